//
// Generated by NVIDIA NVVM Compiler
//
// Compiler Build ID: CL-36424714
// Cuda compilation tools, release 13.0, V13.0.88
// Based on NVVM 20.0.0
//

.version 9.0
.target sm_100
.address_size 64

	// .globl	initialize_instance_kernel
.extern .func  (.param .b32 func_retval0) vprintf
(
	.param .b64 vprintf_param_0,
	.param .b64 vprintf_param_1
)
;
.global .align 4 .b8 precalc_xorwow_matrix[102400];
.global .align 4 .b8 precalc_xorwow_offset_matrix[102400];
.global .align 4 .b8 mrg32k3aM1[2304];
.global .align 4 .b8 mrg32k3aM2[2304];
.global .align 4 .b8 mrg32k3aM1SubSeq[2016];
.global .align 4 .b8 mrg32k3aM2SubSeq[2016];
.global .align 4 .b8 mrg32k3aM1Seq[2304];
.global .align 4 .b8 mrg32k3aM2Seq[2304];
.const .align 8 .b8 __cr_lgamma_table[72];
// _ZZ31verify_partitioning_full_kernelE16partition_counts has been demoted
.global .align 1 .b8 $str[59] = {73, 110, 105, 116, 105, 97, 108, 105, 122, 105, 110, 103, 58, 32, 110, 111, 100, 101, 115, 61, 37, 100, 44, 32, 101, 100, 103, 101, 115, 61, 37, 100, 44, 32, 112, 97, 114, 116, 105, 116, 105, 111, 110, 115, 61, 37, 100, 44, 32, 100, 101, 112, 116, 104, 61, 37, 100, 10};
.global .align 1 .b8 $str$1[27] = {86, 101, 114, 116, 105, 99, 101, 115, 32, 115, 111, 114, 116, 101, 100, 32, 98, 121, 32, 100, 101, 103, 114, 101, 101, 10};
.global .align 1 .b8 $str$2[36] = {76, 101, 118, 101, 108, 32, 37, 100, 58, 32, 80, 114, 111, 99, 101, 115, 115, 105, 110, 103, 32, 37, 100, 32, 112, 97, 114, 116, 105, 116, 105, 111, 110, 115, 10};
.global .align 1 .b8 $str$3[57] = {83, 112, 108, 105, 116, 32, 112, 97, 114, 116, 105, 116, 105, 111, 110, 32, 37, 100, 58, 32, 108, 101, 102, 116, 61, 37, 100, 32, 118, 101, 114, 116, 105, 99, 101, 115, 44, 32, 114, 105, 103, 104, 116, 61, 37, 100, 32, 118, 101, 114, 116, 105, 99, 101, 115, 10};
.global .align 1 .b8 $str$4[35] = {73, 116, 101, 114, 97, 116, 105, 118, 101, 32, 98, 105, 112, 97, 114, 116, 105, 116, 105, 111, 110, 105, 110, 103, 32, 99, 111, 109, 112, 108, 101, 116, 101, 10};
.global .align 1 .b8 $str$5[44] = {65, 108, 108, 32, 118, 101, 114, 116, 105, 99, 101, 115, 32, 97, 114, 101, 32, 105, 110, 32, 118, 97, 108, 105, 100, 32, 108, 101, 97, 102, 32, 112, 97, 114, 116, 105, 116, 105, 111, 110, 115, 46, 10};
.global .align 1 .b8 $str$6[49] = {70, 111, 117, 110, 100, 32, 37, 100, 32, 118, 101, 114, 116, 105, 99, 101, 115, 32, 110, 111, 116, 32, 105, 110, 32, 118, 97, 108, 105, 100, 32, 108, 101, 97, 102, 32, 112, 97, 114, 116, 105, 116, 105, 111, 110, 115, 46, 10};
.global .align 1 .b8 $str$7[31] = {70, 105, 110, 97, 108, 32, 112, 97, 114, 116, 105, 116, 105, 111, 110, 32, 100, 105, 115, 116, 114, 105, 98, 117, 116, 105, 111, 110, 58, 10};
.global .align 1 .b8 $str$8[4] = {37, 100, 32};
.global .align 1 .b8 $str$9[2] = {10};

.visible .entry initialize_instance_kernel(
	.param .u64 .ptr .align 1 initialize_instance_kernel_param_0,
	.param .u64 .ptr .align 1 initialize_instance_kernel_param_1
)
{
	.local .align 8 .b8 	__local_depot0[96];
	.reg .b64 	%SP;
	.reg .b64 	%SPL;
	.reg .pred 	%p<177>;
	.reg .b32 	%r<2907>;
	.reg .b32 	%f<252>;
	.reg .b64 	%rd<71>;

	mov.u64 	%SPL, __local_depot0;
	ld.param.u64 	%rd23, [initialize_instance_kernel_param_0];
	ld.param.u64 	%rd24, [initialize_instance_kernel_param_1];
	cvta.to.global.u64 	%rd25, %rd23;
	cvta.to.global.u64 	%rd1, %rd24;
	add.u64 	%rd2, %SPL, 0;
	add.u64 	%rd3, %SPL, 48;
	mov.u32 	%r1299, %ctaid.x;
	mov.u32 	%r1300, %ntid.x;
	mov.u32 	%r1301, %tid.x;
	mad.lo.s32 	%r2906, %r1299, %r1300, %r1301;
	mov.u32 	%r1302, %nctaid.x;
	mul.lo.s32 	%r2, %r1302, %r1300;
	ld.global.u32 	%r3, [%rd1];
	div.s32 	%r1303, %r3, %r2;
	add.s32 	%r1304, %r1303, 1;
	mul.wide.s32 	%rd4, %r1304, %r2906;
	ld.global.u64 	%rd69, [%rd25];
	cvt.u32.u64 	%r1305, %rd69;
	xor.b32  	%r1306, %r1305, -1429050551;
	mul.lo.s32 	%r1307, %r1306, 1099087573;
	{ .reg .b32 tmp; mov.b64 {tmp, %r1308}, %rd69; }
	xor.b32  	%r1309, %r1308, -136515619;
	mul.lo.s32 	%r1310, %r1309, -1703105765;
	add.s32 	%r1311, %r1307, %r1310;
	add.s32 	%r1312, %r1311, 6615241;
	add.s32 	%r2239, %r1307, 123456789;
	st.local.v2.u32 	[%rd2], {%r1312, %r2239};
	xor.b32  	%r2238, %r1307, 362436069;
	add.s32 	%r2237, %r1310, 521288629;
	st.local.v2.u32 	[%rd2+8], {%r2238, %r2237};
	xor.b32  	%r2236, %r1310, 88675123;
	add.s32 	%r2235, %r1307, 5783321;
	st.local.v2.u32 	[%rd2+16], {%r2236, %r2235};
	setp.eq.s64 	%p1, %rd4, 0;
	@%p1 bra 	$L__BB0_115;
	mov.b32 	%r2222, 0;
	mov.u64 	%rd68, %rd4;
$L__BB0_2:
	mov.u64 	%rd6, %rd68;
	and.b64  	%rd28, %rd6, 3;
	setp.eq.s64 	%p2, %rd28, 0;
	@%p2 bra 	$L__BB0_114;
	mul.wide.u32 	%rd29, %r2222, 3200;
	mov.u64 	%rd30, precalc_xorwow_offset_matrix;
	add.s64 	%rd7, %rd30, %rd29;
	mov.b32 	%r2235, 0;
	mov.u32 	%r2236, %r2235;
	mov.u32 	%r2237, %r2235;
	mov.u32 	%r2238, %r2235;
	mov.u32 	%r2239, %r2235;
	mov.u32 	%r2228, %r2235;
$L__BB0_4:
	mul.wide.u32 	%rd31, %r2228, 4;
	add.s64 	%rd32, %rd2, %rd31;
	ld.local.u32 	%r21, [%rd32+4];
	shl.b32 	%r22, %r2228, 5;
	mov.b32 	%r2234, 0;
$L__BB0_5:
	.pragma "nounroll";
	shr.u32 	%r1316, %r21, %r2234;
	and.b32  	%r1317, %r1316, 1;
	setp.eq.b32 	%p3, %r1317, 1;
	not.pred 	%p4, %p3;
	add.s32 	%r1318, %r22, %r2234;
	mul.lo.s32 	%r1319, %r1318, 5;
	mul.wide.u32 	%rd33, %r1319, 4;
	add.s64 	%rd8, %rd7, %rd33;
	@%p4 bra 	$L__BB0_7;
	ld.global.u32 	%r1320, [%rd8];
	xor.b32  	%r2239, %r2239, %r1320;
	ld.global.u32 	%r1321, [%rd8+4];
	xor.b32  	%r2238, %r2238, %r1321;
	ld.global.u32 	%r1322, [%rd8+8];
	xor.b32  	%r2237, %r2237, %r1322;
	ld.global.u32 	%r1323, [%rd8+12];
	xor.b32  	%r2236, %r2236, %r1323;
	ld.global.u32 	%r1324, [%rd8+16];
	xor.b32  	%r2235, %r2235, %r1324;
$L__BB0_7:
	and.b32  	%r1326, %r1316, 2;
	setp.eq.s32 	%p5, %r1326, 0;
	@%p5 bra 	$L__BB0_9;
	ld.global.u32 	%r1327, [%rd8+20];
	xor.b32  	%r2239, %r2239, %r1327;
	ld.global.u32 	%r1328, [%rd8+24];
	xor.b32  	%r2238, %r2238, %r1328;
	ld.global.u32 	%r1329, [%rd8+28];
	xor.b32  	%r2237, %r2237, %r1329;
	ld.global.u32 	%r1330, [%rd8+32];
	xor.b32  	%r2236, %r2236, %r1330;
	ld.global.u32 	%r1331, [%rd8+36];
	xor.b32  	%r2235, %r2235, %r1331;
$L__BB0_9:
	and.b32  	%r1333, %r1316, 4;
	setp.eq.s32 	%p6, %r1333, 0;
	@%p6 bra 	$L__BB0_11;
	ld.global.u32 	%r1334, [%rd8+40];
	xor.b32  	%r2239, %r2239, %r1334;
	ld.global.u32 	%r1335, [%rd8+44];
	xor.b32  	%r2238, %r2238, %r1335;
	ld.global.u32 	%r1336, [%rd8+48];
	xor.b32  	%r2237, %r2237, %r1336;
	ld.global.u32 	%r1337, [%rd8+52];
	xor.b32  	%r2236, %r2236, %r1337;
	ld.global.u32 	%r1338, [%rd8+56];
	xor.b32  	%r2235, %r2235, %r1338;
$L__BB0_11:
	and.b32  	%r1340, %r1316, 8;
	setp.eq.s32 	%p7, %r1340, 0;
	@%p7 bra 	$L__BB0_13;
	ld.global.u32 	%r1341, [%rd8+60];
	xor.b32  	%r2239, %r2239, %r1341;
	ld.global.u32 	%r1342, [%rd8+64];
	xor.b32  	%r2238, %r2238, %r1342;
	ld.global.u32 	%r1343, [%rd8+68];
	xor.b32  	%r2237, %r2237, %r1343;
	ld.global.u32 	%r1344, [%rd8+72];
	xor.b32  	%r2236, %r2236, %r1344;
	ld.global.u32 	%r1345, [%rd8+76];
	xor.b32  	%r2235, %r2235, %r1345;
$L__BB0_13:
	and.b32  	%r1347, %r1316, 16;
	setp.eq.s32 	%p8, %r1347, 0;
	@%p8 bra 	$L__BB0_15;
	ld.global.u32 	%r1348, [%rd8+80];
	xor.b32  	%r2239, %r2239, %r1348;
	ld.global.u32 	%r1349, [%rd8+84];
	xor.b32  	%r2238, %r2238, %r1349;
	ld.global.u32 	%r1350, [%rd8+88];
	xor.b32  	%r2237, %r2237, %r1350;
	ld.global.u32 	%r1351, [%rd8+92];
	xor.b32  	%r2236, %r2236, %r1351;
	ld.global.u32 	%r1352, [%rd8+96];
	xor.b32  	%r2235, %r2235, %r1352;
$L__BB0_15:
	and.b32  	%r1354, %r1316, 32;
	setp.eq.s32 	%p9, %r1354, 0;
	@%p9 bra 	$L__BB0_17;
	ld.global.u32 	%r1355, [%rd8+100];
	xor.b32  	%r2239, %r2239, %r1355;
	ld.global.u32 	%r1356, [%rd8+104];
	xor.b32  	%r2238, %r2238, %r1356;
	ld.global.u32 	%r1357, [%rd8+108];
	xor.b32  	%r2237, %r2237, %r1357;
	ld.global.u32 	%r1358, [%rd8+112];
	xor.b32  	%r2236, %r2236, %r1358;
	ld.global.u32 	%r1359, [%rd8+116];
	xor.b32  	%r2235, %r2235, %r1359;
$L__BB0_17:
	and.b32  	%r1361, %r1316, 64;
	setp.eq.s32 	%p10, %r1361, 0;
	@%p10 bra 	$L__BB0_19;
	ld.global.u32 	%r1362, [%rd8+120];
	xor.b32  	%r2239, %r2239, %r1362;
	ld.global.u32 	%r1363, [%rd8+124];
	xor.b32  	%r2238, %r2238, %r1363;
	ld.global.u32 	%r1364, [%rd8+128];
	xor.b32  	%r2237, %r2237, %r1364;
	ld.global.u32 	%r1365, [%rd8+132];
	xor.b32  	%r2236, %r2236, %r1365;
	ld.global.u32 	%r1366, [%rd8+136];
	xor.b32  	%r2235, %r2235, %r1366;
$L__BB0_19:
	and.b32  	%r1368, %r1316, 128;
	setp.eq.s32 	%p11, %r1368, 0;
	@%p11 bra 	$L__BB0_21;
	ld.global.u32 	%r1369, [%rd8+140];
	xor.b32  	%r2239, %r2239, %r1369;
	ld.global.u32 	%r1370, [%rd8+144];
	xor.b32  	%r2238, %r2238, %r1370;
	ld.global.u32 	%r1371, [%rd8+148];
	xor.b32  	%r2237, %r2237, %r1371;
	ld.global.u32 	%r1372, [%rd8+152];
	xor.b32  	%r2236, %r2236, %r1372;
	ld.global.u32 	%r1373, [%rd8+156];
	xor.b32  	%r2235, %r2235, %r1373;
$L__BB0_21:
	and.b32  	%r1375, %r1316, 256;
	setp.eq.s32 	%p12, %r1375, 0;
	@%p12 bra 	$L__BB0_23;
	ld.global.u32 	%r1376, [%rd8+160];
	xor.b32  	%r2239, %r2239, %r1376;
	ld.global.u32 	%r1377, [%rd8+164];
	xor.b32  	%r2238, %r2238, %r1377;
	ld.global.u32 	%r1378, [%rd8+168];
	xor.b32  	%r2237, %r2237, %r1378;
	ld.global.u32 	%r1379, [%rd8+172];
	xor.b32  	%r2236, %r2236, %r1379;
	ld.global.u32 	%r1380, [%rd8+176];
	xor.b32  	%r2235, %r2235, %r1380;
$L__BB0_23:
	and.b32  	%r1382, %r1316, 512;
	setp.eq.s32 	%p13, %r1382, 0;
	@%p13 bra 	$L__BB0_25;
	ld.global.u32 	%r1383, [%rd8+180];
	xor.b32  	%r2239, %r2239, %r1383;
	ld.global.u32 	%r1384, [%rd8+184];
	xor.b32  	%r2238, %r2238, %r1384;
	ld.global.u32 	%r1385, [%rd8+188];
	xor.b32  	%r2237, %r2237, %r1385;
	ld.global.u32 	%r1386, [%rd8+192];
	xor.b32  	%r2236, %r2236, %r1386;
	ld.global.u32 	%r1387, [%rd8+196];
	xor.b32  	%r2235, %r2235, %r1387;
$L__BB0_25:
	and.b32  	%r1389, %r1316, 1024;
	setp.eq.s32 	%p14, %r1389, 0;
	@%p14 bra 	$L__BB0_27;
	ld.global.u32 	%r1390, [%rd8+200];
	xor.b32  	%r2239, %r2239, %r1390;
	ld.global.u32 	%r1391, [%rd8+204];
	xor.b32  	%r2238, %r2238, %r1391;
	ld.global.u32 	%r1392, [%rd8+208];
	xor.b32  	%r2237, %r2237, %r1392;
	ld.global.u32 	%r1393, [%rd8+212];
	xor.b32  	%r2236, %r2236, %r1393;
	ld.global.u32 	%r1394, [%rd8+216];
	xor.b32  	%r2235, %r2235, %r1394;
$L__BB0_27:
	and.b32  	%r1396, %r1316, 2048;
	setp.eq.s32 	%p15, %r1396, 0;
	@%p15 bra 	$L__BB0_29;
	ld.global.u32 	%r1397, [%rd8+220];
	xor.b32  	%r2239, %r2239, %r1397;
	ld.global.u32 	%r1398, [%rd8+224];
	xor.b32  	%r2238, %r2238, %r1398;
	ld.global.u32 	%r1399, [%rd8+228];
	xor.b32  	%r2237, %r2237, %r1399;
	ld.global.u32 	%r1400, [%rd8+232];
	xor.b32  	%r2236, %r2236, %r1400;
	ld.global.u32 	%r1401, [%rd8+236];
	xor.b32  	%r2235, %r2235, %r1401;
$L__BB0_29:
	and.b32  	%r1403, %r1316, 4096;
	setp.eq.s32 	%p16, %r1403, 0;
	@%p16 bra 	$L__BB0_31;
	ld.global.u32 	%r1404, [%rd8+240];
	xor.b32  	%r2239, %r2239, %r1404;
	ld.global.u32 	%r1405, [%rd8+244];
	xor.b32  	%r2238, %r2238, %r1405;
	ld.global.u32 	%r1406, [%rd8+248];
	xor.b32  	%r2237, %r2237, %r1406;
	ld.global.u32 	%r1407, [%rd8+252];
	xor.b32  	%r2236, %r2236, %r1407;
	ld.global.u32 	%r1408, [%rd8+256];
	xor.b32  	%r2235, %r2235, %r1408;
$L__BB0_31:
	and.b32  	%r1410, %r1316, 8192;
	setp.eq.s32 	%p17, %r1410, 0;
	@%p17 bra 	$L__BB0_33;
	ld.global.u32 	%r1411, [%rd8+260];
	xor.b32  	%r2239, %r2239, %r1411;
	ld.global.u32 	%r1412, [%rd8+264];
	xor.b32  	%r2238, %r2238, %r1412;
	ld.global.u32 	%r1413, [%rd8+268];
	xor.b32  	%r2237, %r2237, %r1413;
	ld.global.u32 	%r1414, [%rd8+272];
	xor.b32  	%r2236, %r2236, %r1414;
	ld.global.u32 	%r1415, [%rd8+276];
	xor.b32  	%r2235, %r2235, %r1415;
$L__BB0_33:
	and.b32  	%r1417, %r1316, 16384;
	setp.eq.s32 	%p18, %r1417, 0;
	@%p18 bra 	$L__BB0_35;
	ld.global.u32 	%r1418, [%rd8+280];
	xor.b32  	%r2239, %r2239, %r1418;
	ld.global.u32 	%r1419, [%rd8+284];
	xor.b32  	%r2238, %r2238, %r1419;
	ld.global.u32 	%r1420, [%rd8+288];
	xor.b32  	%r2237, %r2237, %r1420;
	ld.global.u32 	%r1421, [%rd8+292];
	xor.b32  	%r2236, %r2236, %r1421;
	ld.global.u32 	%r1422, [%rd8+296];
	xor.b32  	%r2235, %r2235, %r1422;
$L__BB0_35:
	and.b32  	%r1424, %r1316, 32768;
	setp.eq.s32 	%p19, %r1424, 0;
	@%p19 bra 	$L__BB0_37;
	ld.global.u32 	%r1425, [%rd8+300];
	xor.b32  	%r2239, %r2239, %r1425;
	ld.global.u32 	%r1426, [%rd8+304];
	xor.b32  	%r2238, %r2238, %r1426;
	ld.global.u32 	%r1427, [%rd8+308];
	xor.b32  	%r2237, %r2237, %r1427;
	ld.global.u32 	%r1428, [%rd8+312];
	xor.b32  	%r2236, %r2236, %r1428;
	ld.global.u32 	%r1429, [%rd8+316];
	xor.b32  	%r2235, %r2235, %r1429;
$L__BB0_37:
	add.s32 	%r2234, %r2234, 16;
	setp.ne.s32 	%p20, %r2234, 32;
	@%p20 bra 	$L__BB0_5;
	mad.lo.s32 	%r1430, %r2228, -31, %r22;
	add.s32 	%r2228, %r1430, 1;
	setp.ne.s32 	%p21, %r2228, 5;
	@%p21 bra 	$L__BB0_4;
	st.local.u32 	[%rd2+4], %r2239;
	st.local.v2.u32 	[%rd2+8], {%r2238, %r2237};
	st.local.v2.u32 	[%rd2+16], {%r2236, %r2235};
	and.b64  	%rd34, %rd6, 3;
	setp.eq.s64 	%p22, %rd34, 1;
	@%p22 bra 	$L__BB0_114;
	mov.b32 	%r2235, 0;
	mov.u32 	%r2236, %r2235;
	mov.u32 	%r2237, %r2235;
	mov.u32 	%r2238, %r2235;
	mov.u32 	%r2239, %r2235;
	mov.u32 	%r2320, %r2235;
$L__BB0_41:
	mul.wide.u32 	%rd35, %r2320, 4;
	add.s64 	%rd36, %rd2, %rd35;
	ld.local.u32 	%r197, [%rd36+4];
	shl.b32 	%r198, %r2320, 5;
	mov.b32 	%r2326, 0;
$L__BB0_42:
	.pragma "nounroll";
	shr.u32 	%r1433, %r197, %r2326;
	and.b32  	%r1434, %r1433, 1;
	setp.eq.b32 	%p23, %r1434, 1;
	not.pred 	%p24, %p23;
	add.s32 	%r1435, %r198, %r2326;
	mul.lo.s32 	%r1436, %r1435, 5;
	mul.wide.u32 	%rd37, %r1436, 4;
	add.s64 	%rd9, %rd7, %rd37;
	@%p24 bra 	$L__BB0_44;
	ld.global.u32 	%r1437, [%rd9];
	xor.b32  	%r2239, %r2239, %r1437;
	ld.global.u32 	%r1438, [%rd9+4];
	xor.b32  	%r2238, %r2238, %r1438;
	ld.global.u32 	%r1439, [%rd9+8];
	xor.b32  	%r2237, %r2237, %r1439;
	ld.global.u32 	%r1440, [%rd9+12];
	xor.b32  	%r2236, %r2236, %r1440;
	ld.global.u32 	%r1441, [%rd9+16];
	xor.b32  	%r2235, %r2235, %r1441;
$L__BB0_44:
	and.b32  	%r1443, %r1433, 2;
	setp.eq.s32 	%p25, %r1443, 0;
	@%p25 bra 	$L__BB0_46;
	ld.global.u32 	%r1444, [%rd9+20];
	xor.b32  	%r2239, %r2239, %r1444;
	ld.global.u32 	%r1445, [%rd9+24];
	xor.b32  	%r2238, %r2238, %r1445;
	ld.global.u32 	%r1446, [%rd9+28];
	xor.b32  	%r2237, %r2237, %r1446;
	ld.global.u32 	%r1447, [%rd9+32];
	xor.b32  	%r2236, %r2236, %r1447;
	ld.global.u32 	%r1448, [%rd9+36];
	xor.b32  	%r2235, %r2235, %r1448;
$L__BB0_46:
	and.b32  	%r1450, %r1433, 4;
	setp.eq.s32 	%p26, %r1450, 0;
	@%p26 bra 	$L__BB0_48;
	ld.global.u32 	%r1451, [%rd9+40];
	xor.b32  	%r2239, %r2239, %r1451;
	ld.global.u32 	%r1452, [%rd9+44];
	xor.b32  	%r2238, %r2238, %r1452;
	ld.global.u32 	%r1453, [%rd9+48];
	xor.b32  	%r2237, %r2237, %r1453;
	ld.global.u32 	%r1454, [%rd9+52];
	xor.b32  	%r2236, %r2236, %r1454;
	ld.global.u32 	%r1455, [%rd9+56];
	xor.b32  	%r2235, %r2235, %r1455;
$L__BB0_48:
	and.b32  	%r1457, %r1433, 8;
	setp.eq.s32 	%p27, %r1457, 0;
	@%p27 bra 	$L__BB0_50;
	ld.global.u32 	%r1458, [%rd9+60];
	xor.b32  	%r2239, %r2239, %r1458;
	ld.global.u32 	%r1459, [%rd9+64];
	xor.b32  	%r2238, %r2238, %r1459;
	ld.global.u32 	%r1460, [%rd9+68];
	xor.b32  	%r2237, %r2237, %r1460;
	ld.global.u32 	%r1461, [%rd9+72];
	xor.b32  	%r2236, %r2236, %r1461;
	ld.global.u32 	%r1462, [%rd9+76];
	xor.b32  	%r2235, %r2235, %r1462;
$L__BB0_50:
	and.b32  	%r1464, %r1433, 16;
	setp.eq.s32 	%p28, %r1464, 0;
	@%p28 bra 	$L__BB0_52;
	ld.global.u32 	%r1465, [%rd9+80];
	xor.b32  	%r2239, %r2239, %r1465;
	ld.global.u32 	%r1466, [%rd9+84];
	xor.b32  	%r2238, %r2238, %r1466;
	ld.global.u32 	%r1467, [%rd9+88];
	xor.b32  	%r2237, %r2237, %r1467;
	ld.global.u32 	%r1468, [%rd9+92];
	xor.b32  	%r2236, %r2236, %r1468;
	ld.global.u32 	%r1469, [%rd9+96];
	xor.b32  	%r2235, %r2235, %r1469;
$L__BB0_52:
	and.b32  	%r1471, %r1433, 32;
	setp.eq.s32 	%p29, %r1471, 0;
	@%p29 bra 	$L__BB0_54;
	ld.global.u32 	%r1472, [%rd9+100];
	xor.b32  	%r2239, %r2239, %r1472;
	ld.global.u32 	%r1473, [%rd9+104];
	xor.b32  	%r2238, %r2238, %r1473;
	ld.global.u32 	%r1474, [%rd9+108];
	xor.b32  	%r2237, %r2237, %r1474;
	ld.global.u32 	%r1475, [%rd9+112];
	xor.b32  	%r2236, %r2236, %r1475;
	ld.global.u32 	%r1476, [%rd9+116];
	xor.b32  	%r2235, %r2235, %r1476;
$L__BB0_54:
	and.b32  	%r1478, %r1433, 64;
	setp.eq.s32 	%p30, %r1478, 0;
	@%p30 bra 	$L__BB0_56;
	ld.global.u32 	%r1479, [%rd9+120];
	xor.b32  	%r2239, %r2239, %r1479;
	ld.global.u32 	%r1480, [%rd9+124];
	xor.b32  	%r2238, %r2238, %r1480;
	ld.global.u32 	%r1481, [%rd9+128];
	xor.b32  	%r2237, %r2237, %r1481;
	ld.global.u32 	%r1482, [%rd9+132];
	xor.b32  	%r2236, %r2236, %r1482;
	ld.global.u32 	%r1483, [%rd9+136];
	xor.b32  	%r2235, %r2235, %r1483;
$L__BB0_56:
	and.b32  	%r1485, %r1433, 128;
	setp.eq.s32 	%p31, %r1485, 0;
	@%p31 bra 	$L__BB0_58;
	ld.global.u32 	%r1486, [%rd9+140];
	xor.b32  	%r2239, %r2239, %r1486;
	ld.global.u32 	%r1487, [%rd9+144];
	xor.b32  	%r2238, %r2238, %r1487;
	ld.global.u32 	%r1488, [%rd9+148];
	xor.b32  	%r2237, %r2237, %r1488;
	ld.global.u32 	%r1489, [%rd9+152];
	xor.b32  	%r2236, %r2236, %r1489;
	ld.global.u32 	%r1490, [%rd9+156];
	xor.b32  	%r2235, %r2235, %r1490;
$L__BB0_58:
	and.b32  	%r1492, %r1433, 256;
	setp.eq.s32 	%p32, %r1492, 0;
	@%p32 bra 	$L__BB0_60;
	ld.global.u32 	%r1493, [%rd9+160];
	xor.b32  	%r2239, %r2239, %r1493;
	ld.global.u32 	%r1494, [%rd9+164];
	xor.b32  	%r2238, %r2238, %r1494;
	ld.global.u32 	%r1495, [%rd9+168];
	xor.b32  	%r2237, %r2237, %r1495;
	ld.global.u32 	%r1496, [%rd9+172];
	xor.b32  	%r2236, %r2236, %r1496;
	ld.global.u32 	%r1497, [%rd9+176];
	xor.b32  	%r2235, %r2235, %r1497;
$L__BB0_60:
	and.b32  	%r1499, %r1433, 512;
	setp.eq.s32 	%p33, %r1499, 0;
	@%p33 bra 	$L__BB0_62;
	ld.global.u32 	%r1500, [%rd9+180];
	xor.b32  	%r2239, %r2239, %r1500;
	ld.global.u32 	%r1501, [%rd9+184];
	xor.b32  	%r2238, %r2238, %r1501;
	ld.global.u32 	%r1502, [%rd9+188];
	xor.b32  	%r2237, %r2237, %r1502;
	ld.global.u32 	%r1503, [%rd9+192];
	xor.b32  	%r2236, %r2236, %r1503;
	ld.global.u32 	%r1504, [%rd9+196];
	xor.b32  	%r2235, %r2235, %r1504;
$L__BB0_62:
	and.b32  	%r1506, %r1433, 1024;
	setp.eq.s32 	%p34, %r1506, 0;
	@%p34 bra 	$L__BB0_64;
	ld.global.u32 	%r1507, [%rd9+200];
	xor.b32  	%r2239, %r2239, %r1507;
	ld.global.u32 	%r1508, [%rd9+204];
	xor.b32  	%r2238, %r2238, %r1508;
	ld.global.u32 	%r1509, [%rd9+208];
	xor.b32  	%r2237, %r2237, %r1509;
	ld.global.u32 	%r1510, [%rd9+212];
	xor.b32  	%r2236, %r2236, %r1510;
	ld.global.u32 	%r1511, [%rd9+216];
	xor.b32  	%r2235, %r2235, %r1511;
$L__BB0_64:
	and.b32  	%r1513, %r1433, 2048;
	setp.eq.s32 	%p35, %r1513, 0;
	@%p35 bra 	$L__BB0_66;
	ld.global.u32 	%r1514, [%rd9+220];
	xor.b32  	%r2239, %r2239, %r1514;
	ld.global.u32 	%r1515, [%rd9+224];
	xor.b32  	%r2238, %r2238, %r1515;
	ld.global.u32 	%r1516, [%rd9+228];
	xor.b32  	%r2237, %r2237, %r1516;
	ld.global.u32 	%r1517, [%rd9+232];
	xor.b32  	%r2236, %r2236, %r1517;
	ld.global.u32 	%r1518, [%rd9+236];
	xor.b32  	%r2235, %r2235, %r1518;
$L__BB0_66:
	and.b32  	%r1520, %r1433, 4096;
	setp.eq.s32 	%p36, %r1520, 0;
	@%p36 bra 	$L__BB0_68;
	ld.global.u32 	%r1521, [%rd9+240];
	xor.b32  	%r2239, %r2239, %r1521;
	ld.global.u32 	%r1522, [%rd9+244];
	xor.b32  	%r2238, %r2238, %r1522;
	ld.global.u32 	%r1523, [%rd9+248];
	xor.b32  	%r2237, %r2237, %r1523;
	ld.global.u32 	%r1524, [%rd9+252];
	xor.b32  	%r2236, %r2236, %r1524;
	ld.global.u32 	%r1525, [%rd9+256];
	xor.b32  	%r2235, %r2235, %r1525;
$L__BB0_68:
	and.b32  	%r1527, %r1433, 8192;
	setp.eq.s32 	%p37, %r1527, 0;
	@%p37 bra 	$L__BB0_70;
	ld.global.u32 	%r1528, [%rd9+260];
	xor.b32  	%r2239, %r2239, %r1528;
	ld.global.u32 	%r1529, [%rd9+264];
	xor.b32  	%r2238, %r2238, %r1529;
	ld.global.u32 	%r1530, [%rd9+268];
	xor.b32  	%r2237, %r2237, %r1530;
	ld.global.u32 	%r1531, [%rd9+272];
	xor.b32  	%r2236, %r2236, %r1531;
	ld.global.u32 	%r1532, [%rd9+276];
	xor.b32  	%r2235, %r2235, %r1532;
$L__BB0_70:
	and.b32  	%r1534, %r1433, 16384;
	setp.eq.s32 	%p38, %r1534, 0;
	@%p38 bra 	$L__BB0_72;
	ld.global.u32 	%r1535, [%rd9+280];
	xor.b32  	%r2239, %r2239, %r1535;
	ld.global.u32 	%r1536, [%rd9+284];
	xor.b32  	%r2238, %r2238, %r1536;
	ld.global.u32 	%r1537, [%rd9+288];
	xor.b32  	%r2237, %r2237, %r1537;
	ld.global.u32 	%r1538, [%rd9+292];
	xor.b32  	%r2236, %r2236, %r1538;
	ld.global.u32 	%r1539, [%rd9+296];
	xor.b32  	%r2235, %r2235, %r1539;
$L__BB0_72:
	and.b32  	%r1541, %r1433, 32768;
	setp.eq.s32 	%p39, %r1541, 0;
	@%p39 bra 	$L__BB0_74;
	ld.global.u32 	%r1542, [%rd9+300];
	xor.b32  	%r2239, %r2239, %r1542;
	ld.global.u32 	%r1543, [%rd9+304];
	xor.b32  	%r2238, %r2238, %r1543;
	ld.global.u32 	%r1544, [%rd9+308];
	xor.b32  	%r2237, %r2237, %r1544;
	ld.global.u32 	%r1545, [%rd9+312];
	xor.b32  	%r2236, %r2236, %r1545;
	ld.global.u32 	%r1546, [%rd9+316];
	xor.b32  	%r2235, %r2235, %r1546;
$L__BB0_74:
	add.s32 	%r2326, %r2326, 16;
	setp.ne.s32 	%p40, %r2326, 32;
	@%p40 bra 	$L__BB0_42;
	mad.lo.s32 	%r1547, %r2320, -31, %r198;
	add.s32 	%r2320, %r1547, 1;
	setp.ne.s32 	%p41, %r2320, 5;
	@%p41 bra 	$L__BB0_41;
	st.local.u32 	[%rd2+4], %r2239;
	st.local.v2.u32 	[%rd2+8], {%r2238, %r2237};
	st.local.v2.u32 	[%rd2+16], {%r2236, %r2235};
	and.b64  	%rd38, %rd6, 3;
	setp.ne.s64 	%p42, %rd38, 3;
	@%p42 bra 	$L__BB0_114;
	mov.b32 	%r2235, 0;
	mov.u32 	%r2236, %r2235;
	mov.u32 	%r2237, %r2235;
	mov.u32 	%r2238, %r2235;
	mov.u32 	%r2239, %r2235;
	mov.u32 	%r2412, %r2235;
$L__BB0_78:
	mul.wide.u32 	%rd39, %r2412, 4;
	add.s64 	%rd40, %rd2, %rd39;
	ld.local.u32 	%r373, [%rd40+4];
	shl.b32 	%r374, %r2412, 5;
	mov.b32 	%r2418, 0;
$L__BB0_79:
	.pragma "nounroll";
	shr.u32 	%r1550, %r373, %r2418;
	and.b32  	%r1551, %r1550, 1;
	setp.eq.b32 	%p43, %r1551, 1;
	not.pred 	%p44, %p43;
	add.s32 	%r1552, %r374, %r2418;
	mul.lo.s32 	%r1553, %r1552, 5;
	mul.wide.u32 	%rd41, %r1553, 4;
	add.s64 	%rd10, %rd7, %rd41;
	@%p44 bra 	$L__BB0_81;
	ld.global.u32 	%r1554, [%rd10];
	xor.b32  	%r2239, %r2239, %r1554;
	ld.global.u32 	%r1555, [%rd10+4];
	xor.b32  	%r2238, %r2238, %r1555;
	ld.global.u32 	%r1556, [%rd10+8];
	xor.b32  	%r2237, %r2237, %r1556;
	ld.global.u32 	%r1557, [%rd10+12];
	xor.b32  	%r2236, %r2236, %r1557;
	ld.global.u32 	%r1558, [%rd10+16];
	xor.b32  	%r2235, %r2235, %r1558;
$L__BB0_81:
	and.b32  	%r1560, %r1550, 2;
	setp.eq.s32 	%p45, %r1560, 0;
	@%p45 bra 	$L__BB0_83;
	ld.global.u32 	%r1561, [%rd10+20];
	xor.b32  	%r2239, %r2239, %r1561;
	ld.global.u32 	%r1562, [%rd10+24];
	xor.b32  	%r2238, %r2238, %r1562;
	ld.global.u32 	%r1563, [%rd10+28];
	xor.b32  	%r2237, %r2237, %r1563;
	ld.global.u32 	%r1564, [%rd10+32];
	xor.b32  	%r2236, %r2236, %r1564;
	ld.global.u32 	%r1565, [%rd10+36];
	xor.b32  	%r2235, %r2235, %r1565;
$L__BB0_83:
	and.b32  	%r1567, %r1550, 4;
	setp.eq.s32 	%p46, %r1567, 0;
	@%p46 bra 	$L__BB0_85;
	ld.global.u32 	%r1568, [%rd10+40];
	xor.b32  	%r2239, %r2239, %r1568;
	ld.global.u32 	%r1569, [%rd10+44];
	xor.b32  	%r2238, %r2238, %r1569;
	ld.global.u32 	%r1570, [%rd10+48];
	xor.b32  	%r2237, %r2237, %r1570;
	ld.global.u32 	%r1571, [%rd10+52];
	xor.b32  	%r2236, %r2236, %r1571;
	ld.global.u32 	%r1572, [%rd10+56];
	xor.b32  	%r2235, %r2235, %r1572;
$L__BB0_85:
	and.b32  	%r1574, %r1550, 8;
	setp.eq.s32 	%p47, %r1574, 0;
	@%p47 bra 	$L__BB0_87;
	ld.global.u32 	%r1575, [%rd10+60];
	xor.b32  	%r2239, %r2239, %r1575;
	ld.global.u32 	%r1576, [%rd10+64];
	xor.b32  	%r2238, %r2238, %r1576;
	ld.global.u32 	%r1577, [%rd10+68];
	xor.b32  	%r2237, %r2237, %r1577;
	ld.global.u32 	%r1578, [%rd10+72];
	xor.b32  	%r2236, %r2236, %r1578;
	ld.global.u32 	%r1579, [%rd10+76];
	xor.b32  	%r2235, %r2235, %r1579;
$L__BB0_87:
	and.b32  	%r1581, %r1550, 16;
	setp.eq.s32 	%p48, %r1581, 0;
	@%p48 bra 	$L__BB0_89;
	ld.global.u32 	%r1582, [%rd10+80];
	xor.b32  	%r2239, %r2239, %r1582;
	ld.global.u32 	%r1583, [%rd10+84];
	xor.b32  	%r2238, %r2238, %r1583;
	ld.global.u32 	%r1584, [%rd10+88];
	xor.b32  	%r2237, %r2237, %r1584;
	ld.global.u32 	%r1585, [%rd10+92];
	xor.b32  	%r2236, %r2236, %r1585;
	ld.global.u32 	%r1586, [%rd10+96];
	xor.b32  	%r2235, %r2235, %r1586;
$L__BB0_89:
	and.b32  	%r1588, %r1550, 32;
	setp.eq.s32 	%p49, %r1588, 0;
	@%p49 bra 	$L__BB0_91;
	ld.global.u32 	%r1589, [%rd10+100];
	xor.b32  	%r2239, %r2239, %r1589;
	ld.global.u32 	%r1590, [%rd10+104];
	xor.b32  	%r2238, %r2238, %r1590;
	ld.global.u32 	%r1591, [%rd10+108];
	xor.b32  	%r2237, %r2237, %r1591;
	ld.global.u32 	%r1592, [%rd10+112];
	xor.b32  	%r2236, %r2236, %r1592;
	ld.global.u32 	%r1593, [%rd10+116];
	xor.b32  	%r2235, %r2235, %r1593;
$L__BB0_91:
	and.b32  	%r1595, %r1550, 64;
	setp.eq.s32 	%p50, %r1595, 0;
	@%p50 bra 	$L__BB0_93;
	ld.global.u32 	%r1596, [%rd10+120];
	xor.b32  	%r2239, %r2239, %r1596;
	ld.global.u32 	%r1597, [%rd10+124];
	xor.b32  	%r2238, %r2238, %r1597;
	ld.global.u32 	%r1598, [%rd10+128];
	xor.b32  	%r2237, %r2237, %r1598;
	ld.global.u32 	%r1599, [%rd10+132];
	xor.b32  	%r2236, %r2236, %r1599;
	ld.global.u32 	%r1600, [%rd10+136];
	xor.b32  	%r2235, %r2235, %r1600;
$L__BB0_93:
	and.b32  	%r1602, %r1550, 128;
	setp.eq.s32 	%p51, %r1602, 0;
	@%p51 bra 	$L__BB0_95;
	ld.global.u32 	%r1603, [%rd10+140];
	xor.b32  	%r2239, %r2239, %r1603;
	ld.global.u32 	%r1604, [%rd10+144];
	xor.b32  	%r2238, %r2238, %r1604;
	ld.global.u32 	%r1605, [%rd10+148];
	xor.b32  	%r2237, %r2237, %r1605;
	ld.global.u32 	%r1606, [%rd10+152];
	xor.b32  	%r2236, %r2236, %r1606;
	ld.global.u32 	%r1607, [%rd10+156];
	xor.b32  	%r2235, %r2235, %r1607;
$L__BB0_95:
	and.b32  	%r1609, %r1550, 256;
	setp.eq.s32 	%p52, %r1609, 0;
	@%p52 bra 	$L__BB0_97;
	ld.global.u32 	%r1610, [%rd10+160];
	xor.b32  	%r2239, %r2239, %r1610;
	ld.global.u32 	%r1611, [%rd10+164];
	xor.b32  	%r2238, %r2238, %r1611;
	ld.global.u32 	%r1612, [%rd10+168];
	xor.b32  	%r2237, %r2237, %r1612;
	ld.global.u32 	%r1613, [%rd10+172];
	xor.b32  	%r2236, %r2236, %r1613;
	ld.global.u32 	%r1614, [%rd10+176];
	xor.b32  	%r2235, %r2235, %r1614;
$L__BB0_97:
	and.b32  	%r1616, %r1550, 512;
	setp.eq.s32 	%p53, %r1616, 0;
	@%p53 bra 	$L__BB0_99;
	ld.global.u32 	%r1617, [%rd10+180];
	xor.b32  	%r2239, %r2239, %r1617;
	ld.global.u32 	%r1618, [%rd10+184];
	xor.b32  	%r2238, %r2238, %r1618;
	ld.global.u32 	%r1619, [%rd10+188];
	xor.b32  	%r2237, %r2237, %r1619;
	ld.global.u32 	%r1620, [%rd10+192];
	xor.b32  	%r2236, %r2236, %r1620;
	ld.global.u32 	%r1621, [%rd10+196];
	xor.b32  	%r2235, %r2235, %r1621;
$L__BB0_99:
	and.b32  	%r1623, %r1550, 1024;
	setp.eq.s32 	%p54, %r1623, 0;
	@%p54 bra 	$L__BB0_101;
	ld.global.u32 	%r1624, [%rd10+200];
	xor.b32  	%r2239, %r2239, %r1624;
	ld.global.u32 	%r1625, [%rd10+204];
	xor.b32  	%r2238, %r2238, %r1625;
	ld.global.u32 	%r1626, [%rd10+208];
	xor.b32  	%r2237, %r2237, %r1626;
	ld.global.u32 	%r1627, [%rd10+212];
	xor.b32  	%r2236, %r2236, %r1627;
	ld.global.u32 	%r1628, [%rd10+216];
	xor.b32  	%r2235, %r2235, %r1628;
$L__BB0_101:
	and.b32  	%r1630, %r1550, 2048;
	setp.eq.s32 	%p55, %r1630, 0;
	@%p55 bra 	$L__BB0_103;
	ld.global.u32 	%r1631, [%rd10+220];
	xor.b32  	%r2239, %r2239, %r1631;
	ld.global.u32 	%r1632, [%rd10+224];
	xor.b32  	%r2238, %r2238, %r1632;
	ld.global.u32 	%r1633, [%rd10+228];
	xor.b32  	%r2237, %r2237, %r1633;
	ld.global.u32 	%r1634, [%rd10+232];
	xor.b32  	%r2236, %r2236, %r1634;
	ld.global.u32 	%r1635, [%rd10+236];
	xor.b32  	%r2235, %r2235, %r1635;
$L__BB0_103:
	and.b32  	%r1637, %r1550, 4096;
	setp.eq.s32 	%p56, %r1637, 0;
	@%p56 bra 	$L__BB0_105;
	ld.global.u32 	%r1638, [%rd10+240];
	xor.b32  	%r2239, %r2239, %r1638;
	ld.global.u32 	%r1639, [%rd10+244];
	xor.b32  	%r2238, %r2238, %r1639;
	ld.global.u32 	%r1640, [%rd10+248];
	xor.b32  	%r2237, %r2237, %r1640;
	ld.global.u32 	%r1641, [%rd10+252];
	xor.b32  	%r2236, %r2236, %r1641;
	ld.global.u32 	%r1642, [%rd10+256];
	xor.b32  	%r2235, %r2235, %r1642;
$L__BB0_105:
	and.b32  	%r1644, %r1550, 8192;
	setp.eq.s32 	%p57, %r1644, 0;
	@%p57 bra 	$L__BB0_107;
	ld.global.u32 	%r1645, [%rd10+260];
	xor.b32  	%r2239, %r2239, %r1645;
	ld.global.u32 	%r1646, [%rd10+264];
	xor.b32  	%r2238, %r2238, %r1646;
	ld.global.u32 	%r1647, [%rd10+268];
	xor.b32  	%r2237, %r2237, %r1647;
	ld.global.u32 	%r1648, [%rd10+272];
	xor.b32  	%r2236, %r2236, %r1648;
	ld.global.u32 	%r1649, [%rd10+276];
	xor.b32  	%r2235, %r2235, %r1649;
$L__BB0_107:
	and.b32  	%r1651, %r1550, 16384;
	setp.eq.s32 	%p58, %r1651, 0;
	@%p58 bra 	$L__BB0_109;
	ld.global.u32 	%r1652, [%rd10+280];
	xor.b32  	%r2239, %r2239, %r1652;
	ld.global.u32 	%r1653, [%rd10+284];
	xor.b32  	%r2238, %r2238, %r1653;
	ld.global.u32 	%r1654, [%rd10+288];
	xor.b32  	%r2237, %r2237, %r1654;
	ld.global.u32 	%r1655, [%rd10+292];
	xor.b32  	%r2236, %r2236, %r1655;
	ld.global.u32 	%r1656, [%rd10+296];
	xor.b32  	%r2235, %r2235, %r1656;
$L__BB0_109:
	and.b32  	%r1658, %r1550, 32768;
	setp.eq.s32 	%p59, %r1658, 0;
	@%p59 bra 	$L__BB0_111;
	ld.global.u32 	%r1659, [%rd10+300];
	xor.b32  	%r2239, %r2239, %r1659;
	ld.global.u32 	%r1660, [%rd10+304];
	xor.b32  	%r2238, %r2238, %r1660;
	ld.global.u32 	%r1661, [%rd10+308];
	xor.b32  	%r2237, %r2237, %r1661;
	ld.global.u32 	%r1662, [%rd10+312];
	xor.b32  	%r2236, %r2236, %r1662;
	ld.global.u32 	%r1663, [%rd10+316];
	xor.b32  	%r2235, %r2235, %r1663;
$L__BB0_111:
	add.s32 	%r2418, %r2418, 16;
	setp.ne.s32 	%p60, %r2418, 32;
	@%p60 bra 	$L__BB0_79;
	mad.lo.s32 	%r1664, %r2412, -31, %r374;
	add.s32 	%r2412, %r1664, 1;
	setp.ne.s32 	%p61, %r2412, 5;
	@%p61 bra 	$L__BB0_78;
	st.local.u32 	[%rd2+4], %r2239;
	st.local.v2.u32 	[%rd2+8], {%r2238, %r2237};
	st.local.v2.u32 	[%rd2+16], {%r2236, %r2235};
$L__BB0_114:
	shr.u64 	%rd68, %rd6, 2;
	add.s32 	%r2222, %r2222, 1;
	setp.gt.u64 	%p62, %rd6, 3;
	@%p62 bra 	$L__BB0_2;
$L__BB0_115:
	cvt.u32.u64 	%r1665, %rd4;
	cvt.u32.u64 	%r1666, %rd69;
	xor.b32  	%r1667, %r1666, -1429050551;
	{ .reg .b32 tmp; mov.b64 {tmp, %r1668}, %rd69; }
	xor.b32  	%r1669, %r1668, -136515619;
	mul.lo.s32 	%r1670, %r1669, -1703105765;
	mad.lo.s32 	%r1671, %r1667, 1099087573, %r1670;
	mad.lo.s32 	%r1672, %r1665, 362437, %r1671;
	add.s32 	%r2509, %r1672, 6615241;
	st.local.u32 	[%rd2], %r2509;
	mov.b32 	%r1673, 0;
	st.local.v2.u32 	[%rd2+24], {%r1673, %r1673};
	st.local.u32 	[%rd2+32], %r1673;
	mov.b64 	%rd42, 0;
	st.local.u64 	[%rd2+40], %rd42;
	setp.ge.s32 	%p63, %r2906, %r3;
	@%p63 bra 	$L__BB0_126;
	mov.f32 	%f16, 0fB16A0000;
	mov.f32 	%f17, 0f3F0C2F18;
	mul.rn.f32 	%f18, %f17, %f16;
	mov.f32 	%f19, 0f3D1472E5;
	mov.f32 	%f20, 0f3DF79135;
	mul.rn.f32 	%f21, %f20, %f19;
	fma.rn.f32 	%f22, %f18, 0f3FB8AA3B, 0f34CDD563;
	fma.rn.f32 	%f23, 0fBE42F17D, 0f32A55E34, %f22;
	mul.f32 	%f24, %f21, 0f40400000;
	fma.rn.f32 	%f25, %f24, %f18, %f23;
	fma.rn.f32 	%f26, %f21, 0fBE42F17D, %f25;
	mov.f32 	%f27, 0f411B9B06;
	add.rn.f32 	%f28, %f27, %f26;
	mov.f32 	%f29, 0fC11B9B06;
	add.rn.f32 	%f30, %f28, %f29;
	neg.f32 	%f31, %f30;
	add.rn.f32 	%f32, %f26, %f31;
	mov.f32 	%f33, 0fBFBA7EFA;
	mul.rn.f32 	%f34, %f28, %f33;
	neg.f32 	%f35, %f34;
	fma.rn.f32 	%f36, %f28, 0fBFBA7EFA, %f35;
	fma.rn.f32 	%f37, %f32, 0fBFBA7EFA, %f36;
	cvt.rni.f32.f32 	%f38, %f34;
	sub.f32 	%f39, %f34, %f38;
	add.f32 	%f40, %f39, %f37;
	fma.rn.f32 	%f41, %f40, 0f391FCB8E, 0f3AAF85ED;
	fma.rn.f32 	%f42, %f41, %f40, 0f3C1D9856;
	fma.rn.f32 	%f43, %f42, %f40, 0f3D6357BB;
	fma.rn.f32 	%f44, %f43, %f40, 0f3E75FDEC;
	fma.rn.f32 	%f45, %f44, %f40, 0f3F317218;
	fma.rn.f32 	%f46, %f45, %f40, 0f3F800000;
	cvt.rzi.s32.f32 	%r1674, %f38;
	setp.gt.f32 	%p64, %f38, 0f00000000;
	selp.b32 	%r1675, 0, -2097152000, %p64;
	add.s32 	%r1676, %r1675, 2130706432;
	mov.b32 	%f47, %r1676;
	mul.f32 	%f48, %f46, %f47;
	shl.b32 	%r1677, %r1674, 23;
	sub.s32 	%r1678, %r1677, %r1675;
	mov.b32 	%f49, %r1678;
	mul.f32 	%f50, %f48, %f49;
	abs.f32 	%f51, %f34;
	setp.gt.f32 	%p65, %f51, 0f43180000;
	setp.lt.f32 	%p66, %f34, 0f00000000;
	selp.f32 	%f52, 0f00000000, 0f7F800000, %p66;
	selp.f32 	%f53, %f52, %f50, %p65;
	add.f32 	%f1, %f53, 0fBF800000;
	mov.u32 	%r2515, %r2906;
$L__BB0_117:
	mov.u32 	%r560, %r2239;
	mov.u32 	%r2239, %r2238;
	mov.u32 	%r2238, %r2237;
	mov.u32 	%r2237, %r2236;
	mov.u32 	%r2236, %r2235;
	shr.u32 	%r1679, %r560, 2;
	xor.b32  	%r1680, %r1679, %r560;
	shl.b32 	%r1681, %r2236, 4;
	shl.b32 	%r1682, %r1680, 1;
	xor.b32  	%r1683, %r1682, %r1681;
	xor.b32  	%r1684, %r1683, %r1680;
	xor.b32  	%r2235, %r1684, %r2236;
	add.s32 	%r2509, %r2509, 362437;
	add.s32 	%r1685, %r2235, %r2509;
	cvt.rn.f32.u32 	%f55, %r1685;
	fma.rn.f32 	%f56, %f55, 0f2F800000, 0f2F000000;
	fma.rn.f32 	%f2, %f1, %f56, 0f3F800000;
	abs.f32 	%f3, %f2;
	setp.eq.f32 	%p67, %f2, 0f3F800000;
	mov.f32 	%f250, 0f3F800000;
	@%p67 bra 	$L__BB0_124;
	setp.num.f32 	%p68, %f3, %f3;
	@%p68 bra 	$L__BB0_120;
	mov.f32 	%f113, 0fBF2FB418;
	add.rn.f32 	%f250, %f2, %f113;
	bra.uni 	$L__BB0_124;
$L__BB0_120:
	setp.neu.f32 	%p69, %f2, 0f00000000;
	setp.neu.f32 	%p70, %f3, 0f7F800000;
	and.pred  	%p71, %p69, %p70;
	@%p71 bra 	$L__BB0_122;
	add.f32 	%f112, %f2, %f2;
	mov.b32 	%r1695, %f112;
	and.b32  	%r1696, %r1695, 2147483647;
	xor.b32  	%r1697, %r1696, 2139095040;
	mov.b32 	%f250, %r1697;
	bra.uni 	$L__BB0_124;
$L__BB0_122:
	setp.lt.f32 	%p72, %f3, 0f00800000;
	mul.f32 	%f57, %f3, 0f4B800000;
	selp.f32 	%f58, %f57, %f3, %p72;
	mov.b32 	%r1686, %f58;
	add.s32 	%r1687, %r1686, -1060439283;
	and.b32  	%r1688, %r1687, -8388608;
	sub.s32 	%r1689, %r1686, %r1688;
	mov.b32 	%f59, %r1689;
	cvt.rn.f32.s32 	%f60, %r1688;
	selp.f32 	%f61, 0fC1C00000, 0f00000000, %p72;
	fma.rn.f32 	%f62, %f60, 0f34000000, %f61;
	add.f32 	%f63, %f59, 0fBF800000;
	add.f32 	%f64, %f59, 0f3F800000;
	rcp.approx.ftz.f32 	%f65, %f64;
	add.f32 	%f66, %f63, %f63;
	mul.f32 	%f67, %f66, %f65;
	mul.f32 	%f68, %f67, %f67;
	neg.f32 	%f69, %f67;
	sub.f32 	%f70, %f63, %f67;
	add.f32 	%f71, %f70, %f70;
	fma.rn.f32 	%f72, %f69, %f63, %f71;
	mul.rn.f32 	%f73, %f65, %f72;
	fma.rn.f32 	%f74, %f68, 0f3A2C32E4, 0f3B52E7DB;
	fma.rn.f32 	%f75, %f74, %f68, 0f3C93BB73;
	fma.rn.f32 	%f76, %f75, %f68, 0f3DF6384F;
	mul.rn.f32 	%f77, %f76, %f68;
	fma.rn.f32 	%f78, %f67, 0f3FB8AA3B, %f62;
	mul.f32 	%f79, %f77, 0f40400000;
	sub.f32 	%f80, %f62, %f78;
	fma.rn.f32 	%f81, %f67, 0f3FB8AA3B, %f80;
	fma.rn.f32 	%f82, %f73, 0f3FB8AA3B, %f81;
	fma.rn.f32 	%f83, %f67, 0f32A55E34, %f82;
	fma.rn.f32 	%f84, %f79, %f73, %f83;
	fma.rn.f32 	%f85, %f77, %f67, %f84;
	add.rn.f32 	%f86, %f78, %f85;
	mov.f32 	%f87, 0fBF2FB418;
	mul.rn.f32 	%f88, %f86, %f87;
	cvt.rni.f32.f32 	%f89, %f88;
	sub.f32 	%f90, %f88, %f89;
	neg.f32 	%f91, %f88;
	fma.rn.f32 	%f92, %f86, 0fBF2FB418, %f91;
	neg.f32 	%f93, %f78;
	add.rn.f32 	%f94, %f86, %f93;
	neg.f32 	%f95, %f94;
	add.rn.f32 	%f96, %f85, %f95;
	fma.rn.f32 	%f97, %f96, 0fBF2FB418, %f92;
	add.f32 	%f98, %f90, %f97;
	setp.gt.f32 	%p73, %f89, 0f00000000;
	selp.b32 	%r1690, 0, -2097152000, %p73;
	setp.geu.f32 	%p74, %f2, 0f00000000;
	setp.lt.f32 	%p75, %f88, 0f00000000;
	selp.f32 	%f99, 0f00000000, 0f7F800000, %p75;
	abs.f32 	%f100, %f88;
	setp.gt.f32 	%p76, %f100, 0f43180000;
	cvt.rzi.s32.f32 	%r1691, %f89;
	shl.b32 	%r1692, %r1691, 23;
	sub.s32 	%r1693, %r1692, %r1690;
	mov.b32 	%f101, %r1693;
	add.s32 	%r1694, %r1690, 2130706432;
	mov.b32 	%f102, %r1694;
	fma.rn.f32 	%f103, %f98, 0f391FCB8E, 0f3AAF85ED;
	fma.rn.f32 	%f104, %f103, %f98, 0f3C1D9856;
	fma.rn.f32 	%f105, %f104, %f98, 0f3D6357BB;
	fma.rn.f32 	%f106, %f105, %f98, 0f3E75FDEC;
	fma.rn.f32 	%f107, %f106, %f98, 0f3F317218;
	fma.rn.f32 	%f108, %f107, %f98, 0f3F800000;
	mul.f32 	%f109, %f108, %f102;
	mul.f32 	%f110, %f109, %f101;
	selp.f32 	%f250, %f99, %f110, %p76;
	@%p74 bra 	$L__BB0_124;
	mov.f32 	%f250, 0f7FFFFFFF;
$L__BB0_124:
	cvt.rmi.f32.f32 	%f114, %f250;
	cvt.rzi.s32.f32 	%r1698, %f114;
	max.s32 	%r1699, %r1698, 1;
	cvt.rn.f32.u32 	%f115, %r1699;
	ld.global.u64 	%rd43, [%rd1+32];
	cvta.to.global.u64 	%rd44, %rd43;
	mul.wide.s32 	%rd45, %r2515, 4;
	add.s64 	%rd46, %rd44, %rd45;
	st.global.f32 	[%rd46], %f115;
	add.s32 	%r2515, %r2515, %r2;
	ld.global.u32 	%r1700, [%rd1];
	setp.lt.s32 	%p77, %r2515, %r1700;
	@%p77 bra 	$L__BB0_117;
	ld.param.u64 	%rd67, [initialize_instance_kernel_param_0];
	st.local.v2.u32 	[%rd2+8], {%r2238, %r2237};
	st.local.v2.u32 	[%rd2+16], {%r2236, %r2235};
	st.local.v2.u32 	[%rd2], {%r2509, %r2239};
	cvta.to.global.u64 	%rd47, %rd67;
	ld.global.u64 	%rd69, [%rd47];
$L__BB0_126:
	ld.global.u32 	%r565, [%rd1+4];
	div.s32 	%r1702, %r565, %r2;
	add.s32 	%r1703, %r1702, 1;
	mul.wide.s32 	%rd14, %r1703, %r2906;
	cvt.u32.u64 	%r1704, %rd69;
	xor.b32  	%r1705, %r1704, -1429050551;
	mul.lo.s32 	%r1706, %r1705, 1099087573;
	{ .reg .b32 tmp; mov.b64 {tmp, %r1707}, %rd69; }
	xor.b32  	%r1708, %r1707, -136515619;
	mul.lo.s32 	%r1709, %r1708, -1703105765;
	add.s32 	%r1710, %r1706, %r1709;
	add.s32 	%r566, %r1710, 6615241;
	add.s32 	%r1711, %r1706, 123456789;
	st.local.v2.u32 	[%rd3], {%r566, %r1711};
	xor.b32  	%r1712, %r1706, 362436069;
	add.s32 	%r1713, %r1709, 521288629;
	st.local.v2.u32 	[%rd3+8], {%r1712, %r1713};
	xor.b32  	%r1714, %r1709, 88675123;
	add.s32 	%r1715, %r1706, 5783321;
	st.local.v2.u32 	[%rd3+16], {%r1714, %r1715};
	mov.b32 	%r2626, 0;
	mov.u64 	%rd51, precalc_xorwow_matrix;
	mov.u32 	%r2627, %r2626;
	mov.u32 	%r2628, %r2626;
	mov.u32 	%r2629, %r2626;
	mov.u32 	%r2630, %r2626;
	mov.u32 	%r2521, %r2626;
$L__BB0_127:
	mul.wide.u32 	%rd48, %r2521, 4;
	add.s64 	%rd49, %rd3, %rd48;
	ld.local.u32 	%r573, [%rd49+4];
	shl.b32 	%r574, %r2521, 5;
	mov.b32 	%r2527, 0;
$L__BB0_128:
	.pragma "nounroll";
	shr.u32 	%r1717, %r573, %r2527;
	and.b32  	%r1718, %r1717, 1;
	setp.eq.b32 	%p78, %r1718, 1;
	not.pred 	%p79, %p78;
	add.s32 	%r1719, %r574, %r2527;
	mul.lo.s32 	%r1720, %r1719, 5;
	mul.wide.u32 	%rd50, %r1720, 4;
	add.s64 	%rd15, %rd51, %rd50;
	@%p79 bra 	$L__BB0_130;
	ld.global.u32 	%r1721, [%rd15];
	xor.b32  	%r2630, %r2630, %r1721;
	ld.global.u32 	%r1722, [%rd15+4];
	xor.b32  	%r2629, %r2629, %r1722;
	ld.global.u32 	%r1723, [%rd15+8];
	xor.b32  	%r2628, %r2628, %r1723;
	ld.global.u32 	%r1724, [%rd15+12];
	xor.b32  	%r2627, %r2627, %r1724;
	ld.global.u32 	%r1725, [%rd15+16];
	xor.b32  	%r2626, %r2626, %r1725;
$L__BB0_130:
	and.b32  	%r1727, %r1717, 2;
	setp.eq.s32 	%p80, %r1727, 0;
	@%p80 bra 	$L__BB0_132;
	ld.global.u32 	%r1728, [%rd15+20];
	xor.b32  	%r2630, %r2630, %r1728;
	ld.global.u32 	%r1729, [%rd15+24];
	xor.b32  	%r2629, %r2629, %r1729;
	ld.global.u32 	%r1730, [%rd15+28];
	xor.b32  	%r2628, %r2628, %r1730;
	ld.global.u32 	%r1731, [%rd15+32];
	xor.b32  	%r2627, %r2627, %r1731;
	ld.global.u32 	%r1732, [%rd15+36];
	xor.b32  	%r2626, %r2626, %r1732;
$L__BB0_132:
	and.b32  	%r1734, %r1717, 4;
	setp.eq.s32 	%p81, %r1734, 0;
	@%p81 bra 	$L__BB0_134;
	ld.global.u32 	%r1735, [%rd15+40];
	xor.b32  	%r2630, %r2630, %r1735;
	ld.global.u32 	%r1736, [%rd15+44];
	xor.b32  	%r2629, %r2629, %r1736;
	ld.global.u32 	%r1737, [%rd15+48];
	xor.b32  	%r2628, %r2628, %r1737;
	ld.global.u32 	%r1738, [%rd15+52];
	xor.b32  	%r2627, %r2627, %r1738;
	ld.global.u32 	%r1739, [%rd15+56];
	xor.b32  	%r2626, %r2626, %r1739;
$L__BB0_134:
	and.b32  	%r1741, %r1717, 8;
	setp.eq.s32 	%p82, %r1741, 0;
	@%p82 bra 	$L__BB0_136;
	ld.global.u32 	%r1742, [%rd15+60];
	xor.b32  	%r2630, %r2630, %r1742;
	ld.global.u32 	%r1743, [%rd15+64];
	xor.b32  	%r2629, %r2629, %r1743;
	ld.global.u32 	%r1744, [%rd15+68];
	xor.b32  	%r2628, %r2628, %r1744;
	ld.global.u32 	%r1745, [%rd15+72];
	xor.b32  	%r2627, %r2627, %r1745;
	ld.global.u32 	%r1746, [%rd15+76];
	xor.b32  	%r2626, %r2626, %r1746;
$L__BB0_136:
	and.b32  	%r1748, %r1717, 16;
	setp.eq.s32 	%p83, %r1748, 0;
	@%p83 bra 	$L__BB0_138;
	ld.global.u32 	%r1749, [%rd15+80];
	xor.b32  	%r2630, %r2630, %r1749;
	ld.global.u32 	%r1750, [%rd15+84];
	xor.b32  	%r2629, %r2629, %r1750;
	ld.global.u32 	%r1751, [%rd15+88];
	xor.b32  	%r2628, %r2628, %r1751;
	ld.global.u32 	%r1752, [%rd15+92];
	xor.b32  	%r2627, %r2627, %r1752;
	ld.global.u32 	%r1753, [%rd15+96];
	xor.b32  	%r2626, %r2626, %r1753;
$L__BB0_138:
	and.b32  	%r1755, %r1717, 32;
	setp.eq.s32 	%p84, %r1755, 0;
	@%p84 bra 	$L__BB0_140;
	ld.global.u32 	%r1756, [%rd15+100];
	xor.b32  	%r2630, %r2630, %r1756;
	ld.global.u32 	%r1757, [%rd15+104];
	xor.b32  	%r2629, %r2629, %r1757;
	ld.global.u32 	%r1758, [%rd15+108];
	xor.b32  	%r2628, %r2628, %r1758;
	ld.global.u32 	%r1759, [%rd15+112];
	xor.b32  	%r2627, %r2627, %r1759;
	ld.global.u32 	%r1760, [%rd15+116];
	xor.b32  	%r2626, %r2626, %r1760;
$L__BB0_140:
	and.b32  	%r1762, %r1717, 64;
	setp.eq.s32 	%p85, %r1762, 0;
	@%p85 bra 	$L__BB0_142;
	ld.global.u32 	%r1763, [%rd15+120];
	xor.b32  	%r2630, %r2630, %r1763;
	ld.global.u32 	%r1764, [%rd15+124];
	xor.b32  	%r2629, %r2629, %r1764;
	ld.global.u32 	%r1765, [%rd15+128];
	xor.b32  	%r2628, %r2628, %r1765;
	ld.global.u32 	%r1766, [%rd15+132];
	xor.b32  	%r2627, %r2627, %r1766;
	ld.global.u32 	%r1767, [%rd15+136];
	xor.b32  	%r2626, %r2626, %r1767;
$L__BB0_142:
	and.b32  	%r1769, %r1717, 128;
	setp.eq.s32 	%p86, %r1769, 0;
	@%p86 bra 	$L__BB0_144;
	ld.global.u32 	%r1770, [%rd15+140];
	xor.b32  	%r2630, %r2630, %r1770;
	ld.global.u32 	%r1771, [%rd15+144];
	xor.b32  	%r2629, %r2629, %r1771;
	ld.global.u32 	%r1772, [%rd15+148];
	xor.b32  	%r2628, %r2628, %r1772;
	ld.global.u32 	%r1773, [%rd15+152];
	xor.b32  	%r2627, %r2627, %r1773;
	ld.global.u32 	%r1774, [%rd15+156];
	xor.b32  	%r2626, %r2626, %r1774;
$L__BB0_144:
	and.b32  	%r1776, %r1717, 256;
	setp.eq.s32 	%p87, %r1776, 0;
	@%p87 bra 	$L__BB0_146;
	ld.global.u32 	%r1777, [%rd15+160];
	xor.b32  	%r2630, %r2630, %r1777;
	ld.global.u32 	%r1778, [%rd15+164];
	xor.b32  	%r2629, %r2629, %r1778;
	ld.global.u32 	%r1779, [%rd15+168];
	xor.b32  	%r2628, %r2628, %r1779;
	ld.global.u32 	%r1780, [%rd15+172];
	xor.b32  	%r2627, %r2627, %r1780;
	ld.global.u32 	%r1781, [%rd15+176];
	xor.b32  	%r2626, %r2626, %r1781;
$L__BB0_146:
	and.b32  	%r1783, %r1717, 512;
	setp.eq.s32 	%p88, %r1783, 0;
	@%p88 bra 	$L__BB0_148;
	ld.global.u32 	%r1784, [%rd15+180];
	xor.b32  	%r2630, %r2630, %r1784;
	ld.global.u32 	%r1785, [%rd15+184];
	xor.b32  	%r2629, %r2629, %r1785;
	ld.global.u32 	%r1786, [%rd15+188];
	xor.b32  	%r2628, %r2628, %r1786;
	ld.global.u32 	%r1787, [%rd15+192];
	xor.b32  	%r2627, %r2627, %r1787;
	ld.global.u32 	%r1788, [%rd15+196];
	xor.b32  	%r2626, %r2626, %r1788;
$L__BB0_148:
	and.b32  	%r1790, %r1717, 1024;
	setp.eq.s32 	%p89, %r1790, 0;
	@%p89 bra 	$L__BB0_150;
	ld.global.u32 	%r1791, [%rd15+200];
	xor.b32  	%r2630, %r2630, %r1791;
	ld.global.u32 	%r1792, [%rd15+204];
	xor.b32  	%r2629, %r2629, %r1792;
	ld.global.u32 	%r1793, [%rd15+208];
	xor.b32  	%r2628, %r2628, %r1793;
	ld.global.u32 	%r1794, [%rd15+212];
	xor.b32  	%r2627, %r2627, %r1794;
	ld.global.u32 	%r1795, [%rd15+216];
	xor.b32  	%r2626, %r2626, %r1795;
$L__BB0_150:
	and.b32  	%r1797, %r1717, 2048;
	setp.eq.s32 	%p90, %r1797, 0;
	@%p90 bra 	$L__BB0_152;
	ld.global.u32 	%r1798, [%rd15+220];
	xor.b32  	%r2630, %r2630, %r1798;
	ld.global.u32 	%r1799, [%rd15+224];
	xor.b32  	%r2629, %r2629, %r1799;
	ld.global.u32 	%r1800, [%rd15+228];
	xor.b32  	%r2628, %r2628, %r1800;
	ld.global.u32 	%r1801, [%rd15+232];
	xor.b32  	%r2627, %r2627, %r1801;
	ld.global.u32 	%r1802, [%rd15+236];
	xor.b32  	%r2626, %r2626, %r1802;
$L__BB0_152:
	and.b32  	%r1804, %r1717, 4096;
	setp.eq.s32 	%p91, %r1804, 0;
	@%p91 bra 	$L__BB0_154;
	ld.global.u32 	%r1805, [%rd15+240];
	xor.b32  	%r2630, %r2630, %r1805;
	ld.global.u32 	%r1806, [%rd15+244];
	xor.b32  	%r2629, %r2629, %r1806;
	ld.global.u32 	%r1807, [%rd15+248];
	xor.b32  	%r2628, %r2628, %r1807;
	ld.global.u32 	%r1808, [%rd15+252];
	xor.b32  	%r2627, %r2627, %r1808;
	ld.global.u32 	%r1809, [%rd15+256];
	xor.b32  	%r2626, %r2626, %r1809;
$L__BB0_154:
	and.b32  	%r1811, %r1717, 8192;
	setp.eq.s32 	%p92, %r1811, 0;
	@%p92 bra 	$L__BB0_156;
	ld.global.u32 	%r1812, [%rd15+260];
	xor.b32  	%r2630, %r2630, %r1812;
	ld.global.u32 	%r1813, [%rd15+264];
	xor.b32  	%r2629, %r2629, %r1813;
	ld.global.u32 	%r1814, [%rd15+268];
	xor.b32  	%r2628, %r2628, %r1814;
	ld.global.u32 	%r1815, [%rd15+272];
	xor.b32  	%r2627, %r2627, %r1815;
	ld.global.u32 	%r1816, [%rd15+276];
	xor.b32  	%r2626, %r2626, %r1816;
$L__BB0_156:
	and.b32  	%r1818, %r1717, 16384;
	setp.eq.s32 	%p93, %r1818, 0;
	@%p93 bra 	$L__BB0_158;
	ld.global.u32 	%r1819, [%rd15+280];
	xor.b32  	%r2630, %r2630, %r1819;
	ld.global.u32 	%r1820, [%rd15+284];
	xor.b32  	%r2629, %r2629, %r1820;
	ld.global.u32 	%r1821, [%rd15+288];
	xor.b32  	%r2628, %r2628, %r1821;
	ld.global.u32 	%r1822, [%rd15+292];
	xor.b32  	%r2627, %r2627, %r1822;
	ld.global.u32 	%r1823, [%rd15+296];
	xor.b32  	%r2626, %r2626, %r1823;
$L__BB0_158:
	and.b32  	%r1825, %r1717, 32768;
	setp.eq.s32 	%p94, %r1825, 0;
	@%p94 bra 	$L__BB0_160;
	ld.global.u32 	%r1826, [%rd15+300];
	xor.b32  	%r2630, %r2630, %r1826;
	ld.global.u32 	%r1827, [%rd15+304];
	xor.b32  	%r2629, %r2629, %r1827;
	ld.global.u32 	%r1828, [%rd15+308];
	xor.b32  	%r2628, %r2628, %r1828;
	ld.global.u32 	%r1829, [%rd15+312];
	xor.b32  	%r2627, %r2627, %r1829;
	ld.global.u32 	%r1830, [%rd15+316];
	xor.b32  	%r2626, %r2626, %r1830;
$L__BB0_160:
	add.s32 	%r2527, %r2527, 16;
	setp.ne.s32 	%p95, %r2527, 32;
	@%p95 bra 	$L__BB0_128;
	mad.lo.s32 	%r1831, %r2521, -31, %r574;
	add.s32 	%r2521, %r1831, 1;
	setp.ne.s32 	%p96, %r2521, 5;
	@%p96 bra 	$L__BB0_127;
	st.local.u32 	[%rd3+4], %r2630;
	st.local.v2.u32 	[%rd3+8], {%r2629, %r2628};
	st.local.v2.u32 	[%rd3+16], {%r2627, %r2626};
	setp.eq.s64 	%p97, %rd14, 0;
	@%p97 bra 	$L__BB0_277;
	mov.b32 	%r2613, 0;
	mov.u64 	%rd53, precalc_xorwow_offset_matrix;
	mov.u64 	%rd70, %rd14;
$L__BB0_164:
	mov.u64 	%rd16, %rd70;
	and.b64  	%rd17, %rd16, 3;
	setp.eq.s64 	%p98, %rd17, 0;
	@%p98 bra 	$L__BB0_276;
	mul.wide.u32 	%rd52, %r2613, 3200;
	add.s64 	%rd18, %rd53, %rd52;
	mov.b32 	%r2626, 0;
	mov.u32 	%r2627, %r2626;
	mov.u32 	%r2628, %r2626;
	mov.u32 	%r2629, %r2626;
	mov.u32 	%r2630, %r2626;
	mov.u32 	%r2619, %r2626;
$L__BB0_166:
	mul.wide.u32 	%rd54, %r2619, 4;
	add.s64 	%rd55, %rd3, %rd54;
	ld.local.u32 	%r755, [%rd55+4];
	shl.b32 	%r756, %r2619, 5;
	mov.b32 	%r2625, 0;
$L__BB0_167:
	.pragma "nounroll";
	shr.u32 	%r1835, %r755, %r2625;
	and.b32  	%r1836, %r1835, 1;
	setp.eq.b32 	%p99, %r1836, 1;
	not.pred 	%p100, %p99;
	add.s32 	%r1837, %r756, %r2625;
	mul.lo.s32 	%r1838, %r1837, 5;
	mul.wide.u32 	%rd56, %r1838, 4;
	add.s64 	%rd19, %rd18, %rd56;
	@%p100 bra 	$L__BB0_169;
	ld.global.u32 	%r1839, [%rd19];
	xor.b32  	%r2630, %r2630, %r1839;
	ld.global.u32 	%r1840, [%rd19+4];
	xor.b32  	%r2629, %r2629, %r1840;
	ld.global.u32 	%r1841, [%rd19+8];
	xor.b32  	%r2628, %r2628, %r1841;
	ld.global.u32 	%r1842, [%rd19+12];
	xor.b32  	%r2627, %r2627, %r1842;
	ld.global.u32 	%r1843, [%rd19+16];
	xor.b32  	%r2626, %r2626, %r1843;
$L__BB0_169:
	and.b32  	%r1845, %r1835, 2;
	setp.eq.s32 	%p101, %r1845, 0;
	@%p101 bra 	$L__BB0_171;
	ld.global.u32 	%r1846, [%rd19+20];
	xor.b32  	%r2630, %r2630, %r1846;
	ld.global.u32 	%r1847, [%rd19+24];
	xor.b32  	%r2629, %r2629, %r1847;
	ld.global.u32 	%r1848, [%rd19+28];
	xor.b32  	%r2628, %r2628, %r1848;
	ld.global.u32 	%r1849, [%rd19+32];
	xor.b32  	%r2627, %r2627, %r1849;
	ld.global.u32 	%r1850, [%rd19+36];
	xor.b32  	%r2626, %r2626, %r1850;
$L__BB0_171:
	and.b32  	%r1852, %r1835, 4;
	setp.eq.s32 	%p102, %r1852, 0;
	@%p102 bra 	$L__BB0_173;
	ld.global.u32 	%r1853, [%rd19+40];
	xor.b32  	%r2630, %r2630, %r1853;
	ld.global.u32 	%r1854, [%rd19+44];
	xor.b32  	%r2629, %r2629, %r1854;
	ld.global.u32 	%r1855, [%rd19+48];
	xor.b32  	%r2628, %r2628, %r1855;
	ld.global.u32 	%r1856, [%rd19+52];
	xor.b32  	%r2627, %r2627, %r1856;
	ld.global.u32 	%r1857, [%rd19+56];
	xor.b32  	%r2626, %r2626, %r1857;
$L__BB0_173:
	and.b32  	%r1859, %r1835, 8;
	setp.eq.s32 	%p103, %r1859, 0;
	@%p103 bra 	$L__BB0_175;
	ld.global.u32 	%r1860, [%rd19+60];
	xor.b32  	%r2630, %r2630, %r1860;
	ld.global.u32 	%r1861, [%rd19+64];
	xor.b32  	%r2629, %r2629, %r1861;
	ld.global.u32 	%r1862, [%rd19+68];
	xor.b32  	%r2628, %r2628, %r1862;
	ld.global.u32 	%r1863, [%rd19+72];
	xor.b32  	%r2627, %r2627, %r1863;
	ld.global.u32 	%r1864, [%rd19+76];
	xor.b32  	%r2626, %r2626, %r1864;
$L__BB0_175:
	and.b32  	%r1866, %r1835, 16;
	setp.eq.s32 	%p104, %r1866, 0;
	@%p104 bra 	$L__BB0_177;
	ld.global.u32 	%r1867, [%rd19+80];
	xor.b32  	%r2630, %r2630, %r1867;
	ld.global.u32 	%r1868, [%rd19+84];
	xor.b32  	%r2629, %r2629, %r1868;
	ld.global.u32 	%r1869, [%rd19+88];
	xor.b32  	%r2628, %r2628, %r1869;
	ld.global.u32 	%r1870, [%rd19+92];
	xor.b32  	%r2627, %r2627, %r1870;
	ld.global.u32 	%r1871, [%rd19+96];
	xor.b32  	%r2626, %r2626, %r1871;
$L__BB0_177:
	and.b32  	%r1873, %r1835, 32;
	setp.eq.s32 	%p105, %r1873, 0;
	@%p105 bra 	$L__BB0_179;
	ld.global.u32 	%r1874, [%rd19+100];
	xor.b32  	%r2630, %r2630, %r1874;
	ld.global.u32 	%r1875, [%rd19+104];
	xor.b32  	%r2629, %r2629, %r1875;
	ld.global.u32 	%r1876, [%rd19+108];
	xor.b32  	%r2628, %r2628, %r1876;
	ld.global.u32 	%r1877, [%rd19+112];
	xor.b32  	%r2627, %r2627, %r1877;
	ld.global.u32 	%r1878, [%rd19+116];
	xor.b32  	%r2626, %r2626, %r1878;
$L__BB0_179:
	and.b32  	%r1880, %r1835, 64;
	setp.eq.s32 	%p106, %r1880, 0;
	@%p106 bra 	$L__BB0_181;
	ld.global.u32 	%r1881, [%rd19+120];
	xor.b32  	%r2630, %r2630, %r1881;
	ld.global.u32 	%r1882, [%rd19+124];
	xor.b32  	%r2629, %r2629, %r1882;
	ld.global.u32 	%r1883, [%rd19+128];
	xor.b32  	%r2628, %r2628, %r1883;
	ld.global.u32 	%r1884, [%rd19+132];
	xor.b32  	%r2627, %r2627, %r1884;
	ld.global.u32 	%r1885, [%rd19+136];
	xor.b32  	%r2626, %r2626, %r1885;
$L__BB0_181:
	and.b32  	%r1887, %r1835, 128;
	setp.eq.s32 	%p107, %r1887, 0;
	@%p107 bra 	$L__BB0_183;
	ld.global.u32 	%r1888, [%rd19+140];
	xor.b32  	%r2630, %r2630, %r1888;
	ld.global.u32 	%r1889, [%rd19+144];
	xor.b32  	%r2629, %r2629, %r1889;
	ld.global.u32 	%r1890, [%rd19+148];
	xor.b32  	%r2628, %r2628, %r1890;
	ld.global.u32 	%r1891, [%rd19+152];
	xor.b32  	%r2627, %r2627, %r1891;
	ld.global.u32 	%r1892, [%rd19+156];
	xor.b32  	%r2626, %r2626, %r1892;
$L__BB0_183:
	and.b32  	%r1894, %r1835, 256;
	setp.eq.s32 	%p108, %r1894, 0;
	@%p108 bra 	$L__BB0_185;
	ld.global.u32 	%r1895, [%rd19+160];
	xor.b32  	%r2630, %r2630, %r1895;
	ld.global.u32 	%r1896, [%rd19+164];
	xor.b32  	%r2629, %r2629, %r1896;
	ld.global.u32 	%r1897, [%rd19+168];
	xor.b32  	%r2628, %r2628, %r1897;
	ld.global.u32 	%r1898, [%rd19+172];
	xor.b32  	%r2627, %r2627, %r1898;
	ld.global.u32 	%r1899, [%rd19+176];
	xor.b32  	%r2626, %r2626, %r1899;
$L__BB0_185:
	and.b32  	%r1901, %r1835, 512;
	setp.eq.s32 	%p109, %r1901, 0;
	@%p109 bra 	$L__BB0_187;
	ld.global.u32 	%r1902, [%rd19+180];
	xor.b32  	%r2630, %r2630, %r1902;
	ld.global.u32 	%r1903, [%rd19+184];
	xor.b32  	%r2629, %r2629, %r1903;
	ld.global.u32 	%r1904, [%rd19+188];
	xor.b32  	%r2628, %r2628, %r1904;
	ld.global.u32 	%r1905, [%rd19+192];
	xor.b32  	%r2627, %r2627, %r1905;
	ld.global.u32 	%r1906, [%rd19+196];
	xor.b32  	%r2626, %r2626, %r1906;
$L__BB0_187:
	and.b32  	%r1908, %r1835, 1024;
	setp.eq.s32 	%p110, %r1908, 0;
	@%p110 bra 	$L__BB0_189;
	ld.global.u32 	%r1909, [%rd19+200];
	xor.b32  	%r2630, %r2630, %r1909;
	ld.global.u32 	%r1910, [%rd19+204];
	xor.b32  	%r2629, %r2629, %r1910;
	ld.global.u32 	%r1911, [%rd19+208];
	xor.b32  	%r2628, %r2628, %r1911;
	ld.global.u32 	%r1912, [%rd19+212];
	xor.b32  	%r2627, %r2627, %r1912;
	ld.global.u32 	%r1913, [%rd19+216];
	xor.b32  	%r2626, %r2626, %r1913;
$L__BB0_189:
	and.b32  	%r1915, %r1835, 2048;
	setp.eq.s32 	%p111, %r1915, 0;
	@%p111 bra 	$L__BB0_191;
	ld.global.u32 	%r1916, [%rd19+220];
	xor.b32  	%r2630, %r2630, %r1916;
	ld.global.u32 	%r1917, [%rd19+224];
	xor.b32  	%r2629, %r2629, %r1917;
	ld.global.u32 	%r1918, [%rd19+228];
	xor.b32  	%r2628, %r2628, %r1918;
	ld.global.u32 	%r1919, [%rd19+232];
	xor.b32  	%r2627, %r2627, %r1919;
	ld.global.u32 	%r1920, [%rd19+236];
	xor.b32  	%r2626, %r2626, %r1920;
$L__BB0_191:
	and.b32  	%r1922, %r1835, 4096;
	setp.eq.s32 	%p112, %r1922, 0;
	@%p112 bra 	$L__BB0_193;
	ld.global.u32 	%r1923, [%rd19+240];
	xor.b32  	%r2630, %r2630, %r1923;
	ld.global.u32 	%r1924, [%rd19+244];
	xor.b32  	%r2629, %r2629, %r1924;
	ld.global.u32 	%r1925, [%rd19+248];
	xor.b32  	%r2628, %r2628, %r1925;
	ld.global.u32 	%r1926, [%rd19+252];
	xor.b32  	%r2627, %r2627, %r1926;
	ld.global.u32 	%r1927, [%rd19+256];
	xor.b32  	%r2626, %r2626, %r1927;
$L__BB0_193:
	and.b32  	%r1929, %r1835, 8192;
	setp.eq.s32 	%p113, %r1929, 0;
	@%p113 bra 	$L__BB0_195;
	ld.global.u32 	%r1930, [%rd19+260];
	xor.b32  	%r2630, %r2630, %r1930;
	ld.global.u32 	%r1931, [%rd19+264];
	xor.b32  	%r2629, %r2629, %r1931;
	ld.global.u32 	%r1932, [%rd19+268];
	xor.b32  	%r2628, %r2628, %r1932;
	ld.global.u32 	%r1933, [%rd19+272];
	xor.b32  	%r2627, %r2627, %r1933;
	ld.global.u32 	%r1934, [%rd19+276];
	xor.b32  	%r2626, %r2626, %r1934;
$L__BB0_195:
	and.b32  	%r1936, %r1835, 16384;
	setp.eq.s32 	%p114, %r1936, 0;
	@%p114 bra 	$L__BB0_197;
	ld.global.u32 	%r1937, [%rd19+280];
	xor.b32  	%r2630, %r2630, %r1937;
	ld.global.u32 	%r1938, [%rd19+284];
	xor.b32  	%r2629, %r2629, %r1938;
	ld.global.u32 	%r1939, [%rd19+288];
	xor.b32  	%r2628, %r2628, %r1939;
	ld.global.u32 	%r1940, [%rd19+292];
	xor.b32  	%r2627, %r2627, %r1940;
	ld.global.u32 	%r1941, [%rd19+296];
	xor.b32  	%r2626, %r2626, %r1941;
$L__BB0_197:
	and.b32  	%r1943, %r1835, 32768;
	setp.eq.s32 	%p115, %r1943, 0;
	@%p115 bra 	$L__BB0_199;
	ld.global.u32 	%r1944, [%rd19+300];
	xor.b32  	%r2630, %r2630, %r1944;
	ld.global.u32 	%r1945, [%rd19+304];
	xor.b32  	%r2629, %r2629, %r1945;
	ld.global.u32 	%r1946, [%rd19+308];
	xor.b32  	%r2628, %r2628, %r1946;
	ld.global.u32 	%r1947, [%rd19+312];
	xor.b32  	%r2627, %r2627, %r1947;
	ld.global.u32 	%r1948, [%rd19+316];
	xor.b32  	%r2626, %r2626, %r1948;
$L__BB0_199:
	add.s32 	%r2625, %r2625, 16;
	setp.ne.s32 	%p116, %r2625, 32;
	@%p116 bra 	$L__BB0_167;
	mad.lo.s32 	%r1949, %r2619, -31, %r756;
	add.s32 	%r2619, %r1949, 1;
	setp.ne.s32 	%p117, %r2619, 5;
	@%p117 bra 	$L__BB0_166;
	st.local.u32 	[%rd3+4], %r2630;
	st.local.v2.u32 	[%rd3+8], {%r2629, %r2628};
	st.local.v2.u32 	[%rd3+16], {%r2627, %r2626};
	setp.eq.s64 	%p118, %rd17, 1;
	@%p118 bra 	$L__BB0_276;
	mov.b32 	%r2626, 0;
	mov.u32 	%r2627, %r2626;
	mov.u32 	%r2628, %r2626;
	mov.u32 	%r2629, %r2626;
	mov.u32 	%r2630, %r2626;
	mov.u32 	%r2711, %r2626;
$L__BB0_203:
	mul.wide.u32 	%rd57, %r2711, 4;
	add.s64 	%rd58, %rd3, %rd57;
	ld.local.u32 	%r931, [%rd58+4];
	shl.b32 	%r932, %r2711, 5;
	mov.b32 	%r2717, 0;
$L__BB0_204:
	.pragma "nounroll";
	shr.u32 	%r1952, %r931, %r2717;
	and.b32  	%r1953, %r1952, 1;
	setp.eq.b32 	%p119, %r1953, 1;
	not.pred 	%p120, %p119;
	add.s32 	%r1954, %r932, %r2717;
	mul.lo.s32 	%r1955, %r1954, 5;
	mul.wide.u32 	%rd59, %r1955, 4;
	add.s64 	%rd20, %rd18, %rd59;
	@%p120 bra 	$L__BB0_206;
	ld.global.u32 	%r1956, [%rd20];
	xor.b32  	%r2630, %r2630, %r1956;
	ld.global.u32 	%r1957, [%rd20+4];
	xor.b32  	%r2629, %r2629, %r1957;
	ld.global.u32 	%r1958, [%rd20+8];
	xor.b32  	%r2628, %r2628, %r1958;
	ld.global.u32 	%r1959, [%rd20+12];
	xor.b32  	%r2627, %r2627, %r1959;
	ld.global.u32 	%r1960, [%rd20+16];
	xor.b32  	%r2626, %r2626, %r1960;
$L__BB0_206:
	and.b32  	%r1962, %r1952, 2;
	setp.eq.s32 	%p121, %r1962, 0;
	@%p121 bra 	$L__BB0_208;
	ld.global.u32 	%r1963, [%rd20+20];
	xor.b32  	%r2630, %r2630, %r1963;
	ld.global.u32 	%r1964, [%rd20+24];
	xor.b32  	%r2629, %r2629, %r1964;
	ld.global.u32 	%r1965, [%rd20+28];
	xor.b32  	%r2628, %r2628, %r1965;
	ld.global.u32 	%r1966, [%rd20+32];
	xor.b32  	%r2627, %r2627, %r1966;
	ld.global.u32 	%r1967, [%rd20+36];
	xor.b32  	%r2626, %r2626, %r1967;
$L__BB0_208:
	and.b32  	%r1969, %r1952, 4;
	setp.eq.s32 	%p122, %r1969, 0;
	@%p122 bra 	$L__BB0_210;
	ld.global.u32 	%r1970, [%rd20+40];
	xor.b32  	%r2630, %r2630, %r1970;
	ld.global.u32 	%r1971, [%rd20+44];
	xor.b32  	%r2629, %r2629, %r1971;
	ld.global.u32 	%r1972, [%rd20+48];
	xor.b32  	%r2628, %r2628, %r1972;
	ld.global.u32 	%r1973, [%rd20+52];
	xor.b32  	%r2627, %r2627, %r1973;
	ld.global.u32 	%r1974, [%rd20+56];
	xor.b32  	%r2626, %r2626, %r1974;
$L__BB0_210:
	and.b32  	%r1976, %r1952, 8;
	setp.eq.s32 	%p123, %r1976, 0;
	@%p123 bra 	$L__BB0_212;
	ld.global.u32 	%r1977, [%rd20+60];
	xor.b32  	%r2630, %r2630, %r1977;
	ld.global.u32 	%r1978, [%rd20+64];
	xor.b32  	%r2629, %r2629, %r1978;
	ld.global.u32 	%r1979, [%rd20+68];
	xor.b32  	%r2628, %r2628, %r1979;
	ld.global.u32 	%r1980, [%rd20+72];
	xor.b32  	%r2627, %r2627, %r1980;
	ld.global.u32 	%r1981, [%rd20+76];
	xor.b32  	%r2626, %r2626, %r1981;
$L__BB0_212:
	and.b32  	%r1983, %r1952, 16;
	setp.eq.s32 	%p124, %r1983, 0;
	@%p124 bra 	$L__BB0_214;
	ld.global.u32 	%r1984, [%rd20+80];
	xor.b32  	%r2630, %r2630, %r1984;
	ld.global.u32 	%r1985, [%rd20+84];
	xor.b32  	%r2629, %r2629, %r1985;
	ld.global.u32 	%r1986, [%rd20+88];
	xor.b32  	%r2628, %r2628, %r1986;
	ld.global.u32 	%r1987, [%rd20+92];
	xor.b32  	%r2627, %r2627, %r1987;
	ld.global.u32 	%r1988, [%rd20+96];
	xor.b32  	%r2626, %r2626, %r1988;
$L__BB0_214:
	and.b32  	%r1990, %r1952, 32;
	setp.eq.s32 	%p125, %r1990, 0;
	@%p125 bra 	$L__BB0_216;
	ld.global.u32 	%r1991, [%rd20+100];
	xor.b32  	%r2630, %r2630, %r1991;
	ld.global.u32 	%r1992, [%rd20+104];
	xor.b32  	%r2629, %r2629, %r1992;
	ld.global.u32 	%r1993, [%rd20+108];
	xor.b32  	%r2628, %r2628, %r1993;
	ld.global.u32 	%r1994, [%rd20+112];
	xor.b32  	%r2627, %r2627, %r1994;
	ld.global.u32 	%r1995, [%rd20+116];
	xor.b32  	%r2626, %r2626, %r1995;
$L__BB0_216:
	and.b32  	%r1997, %r1952, 64;
	setp.eq.s32 	%p126, %r1997, 0;
	@%p126 bra 	$L__BB0_218;
	ld.global.u32 	%r1998, [%rd20+120];
	xor.b32  	%r2630, %r2630, %r1998;
	ld.global.u32 	%r1999, [%rd20+124];
	xor.b32  	%r2629, %r2629, %r1999;
	ld.global.u32 	%r2000, [%rd20+128];
	xor.b32  	%r2628, %r2628, %r2000;
	ld.global.u32 	%r2001, [%rd20+132];
	xor.b32  	%r2627, %r2627, %r2001;
	ld.global.u32 	%r2002, [%rd20+136];
	xor.b32  	%r2626, %r2626, %r2002;
$L__BB0_218:
	and.b32  	%r2004, %r1952, 128;
	setp.eq.s32 	%p127, %r2004, 0;
	@%p127 bra 	$L__BB0_220;
	ld.global.u32 	%r2005, [%rd20+140];
	xor.b32  	%r2630, %r2630, %r2005;
	ld.global.u32 	%r2006, [%rd20+144];
	xor.b32  	%r2629, %r2629, %r2006;
	ld.global.u32 	%r2007, [%rd20+148];
	xor.b32  	%r2628, %r2628, %r2007;
	ld.global.u32 	%r2008, [%rd20+152];
	xor.b32  	%r2627, %r2627, %r2008;
	ld.global.u32 	%r2009, [%rd20+156];
	xor.b32  	%r2626, %r2626, %r2009;
$L__BB0_220:
	and.b32  	%r2011, %r1952, 256;
	setp.eq.s32 	%p128, %r2011, 0;
	@%p128 bra 	$L__BB0_222;
	ld.global.u32 	%r2012, [%rd20+160];
	xor.b32  	%r2630, %r2630, %r2012;
	ld.global.u32 	%r2013, [%rd20+164];
	xor.b32  	%r2629, %r2629, %r2013;
	ld.global.u32 	%r2014, [%rd20+168];
	xor.b32  	%r2628, %r2628, %r2014;
	ld.global.u32 	%r2015, [%rd20+172];
	xor.b32  	%r2627, %r2627, %r2015;
	ld.global.u32 	%r2016, [%rd20+176];
	xor.b32  	%r2626, %r2626, %r2016;
$L__BB0_222:
	and.b32  	%r2018, %r1952, 512;
	setp.eq.s32 	%p129, %r2018, 0;
	@%p129 bra 	$L__BB0_224;
	ld.global.u32 	%r2019, [%rd20+180];
	xor.b32  	%r2630, %r2630, %r2019;
	ld.global.u32 	%r2020, [%rd20+184];
	xor.b32  	%r2629, %r2629, %r2020;
	ld.global.u32 	%r2021, [%rd20+188];
	xor.b32  	%r2628, %r2628, %r2021;
	ld.global.u32 	%r2022, [%rd20+192];
	xor.b32  	%r2627, %r2627, %r2022;
	ld.global.u32 	%r2023, [%rd20+196];
	xor.b32  	%r2626, %r2626, %r2023;
$L__BB0_224:
	and.b32  	%r2025, %r1952, 1024;
	setp.eq.s32 	%p130, %r2025, 0;
	@%p130 bra 	$L__BB0_226;
	ld.global.u32 	%r2026, [%rd20+200];
	xor.b32  	%r2630, %r2630, %r2026;
	ld.global.u32 	%r2027, [%rd20+204];
	xor.b32  	%r2629, %r2629, %r2027;
	ld.global.u32 	%r2028, [%rd20+208];
	xor.b32  	%r2628, %r2628, %r2028;
	ld.global.u32 	%r2029, [%rd20+212];
	xor.b32  	%r2627, %r2627, %r2029;
	ld.global.u32 	%r2030, [%rd20+216];
	xor.b32  	%r2626, %r2626, %r2030;
$L__BB0_226:
	and.b32  	%r2032, %r1952, 2048;
	setp.eq.s32 	%p131, %r2032, 0;
	@%p131 bra 	$L__BB0_228;
	ld.global.u32 	%r2033, [%rd20+220];
	xor.b32  	%r2630, %r2630, %r2033;
	ld.global.u32 	%r2034, [%rd20+224];
	xor.b32  	%r2629, %r2629, %r2034;
	ld.global.u32 	%r2035, [%rd20+228];
	xor.b32  	%r2628, %r2628, %r2035;
	ld.global.u32 	%r2036, [%rd20+232];
	xor.b32  	%r2627, %r2627, %r2036;
	ld.global.u32 	%r2037, [%rd20+236];
	xor.b32  	%r2626, %r2626, %r2037;
$L__BB0_228:
	and.b32  	%r2039, %r1952, 4096;
	setp.eq.s32 	%p132, %r2039, 0;
	@%p132 bra 	$L__BB0_230;
	ld.global.u32 	%r2040, [%rd20+240];
	xor.b32  	%r2630, %r2630, %r2040;
	ld.global.u32 	%r2041, [%rd20+244];
	xor.b32  	%r2629, %r2629, %r2041;
	ld.global.u32 	%r2042, [%rd20+248];
	xor.b32  	%r2628, %r2628, %r2042;
	ld.global.u32 	%r2043, [%rd20+252];
	xor.b32  	%r2627, %r2627, %r2043;
	ld.global.u32 	%r2044, [%rd20+256];
	xor.b32  	%r2626, %r2626, %r2044;
$L__BB0_230:
	and.b32  	%r2046, %r1952, 8192;
	setp.eq.s32 	%p133, %r2046, 0;
	@%p133 bra 	$L__BB0_232;
	ld.global.u32 	%r2047, [%rd20+260];
	xor.b32  	%r2630, %r2630, %r2047;
	ld.global.u32 	%r2048, [%rd20+264];
	xor.b32  	%r2629, %r2629, %r2048;
	ld.global.u32 	%r2049, [%rd20+268];
	xor.b32  	%r2628, %r2628, %r2049;
	ld.global.u32 	%r2050, [%rd20+272];
	xor.b32  	%r2627, %r2627, %r2050;
	ld.global.u32 	%r2051, [%rd20+276];
	xor.b32  	%r2626, %r2626, %r2051;
$L__BB0_232:
	and.b32  	%r2053, %r1952, 16384;
	setp.eq.s32 	%p134, %r2053, 0;
	@%p134 bra 	$L__BB0_234;
	ld.global.u32 	%r2054, [%rd20+280];
	xor.b32  	%r2630, %r2630, %r2054;
	ld.global.u32 	%r2055, [%rd20+284];
	xor.b32  	%r2629, %r2629, %r2055;
	ld.global.u32 	%r2056, [%rd20+288];
	xor.b32  	%r2628, %r2628, %r2056;
	ld.global.u32 	%r2057, [%rd20+292];
	xor.b32  	%r2627, %r2627, %r2057;
	ld.global.u32 	%r2058, [%rd20+296];
	xor.b32  	%r2626, %r2626, %r2058;
$L__BB0_234:
	and.b32  	%r2060, %r1952, 32768;
	setp.eq.s32 	%p135, %r2060, 0;
	@%p135 bra 	$L__BB0_236;
	ld.global.u32 	%r2061, [%rd20+300];
	xor.b32  	%r2630, %r2630, %r2061;
	ld.global.u32 	%r2062, [%rd20+304];
	xor.b32  	%r2629, %r2629, %r2062;
	ld.global.u32 	%r2063, [%rd20+308];
	xor.b32  	%r2628, %r2628, %r2063;
	ld.global.u32 	%r2064, [%rd20+312];
	xor.b32  	%r2627, %r2627, %r2064;
	ld.global.u32 	%r2065, [%rd20+316];
	xor.b32  	%r2626, %r2626, %r2065;
$L__BB0_236:
	add.s32 	%r2717, %r2717, 16;
	setp.ne.s32 	%p136, %r2717, 32;
	@%p136 bra 	$L__BB0_204;
	mad.lo.s32 	%r2066, %r2711, -31, %r932;
	add.s32 	%r2711, %r2066, 1;
	setp.ne.s32 	%p137, %r2711, 5;
	@%p137 bra 	$L__BB0_203;
	st.local.u32 	[%rd3+4], %r2630;
	st.local.v2.u32 	[%rd3+8], {%r2629, %r2628};
	st.local.v2.u32 	[%rd3+16], {%r2627, %r2626};
	setp.ne.s64 	%p138, %rd17, 3;
	@%p138 bra 	$L__BB0_276;
	mov.b32 	%r2626, 0;
	mov.u32 	%r2627, %r2626;
	mov.u32 	%r2628, %r2626;
	mov.u32 	%r2629, %r2626;
	mov.u32 	%r2630, %r2626;
	mov.u32 	%r2803, %r2626;
$L__BB0_240:
	mul.wide.u32 	%rd60, %r2803, 4;
	add.s64 	%rd61, %rd3, %rd60;
	ld.local.u32 	%r1107, [%rd61+4];
	shl.b32 	%r1108, %r2803, 5;
	mov.b32 	%r2809, 0;
$L__BB0_241:
	.pragma "nounroll";
	shr.u32 	%r2069, %r1107, %r2809;
	and.b32  	%r2070, %r2069, 1;
	setp.eq.b32 	%p139, %r2070, 1;
	not.pred 	%p140, %p139;
	add.s32 	%r2071, %r1108, %r2809;
	mul.lo.s32 	%r2072, %r2071, 5;
	mul.wide.u32 	%rd62, %r2072, 4;
	add.s64 	%rd21, %rd18, %rd62;
	@%p140 bra 	$L__BB0_243;
	ld.global.u32 	%r2073, [%rd21];
	xor.b32  	%r2630, %r2630, %r2073;
	ld.global.u32 	%r2074, [%rd21+4];
	xor.b32  	%r2629, %r2629, %r2074;
	ld.global.u32 	%r2075, [%rd21+8];
	xor.b32  	%r2628, %r2628, %r2075;
	ld.global.u32 	%r2076, [%rd21+12];
	xor.b32  	%r2627, %r2627, %r2076;
	ld.global.u32 	%r2077, [%rd21+16];
	xor.b32  	%r2626, %r2626, %r2077;
$L__BB0_243:
	and.b32  	%r2079, %r2069, 2;
	setp.eq.s32 	%p141, %r2079, 0;
	@%p141 bra 	$L__BB0_245;
	ld.global.u32 	%r2080, [%rd21+20];
	xor.b32  	%r2630, %r2630, %r2080;
	ld.global.u32 	%r2081, [%rd21+24];
	xor.b32  	%r2629, %r2629, %r2081;
	ld.global.u32 	%r2082, [%rd21+28];
	xor.b32  	%r2628, %r2628, %r2082;
	ld.global.u32 	%r2083, [%rd21+32];
	xor.b32  	%r2627, %r2627, %r2083;
	ld.global.u32 	%r2084, [%rd21+36];
	xor.b32  	%r2626, %r2626, %r2084;
$L__BB0_245:
	and.b32  	%r2086, %r2069, 4;
	setp.eq.s32 	%p142, %r2086, 0;
	@%p142 bra 	$L__BB0_247;
	ld.global.u32 	%r2087, [%rd21+40];
	xor.b32  	%r2630, %r2630, %r2087;
	ld.global.u32 	%r2088, [%rd21+44];
	xor.b32  	%r2629, %r2629, %r2088;
	ld.global.u32 	%r2089, [%rd21+48];
	xor.b32  	%r2628, %r2628, %r2089;
	ld.global.u32 	%r2090, [%rd21+52];
	xor.b32  	%r2627, %r2627, %r2090;
	ld.global.u32 	%r2091, [%rd21+56];
	xor.b32  	%r2626, %r2626, %r2091;
$L__BB0_247:
	and.b32  	%r2093, %r2069, 8;
	setp.eq.s32 	%p143, %r2093, 0;
	@%p143 bra 	$L__BB0_249;
	ld.global.u32 	%r2094, [%rd21+60];
	xor.b32  	%r2630, %r2630, %r2094;
	ld.global.u32 	%r2095, [%rd21+64];
	xor.b32  	%r2629, %r2629, %r2095;
	ld.global.u32 	%r2096, [%rd21+68];
	xor.b32  	%r2628, %r2628, %r2096;
	ld.global.u32 	%r2097, [%rd21+72];
	xor.b32  	%r2627, %r2627, %r2097;
	ld.global.u32 	%r2098, [%rd21+76];
	xor.b32  	%r2626, %r2626, %r2098;
$L__BB0_249:
	and.b32  	%r2100, %r2069, 16;
	setp.eq.s32 	%p144, %r2100, 0;
	@%p144 bra 	$L__BB0_251;
	ld.global.u32 	%r2101, [%rd21+80];
	xor.b32  	%r2630, %r2630, %r2101;
	ld.global.u32 	%r2102, [%rd21+84];
	xor.b32  	%r2629, %r2629, %r2102;
	ld.global.u32 	%r2103, [%rd21+88];
	xor.b32  	%r2628, %r2628, %r2103;
	ld.global.u32 	%r2104, [%rd21+92];
	xor.b32  	%r2627, %r2627, %r2104;
	ld.global.u32 	%r2105, [%rd21+96];
	xor.b32  	%r2626, %r2626, %r2105;
$L__BB0_251:
	and.b32  	%r2107, %r2069, 32;
	setp.eq.s32 	%p145, %r2107, 0;
	@%p145 bra 	$L__BB0_253;
	ld.global.u32 	%r2108, [%rd21+100];
	xor.b32  	%r2630, %r2630, %r2108;
	ld.global.u32 	%r2109, [%rd21+104];
	xor.b32  	%r2629, %r2629, %r2109;
	ld.global.u32 	%r2110, [%rd21+108];
	xor.b32  	%r2628, %r2628, %r2110;
	ld.global.u32 	%r2111, [%rd21+112];
	xor.b32  	%r2627, %r2627, %r2111;
	ld.global.u32 	%r2112, [%rd21+116];
	xor.b32  	%r2626, %r2626, %r2112;
$L__BB0_253:
	and.b32  	%r2114, %r2069, 64;
	setp.eq.s32 	%p146, %r2114, 0;
	@%p146 bra 	$L__BB0_255;
	ld.global.u32 	%r2115, [%rd21+120];
	xor.b32  	%r2630, %r2630, %r2115;
	ld.global.u32 	%r2116, [%rd21+124];
	xor.b32  	%r2629, %r2629, %r2116;
	ld.global.u32 	%r2117, [%rd21+128];
	xor.b32  	%r2628, %r2628, %r2117;
	ld.global.u32 	%r2118, [%rd21+132];
	xor.b32  	%r2627, %r2627, %r2118;
	ld.global.u32 	%r2119, [%rd21+136];
	xor.b32  	%r2626, %r2626, %r2119;
$L__BB0_255:
	and.b32  	%r2121, %r2069, 128;
	setp.eq.s32 	%p147, %r2121, 0;
	@%p147 bra 	$L__BB0_257;
	ld.global.u32 	%r2122, [%rd21+140];
	xor.b32  	%r2630, %r2630, %r2122;
	ld.global.u32 	%r2123, [%rd21+144];
	xor.b32  	%r2629, %r2629, %r2123;
	ld.global.u32 	%r2124, [%rd21+148];
	xor.b32  	%r2628, %r2628, %r2124;
	ld.global.u32 	%r2125, [%rd21+152];
	xor.b32  	%r2627, %r2627, %r2125;
	ld.global.u32 	%r2126, [%rd21+156];
	xor.b32  	%r2626, %r2626, %r2126;
$L__BB0_257:
	and.b32  	%r2128, %r2069, 256;
	setp.eq.s32 	%p148, %r2128, 0;
	@%p148 bra 	$L__BB0_259;
	ld.global.u32 	%r2129, [%rd21+160];
	xor.b32  	%r2630, %r2630, %r2129;
	ld.global.u32 	%r2130, [%rd21+164];
	xor.b32  	%r2629, %r2629, %r2130;
	ld.global.u32 	%r2131, [%rd21+168];
	xor.b32  	%r2628, %r2628, %r2131;
	ld.global.u32 	%r2132, [%rd21+172];
	xor.b32  	%r2627, %r2627, %r2132;
	ld.global.u32 	%r2133, [%rd21+176];
	xor.b32  	%r2626, %r2626, %r2133;
$L__BB0_259:
	and.b32  	%r2135, %r2069, 512;
	setp.eq.s32 	%p149, %r2135, 0;
	@%p149 bra 	$L__BB0_261;
	ld.global.u32 	%r2136, [%rd21+180];
	xor.b32  	%r2630, %r2630, %r2136;
	ld.global.u32 	%r2137, [%rd21+184];
	xor.b32  	%r2629, %r2629, %r2137;
	ld.global.u32 	%r2138, [%rd21+188];
	xor.b32  	%r2628, %r2628, %r2138;
	ld.global.u32 	%r2139, [%rd21+192];
	xor.b32  	%r2627, %r2627, %r2139;
	ld.global.u32 	%r2140, [%rd21+196];
	xor.b32  	%r2626, %r2626, %r2140;
$L__BB0_261:
	and.b32  	%r2142, %r2069, 1024;
	setp.eq.s32 	%p150, %r2142, 0;
	@%p150 bra 	$L__BB0_263;
	ld.global.u32 	%r2143, [%rd21+200];
	xor.b32  	%r2630, %r2630, %r2143;
	ld.global.u32 	%r2144, [%rd21+204];
	xor.b32  	%r2629, %r2629, %r2144;
	ld.global.u32 	%r2145, [%rd21+208];
	xor.b32  	%r2628, %r2628, %r2145;
	ld.global.u32 	%r2146, [%rd21+212];
	xor.b32  	%r2627, %r2627, %r2146;
	ld.global.u32 	%r2147, [%rd21+216];
	xor.b32  	%r2626, %r2626, %r2147;
$L__BB0_263:
	and.b32  	%r2149, %r2069, 2048;
	setp.eq.s32 	%p151, %r2149, 0;
	@%p151 bra 	$L__BB0_265;
	ld.global.u32 	%r2150, [%rd21+220];
	xor.b32  	%r2630, %r2630, %r2150;
	ld.global.u32 	%r2151, [%rd21+224];
	xor.b32  	%r2629, %r2629, %r2151;
	ld.global.u32 	%r2152, [%rd21+228];
	xor.b32  	%r2628, %r2628, %r2152;
	ld.global.u32 	%r2153, [%rd21+232];
	xor.b32  	%r2627, %r2627, %r2153;
	ld.global.u32 	%r2154, [%rd21+236];
	xor.b32  	%r2626, %r2626, %r2154;
$L__BB0_265:
	and.b32  	%r2156, %r2069, 4096;
	setp.eq.s32 	%p152, %r2156, 0;
	@%p152 bra 	$L__BB0_267;
	ld.global.u32 	%r2157, [%rd21+240];
	xor.b32  	%r2630, %r2630, %r2157;
	ld.global.u32 	%r2158, [%rd21+244];
	xor.b32  	%r2629, %r2629, %r2158;
	ld.global.u32 	%r2159, [%rd21+248];
	xor.b32  	%r2628, %r2628, %r2159;
	ld.global.u32 	%r2160, [%rd21+252];
	xor.b32  	%r2627, %r2627, %r2160;
	ld.global.u32 	%r2161, [%rd21+256];
	xor.b32  	%r2626, %r2626, %r2161;
$L__BB0_267:
	and.b32  	%r2163, %r2069, 8192;
	setp.eq.s32 	%p153, %r2163, 0;
	@%p153 bra 	$L__BB0_269;
	ld.global.u32 	%r2164, [%rd21+260];
	xor.b32  	%r2630, %r2630, %r2164;
	ld.global.u32 	%r2165, [%rd21+264];
	xor.b32  	%r2629, %r2629, %r2165;
	ld.global.u32 	%r2166, [%rd21+268];
	xor.b32  	%r2628, %r2628, %r2166;
	ld.global.u32 	%r2167, [%rd21+272];
	xor.b32  	%r2627, %r2627, %r2167;
	ld.global.u32 	%r2168, [%rd21+276];
	xor.b32  	%r2626, %r2626, %r2168;
$L__BB0_269:
	and.b32  	%r2170, %r2069, 16384;
	setp.eq.s32 	%p154, %r2170, 0;
	@%p154 bra 	$L__BB0_271;
	ld.global.u32 	%r2171, [%rd21+280];
	xor.b32  	%r2630, %r2630, %r2171;
	ld.global.u32 	%r2172, [%rd21+284];
	xor.b32  	%r2629, %r2629, %r2172;
	ld.global.u32 	%r2173, [%rd21+288];
	xor.b32  	%r2628, %r2628, %r2173;
	ld.global.u32 	%r2174, [%rd21+292];
	xor.b32  	%r2627, %r2627, %r2174;
	ld.global.u32 	%r2175, [%rd21+296];
	xor.b32  	%r2626, %r2626, %r2175;
$L__BB0_271:
	and.b32  	%r2177, %r2069, 32768;
	setp.eq.s32 	%p155, %r2177, 0;
	@%p155 bra 	$L__BB0_273;
	ld.global.u32 	%r2178, [%rd21+300];
	xor.b32  	%r2630, %r2630, %r2178;
	ld.global.u32 	%r2179, [%rd21+304];
	xor.b32  	%r2629, %r2629, %r2179;
	ld.global.u32 	%r2180, [%rd21+308];
	xor.b32  	%r2628, %r2628, %r2180;
	ld.global.u32 	%r2181, [%rd21+312];
	xor.b32  	%r2627, %r2627, %r2181;
	ld.global.u32 	%r2182, [%rd21+316];
	xor.b32  	%r2626, %r2626, %r2182;
$L__BB0_273:
	add.s32 	%r2809, %r2809, 16;
	setp.ne.s32 	%p156, %r2809, 32;
	@%p156 bra 	$L__BB0_241;
	mad.lo.s32 	%r2183, %r2803, -31, %r1108;
	add.s32 	%r2803, %r2183, 1;
	setp.ne.s32 	%p157, %r2803, 5;
	@%p157 bra 	$L__BB0_240;
	st.local.u32 	[%rd3+4], %r2630;
	st.local.v2.u32 	[%rd3+8], {%r2629, %r2628};
	st.local.v2.u32 	[%rd3+16], {%r2627, %r2626};
$L__BB0_276:
	shr.u64 	%rd70, %rd16, 2;
	add.s32 	%r2613, %r2613, 1;
	setp.gt.u64 	%p158, %rd16, 3;
	@%p158 bra 	$L__BB0_164;
$L__BB0_277:
	cvt.u32.u64 	%r2184, %rd14;
	mad.lo.s32 	%r2900, %r2184, 362437, %r566;
	setp.ge.s32 	%p159, %r2906, %r565;
	@%p159 bra 	$L__BB0_287;
	mov.f32 	%f116, 0f00000000;
	mov.f32 	%f117, 0f3F000000;
	mul.rn.f32 	%f118, %f117, %f116;
	mov.f32 	%f119, 0f3DF6384F;
	mul.rn.f32 	%f120, %f119, %f116;
	fma.rn.f32 	%f121, %f118, 0f3FB8AA3B, 0f00000000;
	add.f32 	%f122, %f121, 0f00000000;
	mul.f32 	%f123, %f120, 0f40400000;
	fma.rn.f32 	%f124, %f123, %f118, %f122;
	fma.rn.f32 	%f125, %f120, 0f00000000, %f124;
	mov.f32 	%f126, 0f3F800000;
	add.rn.f32 	%f127, %f126, %f125;
	mov.f32 	%f128, 0fBF800000;
	add.rn.f32 	%f129, %f127, %f128;
	neg.f32 	%f130, %f129;
	add.rn.f32 	%f131, %f125, %f130;
	mov.f32 	%f132, 0fC056978E;
	mul.rn.f32 	%f133, %f127, %f132;
	neg.f32 	%f134, %f133;
	fma.rn.f32 	%f135, %f127, 0fC056978E, %f134;
	fma.rn.f32 	%f136, %f131, 0fC056978E, %f135;
	cvt.rni.f32.f32 	%f137, %f133;
	sub.f32 	%f138, %f133, %f137;
	add.f32 	%f139, %f138, %f136;
	fma.rn.f32 	%f140, %f139, 0f391FCB8E, 0f3AAF85ED;
	fma.rn.f32 	%f141, %f140, %f139, 0f3C1D9856;
	fma.rn.f32 	%f142, %f141, %f139, 0f3D6357BB;
	fma.rn.f32 	%f143, %f142, %f139, 0f3E75FDEC;
	fma.rn.f32 	%f144, %f143, %f139, 0f3F317218;
	fma.rn.f32 	%f145, %f144, %f139, 0f3F800000;
	cvt.rzi.s32.f32 	%r2185, %f137;
	setp.gt.f32 	%p160, %f137, 0f00000000;
	selp.b32 	%r2186, 0, -2097152000, %p160;
	add.s32 	%r2187, %r2186, 2130706432;
	mov.b32 	%f146, %r2187;
	mul.f32 	%f147, %f145, %f146;
	shl.b32 	%r2188, %r2185, 23;
	sub.s32 	%r2189, %r2188, %r2186;
	mov.b32 	%f148, %r2189;
	mul.f32 	%f149, %f147, %f148;
	abs.f32 	%f150, %f133;
	setp.gt.f32 	%p161, %f150, 0f43180000;
	setp.lt.f32 	%p162, %f133, 0f00000000;
	selp.f32 	%f151, 0f00000000, 0f7F800000, %p162;
	selp.f32 	%f8, %f151, %f149, %p161;
	mov.f32 	%f152, 0f30000000;
	mov.f32 	%f153, 0f3EF4898D;
	mul.rn.f32 	%f154, %f153, %f152;
	mov.f32 	%f155, 0f3C0364A8;
	mov.f32 	%f156, 0f3DF6843E;
	mul.rn.f32 	%f157, %f156, %f155;
	fma.rn.f32 	%f158, %f154, 0f3FB8AA3B, 0f34D7B555;
	fma.rn.f32 	%f159, 0f3DB7672A, 0f32A55E34, %f158;
	mul.f32 	%f160, %f157, 0f40400000;
	fma.rn.f32 	%f161, %f160, %f154, %f159;
	fma.rn.f32 	%f162, %f157, 0f3DB7672A, %f161;
	mov.f32 	%f163, 0f41021130;
	add.rn.f32 	%f164, %f163, %f162;
	mov.f32 	%f165, 0fC1021130;
	add.rn.f32 	%f166, %f164, %f165;
	neg.f32 	%f167, %f166;
	add.rn.f32 	%f168, %f162, %f167;
	mul.rn.f32 	%f169, %f164, %f132;
	neg.f32 	%f170, %f169;
	fma.rn.f32 	%f171, %f164, 0fC056978E, %f170;
	fma.rn.f32 	%f172, %f168, 0fC056978E, %f171;
	cvt.rni.f32.f32 	%f173, %f169;
	sub.f32 	%f174, %f169, %f173;
	add.f32 	%f175, %f174, %f172;
	fma.rn.f32 	%f176, %f175, 0f391FCB8E, 0f3AAF85ED;
	fma.rn.f32 	%f177, %f176, %f175, 0f3C1D9856;
	fma.rn.f32 	%f178, %f177, %f175, 0f3D6357BB;
	fma.rn.f32 	%f179, %f178, %f175, 0f3E75FDEC;
	fma.rn.f32 	%f180, %f179, %f175, 0f3F317218;
	fma.rn.f32 	%f181, %f180, %f175, 0f3F800000;
	cvt.rzi.s32.f32 	%r2190, %f173;
	setp.gt.f32 	%p163, %f173, 0f00000000;
	selp.b32 	%r2191, 0, -2097152000, %p163;
	add.s32 	%r2192, %r2191, 2130706432;
	mov.b32 	%f182, %r2192;
	mul.f32 	%f183, %f181, %f182;
	shl.b32 	%r2193, %r2190, 23;
	sub.s32 	%r2194, %r2193, %r2191;
	mov.b32 	%f184, %r2194;
	mul.f32 	%f185, %f183, %f184;
	abs.f32 	%f186, %f169;
	setp.gt.f32 	%p164, %f186, 0f43180000;
	setp.lt.f32 	%p165, %f169, 0f00000000;
	selp.f32 	%f187, 0f00000000, 0f7F800000, %p165;
	selp.f32 	%f188, %f187, %f185, %p164;
	sub.f32 	%f9, %f188, %f8;
$L__BB0_279:
	mov.u32 	%r1294, %r2630;
	mov.u32 	%r2630, %r2629;
	mov.u32 	%r2629, %r2628;
	mov.u32 	%r2628, %r2627;
	mov.u32 	%r2627, %r2626;
	shr.u32 	%r2195, %r1294, 2;
	xor.b32  	%r2196, %r2195, %r1294;
	shl.b32 	%r2197, %r2627, 4;
	shl.b32 	%r2198, %r2196, 1;
	xor.b32  	%r2199, %r2198, %r2197;
	xor.b32  	%r2200, %r2199, %r2196;
	xor.b32  	%r2626, %r2200, %r2627;
	add.s32 	%r2900, %r2900, 362437;
	add.s32 	%r2201, %r2626, %r2900;
	cvt.rn.f32.u32 	%f190, %r2201;
	fma.rn.f32 	%f191, %f190, 0f2F800000, 0f2F000000;
	fma.rn.f32 	%f10, %f9, %f191, %f8;
	abs.f32 	%f11, %f10;
	setp.eq.f32 	%p166, %f10, 0f3F800000;
	mov.f32 	%f251, 0f3F800000;
	@%p166 bra 	$L__BB0_286;
	setp.num.f32 	%p167, %f11, %f11;
	@%p167 bra 	$L__BB0_282;
	mov.f32 	%f248, 0fBE98B2F6;
	add.rn.f32 	%f251, %f10, %f248;
	bra.uni 	$L__BB0_286;
$L__BB0_282:
	setp.neu.f32 	%p168, %f10, 0f00000000;
	setp.neu.f32 	%p169, %f11, 0f7F800000;
	and.pred  	%p170, %p168, %p169;
	@%p170 bra 	$L__BB0_284;
	add.f32 	%f247, %f10, %f10;
	mov.b32 	%r2211, %f247;
	and.b32  	%r2212, %r2211, 2147483647;
	xor.b32  	%r2213, %r2212, 2139095040;
	mov.b32 	%f251, %r2213;
	bra.uni 	$L__BB0_286;
$L__BB0_284:
	setp.lt.f32 	%p171, %f11, 0f00800000;
	mul.f32 	%f192, %f11, 0f4B800000;
	selp.f32 	%f193, %f192, %f11, %p171;
	mov.b32 	%r2202, %f193;
	add.s32 	%r2203, %r2202, -1060439283;
	and.b32  	%r2204, %r2203, -8388608;
	sub.s32 	%r2205, %r2202, %r2204;
	mov.b32 	%f194, %r2205;
	cvt.rn.f32.s32 	%f195, %r2204;
	selp.f32 	%f196, 0fC1C00000, 0f00000000, %p171;
	fma.rn.f32 	%f197, %f195, 0f34000000, %f196;
	add.f32 	%f198, %f194, 0fBF800000;
	add.f32 	%f199, %f194, 0f3F800000;
	rcp.approx.ftz.f32 	%f200, %f199;
	add.f32 	%f201, %f198, %f198;
	mul.f32 	%f202, %f201, %f200;
	mul.f32 	%f203, %f202, %f202;
	neg.f32 	%f204, %f202;
	sub.f32 	%f205, %f198, %f202;
	add.f32 	%f206, %f205, %f205;
	fma.rn.f32 	%f207, %f204, %f198, %f206;
	mul.rn.f32 	%f208, %f200, %f207;
	fma.rn.f32 	%f209, %f203, 0f3A2C32E4, 0f3B52E7DB;
	fma.rn.f32 	%f210, %f209, %f203, 0f3C93BB73;
	fma.rn.f32 	%f211, %f210, %f203, 0f3DF6384F;
	mul.rn.f32 	%f212, %f211, %f203;
	fma.rn.f32 	%f213, %f202, 0f3FB8AA3B, %f197;
	mul.f32 	%f214, %f212, 0f40400000;
	sub.f32 	%f215, %f197, %f213;
	fma.rn.f32 	%f216, %f202, 0f3FB8AA3B, %f215;
	fma.rn.f32 	%f217, %f208, 0f3FB8AA3B, %f216;
	fma.rn.f32 	%f218, %f202, 0f32A55E34, %f217;
	fma.rn.f32 	%f219, %f214, %f208, %f218;
	fma.rn.f32 	%f220, %f212, %f202, %f219;
	add.rn.f32 	%f221, %f213, %f220;
	mov.f32 	%f222, 0fBE98B2F6;
	mul.rn.f32 	%f223, %f221, %f222;
	cvt.rni.f32.f32 	%f224, %f223;
	sub.f32 	%f225, %f223, %f224;
	neg.f32 	%f226, %f223;
	fma.rn.f32 	%f227, %f221, 0fBE98B2F6, %f226;
	neg.f32 	%f228, %f213;
	add.rn.f32 	%f229, %f221, %f228;
	neg.f32 	%f230, %f229;
	add.rn.f32 	%f231, %f220, %f230;
	fma.rn.f32 	%f232, %f231, 0fBE98B2F6, %f227;
	add.f32 	%f233, %f225, %f232;
	setp.gt.f32 	%p172, %f224, 0f00000000;
	selp.b32 	%r2206, 0, -2097152000, %p172;
	setp.geu.f32 	%p173, %f10, 0f00000000;
	setp.lt.f32 	%p174, %f223, 0f00000000;
	selp.f32 	%f234, 0f00000000, 0f7F800000, %p174;
	abs.f32 	%f235, %f223;
	setp.gt.f32 	%p175, %f235, 0f43180000;
	cvt.rzi.s32.f32 	%r2207, %f224;
	shl.b32 	%r2208, %r2207, 23;
	sub.s32 	%r2209, %r2208, %r2206;
	mov.b32 	%f236, %r2209;
	add.s32 	%r2210, %r2206, 2130706432;
	mov.b32 	%f237, %r2210;
	fma.rn.f32 	%f238, %f233, 0f391FCB8E, 0f3AAF85ED;
	fma.rn.f32 	%f239, %f238, %f233, 0f3C1D9856;
	fma.rn.f32 	%f240, %f239, %f233, 0f3D6357BB;
	fma.rn.f32 	%f241, %f240, %f233, 0f3E75FDEC;
	fma.rn.f32 	%f242, %f241, %f233, 0f3F317218;
	fma.rn.f32 	%f243, %f242, %f233, 0f3F800000;
	mul.f32 	%f244, %f243, %f237;
	mul.f32 	%f245, %f244, %f236;
	selp.f32 	%f251, %f234, %f245, %p175;
	@%p173 bra 	$L__BB0_286;
	mov.f32 	%f251, 0f7FFFFFFF;
$L__BB0_286:
	cvt.rmi.f32.f32 	%f249, %f251;
	cvt.rzi.s32.f32 	%r2214, %f249;
	max.s32 	%r2215, %r2214, 2;
	ld.global.u64 	%rd63, [%rd1+8];
	cvta.to.global.u64 	%rd64, %rd63;
	mul.wide.s32 	%rd65, %r2906, 4;
	add.s64 	%rd66, %rd64, %rd65;
	st.global.u32 	[%rd66], %r2215;
	add.s32 	%r2906, %r2906, %r2;
	ld.global.u32 	%r2216, [%rd1+4];
	setp.lt.s32 	%p176, %r2906, %r2216;
	@%p176 bra 	$L__BB0_279;
$L__BB0_287:
	ret;

}
	// .globl	initialize_edge_offsets_kernel
.visible .entry initialize_edge_offsets_kernel(
	.param .u64 .ptr .align 1 initialize_edge_offsets_kernel_param_0
)
{
	.reg .pred 	%p<4>;
	.reg .b32 	%r<14>;
	.reg .b64 	%rd<12>;

	ld.param.u64 	%rd2, [initialize_edge_offsets_kernel_param_0];
	cvta.to.global.u64 	%rd1, %rd2;
	mov.u32 	%r3, %tid.x;
	mov.u32 	%r4, %ctaid.x;
	or.b32  	%r5, %r3, %r4;
	setp.ne.s32 	%p1, %r5, 0;
	@%p1 bra 	$L__BB1_4;
	ld.global.u64 	%rd3, [%rd1+16];
	cvta.to.global.u64 	%rd4, %rd3;
	mov.b32 	%r6, 0;
	st.global.u32 	[%rd4], %r6;
	ld.global.u32 	%r7, [%rd1+4];
	setp.lt.s32 	%p2, %r7, 1;
	@%p2 bra 	$L__BB1_4;
	mov.b32 	%r13, 0;
$L__BB1_3:
	ld.global.u64 	%rd5, [%rd1+16];
	cvta.to.global.u64 	%rd6, %rd5;
	mul.wide.u32 	%rd7, %r13, 4;
	add.s64 	%rd8, %rd6, %rd7;
	ld.global.u32 	%r9, [%rd8];
	ld.global.u64 	%rd9, [%rd1+8];
	cvta.to.global.u64 	%rd10, %rd9;
	add.s64 	%rd11, %rd10, %rd7;
	ld.global.u32 	%r10, [%rd11];
	add.s32 	%r11, %r10, %r9;
	add.s32 	%r13, %r13, 1;
	st.global.u32 	[%rd8+4], %r11;
	ld.global.u32 	%r12, [%rd1+4];
	setp.lt.s32 	%p3, %r13, %r12;
	@%p3 bra 	$L__BB1_3;
$L__BB1_4:
	ret;

}
	// .globl	generate_edges_kernel
.visible .entry generate_edges_kernel(
	.param .u64 .ptr .align 1 generate_edges_kernel_param_0,
	.param .u64 .ptr .align 1 generate_edges_kernel_param_1
)
{
	.local .align 16 .b8 	__local_depot2[256];
	.reg .b64 	%SP;
	.reg .b64 	%SPL;
	.reg .pred 	%p<127>;
	.reg .b32 	%r<1518>;
	.reg .b32 	%f<252>;
	.reg .b64 	%rd<117>;

	mov.u64 	%SPL, __local_depot2;
	ld.param.u64 	%rd18, [generate_edges_kernel_param_0];
	ld.param.u64 	%rd19, [generate_edges_kernel_param_1];
	cvta.to.global.u64 	%rd1, %rd19;
	add.u64 	%rd2, %SPL, 0;
	add.u64 	%rd3, %SPL, 80;
	add.u64 	%rd4, %SPL, 128;
	mov.u32 	%r667, %ctaid.x;
	mov.u32 	%r668, %ntid.x;
	mov.u32 	%r669, %tid.x;
	mad.lo.s32 	%r1, %r667, %r668, %r669;
	ld.global.u32 	%r670, [%rd1+4];
	setp.ge.s32 	%p3, %r1, %r670;
	@%p3 bra 	$L__BB2_184;
	cvta.to.global.u64 	%rd23, %rd18;
	ld.global.u64 	%rd24, [%rd23+8];
	cvt.s64.s32 	%rd5, %r1;
	cvt.u32.u64 	%r671, %rd24;
	xor.b32  	%r672, %r671, -1429050551;
	mul.lo.s32 	%r673, %r672, 1099087573;
	{ .reg .b32 tmp; mov.b64 {tmp, %r674}, %rd24; }
	xor.b32  	%r675, %r674, -136515619;
	mul.lo.s32 	%r676, %r675, -1703105765;
	add.s32 	%r677, %r673, %r676;
	add.s32 	%r2, %r677, 6615241;
	add.s32 	%r1194, %r673, 123456789;
	st.local.v2.u32 	[%rd3], {%r2, %r1194};
	xor.b32  	%r1193, %r673, 362436069;
	add.s32 	%r1192, %r676, 521288629;
	st.local.v2.u32 	[%rd3+8], {%r1193, %r1192};
	xor.b32  	%r1191, %r676, 88675123;
	add.s32 	%r1190, %r673, 5783321;
	st.local.v2.u32 	[%rd3+16], {%r1191, %r1190};
	setp.eq.s32 	%p4, %r1, 0;
	@%p4 bra 	$L__BB2_116;
	mov.b32 	%r1177, 0;
	mov.u64 	%rd116, %rd5;
$L__BB2_3:
	mov.u64 	%rd6, %rd116;
	and.b64  	%rd7, %rd6, 3;
	setp.eq.s64 	%p5, %rd7, 0;
	@%p5 bra 	$L__BB2_115;
	mul.wide.u32 	%rd25, %r1177, 3200;
	mov.u64 	%rd26, precalc_xorwow_matrix;
	add.s64 	%rd8, %rd26, %rd25;
	mov.b32 	%r1190, 0;
	mov.u32 	%r1191, %r1190;
	mov.u32 	%r1192, %r1190;
	mov.u32 	%r1193, %r1190;
	mov.u32 	%r1194, %r1190;
	mov.u32 	%r1183, %r1190;
$L__BB2_5:
	mul.wide.u32 	%rd27, %r1183, 4;
	add.s64 	%rd28, %rd3, %rd27;
	ld.local.u32 	%r20, [%rd28+4];
	shl.b32 	%r21, %r1183, 5;
	mov.b32 	%r1189, 0;
$L__BB2_6:
	.pragma "nounroll";
	shr.u32 	%r681, %r20, %r1189;
	and.b32  	%r682, %r681, 1;
	setp.eq.b32 	%p6, %r682, 1;
	not.pred 	%p7, %p6;
	add.s32 	%r683, %r21, %r1189;
	mul.lo.s32 	%r684, %r683, 5;
	mul.wide.u32 	%rd29, %r684, 4;
	add.s64 	%rd9, %rd8, %rd29;
	@%p7 bra 	$L__BB2_8;
	ld.global.u32 	%r685, [%rd9];
	xor.b32  	%r1194, %r1194, %r685;
	ld.global.u32 	%r686, [%rd9+4];
	xor.b32  	%r1193, %r1193, %r686;
	ld.global.u32 	%r687, [%rd9+8];
	xor.b32  	%r1192, %r1192, %r687;
	ld.global.u32 	%r688, [%rd9+12];
	xor.b32  	%r1191, %r1191, %r688;
	ld.global.u32 	%r689, [%rd9+16];
	xor.b32  	%r1190, %r1190, %r689;
$L__BB2_8:
	and.b32  	%r691, %r681, 2;
	setp.eq.s32 	%p8, %r691, 0;
	@%p8 bra 	$L__BB2_10;
	ld.global.u32 	%r692, [%rd9+20];
	xor.b32  	%r1194, %r1194, %r692;
	ld.global.u32 	%r693, [%rd9+24];
	xor.b32  	%r1193, %r1193, %r693;
	ld.global.u32 	%r694, [%rd9+28];
	xor.b32  	%r1192, %r1192, %r694;
	ld.global.u32 	%r695, [%rd9+32];
	xor.b32  	%r1191, %r1191, %r695;
	ld.global.u32 	%r696, [%rd9+36];
	xor.b32  	%r1190, %r1190, %r696;
$L__BB2_10:
	and.b32  	%r698, %r681, 4;
	setp.eq.s32 	%p9, %r698, 0;
	@%p9 bra 	$L__BB2_12;
	ld.global.u32 	%r699, [%rd9+40];
	xor.b32  	%r1194, %r1194, %r699;
	ld.global.u32 	%r700, [%rd9+44];
	xor.b32  	%r1193, %r1193, %r700;
	ld.global.u32 	%r701, [%rd9+48];
	xor.b32  	%r1192, %r1192, %r701;
	ld.global.u32 	%r702, [%rd9+52];
	xor.b32  	%r1191, %r1191, %r702;
	ld.global.u32 	%r703, [%rd9+56];
	xor.b32  	%r1190, %r1190, %r703;
$L__BB2_12:
	and.b32  	%r705, %r681, 8;
	setp.eq.s32 	%p10, %r705, 0;
	@%p10 bra 	$L__BB2_14;
	ld.global.u32 	%r706, [%rd9+60];
	xor.b32  	%r1194, %r1194, %r706;
	ld.global.u32 	%r707, [%rd9+64];
	xor.b32  	%r1193, %r1193, %r707;
	ld.global.u32 	%r708, [%rd9+68];
	xor.b32  	%r1192, %r1192, %r708;
	ld.global.u32 	%r709, [%rd9+72];
	xor.b32  	%r1191, %r1191, %r709;
	ld.global.u32 	%r710, [%rd9+76];
	xor.b32  	%r1190, %r1190, %r710;
$L__BB2_14:
	and.b32  	%r712, %r681, 16;
	setp.eq.s32 	%p11, %r712, 0;
	@%p11 bra 	$L__BB2_16;
	ld.global.u32 	%r713, [%rd9+80];
	xor.b32  	%r1194, %r1194, %r713;
	ld.global.u32 	%r714, [%rd9+84];
	xor.b32  	%r1193, %r1193, %r714;
	ld.global.u32 	%r715, [%rd9+88];
	xor.b32  	%r1192, %r1192, %r715;
	ld.global.u32 	%r716, [%rd9+92];
	xor.b32  	%r1191, %r1191, %r716;
	ld.global.u32 	%r717, [%rd9+96];
	xor.b32  	%r1190, %r1190, %r717;
$L__BB2_16:
	and.b32  	%r719, %r681, 32;
	setp.eq.s32 	%p12, %r719, 0;
	@%p12 bra 	$L__BB2_18;
	ld.global.u32 	%r720, [%rd9+100];
	xor.b32  	%r1194, %r1194, %r720;
	ld.global.u32 	%r721, [%rd9+104];
	xor.b32  	%r1193, %r1193, %r721;
	ld.global.u32 	%r722, [%rd9+108];
	xor.b32  	%r1192, %r1192, %r722;
	ld.global.u32 	%r723, [%rd9+112];
	xor.b32  	%r1191, %r1191, %r723;
	ld.global.u32 	%r724, [%rd9+116];
	xor.b32  	%r1190, %r1190, %r724;
$L__BB2_18:
	and.b32  	%r726, %r681, 64;
	setp.eq.s32 	%p13, %r726, 0;
	@%p13 bra 	$L__BB2_20;
	ld.global.u32 	%r727, [%rd9+120];
	xor.b32  	%r1194, %r1194, %r727;
	ld.global.u32 	%r728, [%rd9+124];
	xor.b32  	%r1193, %r1193, %r728;
	ld.global.u32 	%r729, [%rd9+128];
	xor.b32  	%r1192, %r1192, %r729;
	ld.global.u32 	%r730, [%rd9+132];
	xor.b32  	%r1191, %r1191, %r730;
	ld.global.u32 	%r731, [%rd9+136];
	xor.b32  	%r1190, %r1190, %r731;
$L__BB2_20:
	and.b32  	%r733, %r681, 128;
	setp.eq.s32 	%p14, %r733, 0;
	@%p14 bra 	$L__BB2_22;
	ld.global.u32 	%r734, [%rd9+140];
	xor.b32  	%r1194, %r1194, %r734;
	ld.global.u32 	%r735, [%rd9+144];
	xor.b32  	%r1193, %r1193, %r735;
	ld.global.u32 	%r736, [%rd9+148];
	xor.b32  	%r1192, %r1192, %r736;
	ld.global.u32 	%r737, [%rd9+152];
	xor.b32  	%r1191, %r1191, %r737;
	ld.global.u32 	%r738, [%rd9+156];
	xor.b32  	%r1190, %r1190, %r738;
$L__BB2_22:
	and.b32  	%r740, %r681, 256;
	setp.eq.s32 	%p15, %r740, 0;
	@%p15 bra 	$L__BB2_24;
	ld.global.u32 	%r741, [%rd9+160];
	xor.b32  	%r1194, %r1194, %r741;
	ld.global.u32 	%r742, [%rd9+164];
	xor.b32  	%r1193, %r1193, %r742;
	ld.global.u32 	%r743, [%rd9+168];
	xor.b32  	%r1192, %r1192, %r743;
	ld.global.u32 	%r744, [%rd9+172];
	xor.b32  	%r1191, %r1191, %r744;
	ld.global.u32 	%r745, [%rd9+176];
	xor.b32  	%r1190, %r1190, %r745;
$L__BB2_24:
	and.b32  	%r747, %r681, 512;
	setp.eq.s32 	%p16, %r747, 0;
	@%p16 bra 	$L__BB2_26;
	ld.global.u32 	%r748, [%rd9+180];
	xor.b32  	%r1194, %r1194, %r748;
	ld.global.u32 	%r749, [%rd9+184];
	xor.b32  	%r1193, %r1193, %r749;
	ld.global.u32 	%r750, [%rd9+188];
	xor.b32  	%r1192, %r1192, %r750;
	ld.global.u32 	%r751, [%rd9+192];
	xor.b32  	%r1191, %r1191, %r751;
	ld.global.u32 	%r752, [%rd9+196];
	xor.b32  	%r1190, %r1190, %r752;
$L__BB2_26:
	and.b32  	%r754, %r681, 1024;
	setp.eq.s32 	%p17, %r754, 0;
	@%p17 bra 	$L__BB2_28;
	ld.global.u32 	%r755, [%rd9+200];
	xor.b32  	%r1194, %r1194, %r755;
	ld.global.u32 	%r756, [%rd9+204];
	xor.b32  	%r1193, %r1193, %r756;
	ld.global.u32 	%r757, [%rd9+208];
	xor.b32  	%r1192, %r1192, %r757;
	ld.global.u32 	%r758, [%rd9+212];
	xor.b32  	%r1191, %r1191, %r758;
	ld.global.u32 	%r759, [%rd9+216];
	xor.b32  	%r1190, %r1190, %r759;
$L__BB2_28:
	and.b32  	%r761, %r681, 2048;
	setp.eq.s32 	%p18, %r761, 0;
	@%p18 bra 	$L__BB2_30;
	ld.global.u32 	%r762, [%rd9+220];
	xor.b32  	%r1194, %r1194, %r762;
	ld.global.u32 	%r763, [%rd9+224];
	xor.b32  	%r1193, %r1193, %r763;
	ld.global.u32 	%r764, [%rd9+228];
	xor.b32  	%r1192, %r1192, %r764;
	ld.global.u32 	%r765, [%rd9+232];
	xor.b32  	%r1191, %r1191, %r765;
	ld.global.u32 	%r766, [%rd9+236];
	xor.b32  	%r1190, %r1190, %r766;
$L__BB2_30:
	and.b32  	%r768, %r681, 4096;
	setp.eq.s32 	%p19, %r768, 0;
	@%p19 bra 	$L__BB2_32;
	ld.global.u32 	%r769, [%rd9+240];
	xor.b32  	%r1194, %r1194, %r769;
	ld.global.u32 	%r770, [%rd9+244];
	xor.b32  	%r1193, %r1193, %r770;
	ld.global.u32 	%r771, [%rd9+248];
	xor.b32  	%r1192, %r1192, %r771;
	ld.global.u32 	%r772, [%rd9+252];
	xor.b32  	%r1191, %r1191, %r772;
	ld.global.u32 	%r773, [%rd9+256];
	xor.b32  	%r1190, %r1190, %r773;
$L__BB2_32:
	and.b32  	%r775, %r681, 8192;
	setp.eq.s32 	%p20, %r775, 0;
	@%p20 bra 	$L__BB2_34;
	ld.global.u32 	%r776, [%rd9+260];
	xor.b32  	%r1194, %r1194, %r776;
	ld.global.u32 	%r777, [%rd9+264];
	xor.b32  	%r1193, %r1193, %r777;
	ld.global.u32 	%r778, [%rd9+268];
	xor.b32  	%r1192, %r1192, %r778;
	ld.global.u32 	%r779, [%rd9+272];
	xor.b32  	%r1191, %r1191, %r779;
	ld.global.u32 	%r780, [%rd9+276];
	xor.b32  	%r1190, %r1190, %r780;
$L__BB2_34:
	and.b32  	%r782, %r681, 16384;
	setp.eq.s32 	%p21, %r782, 0;
	@%p21 bra 	$L__BB2_36;
	ld.global.u32 	%r783, [%rd9+280];
	xor.b32  	%r1194, %r1194, %r783;
	ld.global.u32 	%r784, [%rd9+284];
	xor.b32  	%r1193, %r1193, %r784;
	ld.global.u32 	%r785, [%rd9+288];
	xor.b32  	%r1192, %r1192, %r785;
	ld.global.u32 	%r786, [%rd9+292];
	xor.b32  	%r1191, %r1191, %r786;
	ld.global.u32 	%r787, [%rd9+296];
	xor.b32  	%r1190, %r1190, %r787;
$L__BB2_36:
	and.b32  	%r789, %r681, 32768;
	setp.eq.s32 	%p22, %r789, 0;
	@%p22 bra 	$L__BB2_38;
	ld.global.u32 	%r790, [%rd9+300];
	xor.b32  	%r1194, %r1194, %r790;
	ld.global.u32 	%r791, [%rd9+304];
	xor.b32  	%r1193, %r1193, %r791;
	ld.global.u32 	%r792, [%rd9+308];
	xor.b32  	%r1192, %r1192, %r792;
	ld.global.u32 	%r793, [%rd9+312];
	xor.b32  	%r1191, %r1191, %r793;
	ld.global.u32 	%r794, [%rd9+316];
	xor.b32  	%r1190, %r1190, %r794;
$L__BB2_38:
	add.s32 	%r1189, %r1189, 16;
	setp.ne.s32 	%p23, %r1189, 32;
	@%p23 bra 	$L__BB2_6;
	mad.lo.s32 	%r795, %r1183, -31, %r21;
	add.s32 	%r1183, %r795, 1;
	setp.ne.s32 	%p24, %r1183, 5;
	@%p24 bra 	$L__BB2_5;
	st.local.u32 	[%rd3+4], %r1194;
	st.local.v2.u32 	[%rd3+8], {%r1193, %r1192};
	st.local.v2.u32 	[%rd3+16], {%r1191, %r1190};
	setp.eq.s64 	%p25, %rd7, 1;
	@%p25 bra 	$L__BB2_115;
	mov.b32 	%r1190, 0;
	mov.u32 	%r1191, %r1190;
	mov.u32 	%r1192, %r1190;
	mov.u32 	%r1193, %r1190;
	mov.u32 	%r1194, %r1190;
	mov.u32 	%r1275, %r1190;
$L__BB2_42:
	mul.wide.u32 	%rd30, %r1275, 4;
	add.s64 	%rd31, %rd3, %rd30;
	ld.local.u32 	%r196, [%rd31+4];
	shl.b32 	%r197, %r1275, 5;
	mov.b32 	%r1281, 0;
$L__BB2_43:
	.pragma "nounroll";
	shr.u32 	%r798, %r196, %r1281;
	and.b32  	%r799, %r798, 1;
	setp.eq.b32 	%p26, %r799, 1;
	not.pred 	%p27, %p26;
	add.s32 	%r800, %r197, %r1281;
	mul.lo.s32 	%r801, %r800, 5;
	mul.wide.u32 	%rd32, %r801, 4;
	add.s64 	%rd10, %rd8, %rd32;
	@%p27 bra 	$L__BB2_45;
	ld.global.u32 	%r802, [%rd10];
	xor.b32  	%r1194, %r1194, %r802;
	ld.global.u32 	%r803, [%rd10+4];
	xor.b32  	%r1193, %r1193, %r803;
	ld.global.u32 	%r804, [%rd10+8];
	xor.b32  	%r1192, %r1192, %r804;
	ld.global.u32 	%r805, [%rd10+12];
	xor.b32  	%r1191, %r1191, %r805;
	ld.global.u32 	%r806, [%rd10+16];
	xor.b32  	%r1190, %r1190, %r806;
$L__BB2_45:
	and.b32  	%r808, %r798, 2;
	setp.eq.s32 	%p28, %r808, 0;
	@%p28 bra 	$L__BB2_47;
	ld.global.u32 	%r809, [%rd10+20];
	xor.b32  	%r1194, %r1194, %r809;
	ld.global.u32 	%r810, [%rd10+24];
	xor.b32  	%r1193, %r1193, %r810;
	ld.global.u32 	%r811, [%rd10+28];
	xor.b32  	%r1192, %r1192, %r811;
	ld.global.u32 	%r812, [%rd10+32];
	xor.b32  	%r1191, %r1191, %r812;
	ld.global.u32 	%r813, [%rd10+36];
	xor.b32  	%r1190, %r1190, %r813;
$L__BB2_47:
	and.b32  	%r815, %r798, 4;
	setp.eq.s32 	%p29, %r815, 0;
	@%p29 bra 	$L__BB2_49;
	ld.global.u32 	%r816, [%rd10+40];
	xor.b32  	%r1194, %r1194, %r816;
	ld.global.u32 	%r817, [%rd10+44];
	xor.b32  	%r1193, %r1193, %r817;
	ld.global.u32 	%r818, [%rd10+48];
	xor.b32  	%r1192, %r1192, %r818;
	ld.global.u32 	%r819, [%rd10+52];
	xor.b32  	%r1191, %r1191, %r819;
	ld.global.u32 	%r820, [%rd10+56];
	xor.b32  	%r1190, %r1190, %r820;
$L__BB2_49:
	and.b32  	%r822, %r798, 8;
	setp.eq.s32 	%p30, %r822, 0;
	@%p30 bra 	$L__BB2_51;
	ld.global.u32 	%r823, [%rd10+60];
	xor.b32  	%r1194, %r1194, %r823;
	ld.global.u32 	%r824, [%rd10+64];
	xor.b32  	%r1193, %r1193, %r824;
	ld.global.u32 	%r825, [%rd10+68];
	xor.b32  	%r1192, %r1192, %r825;
	ld.global.u32 	%r826, [%rd10+72];
	xor.b32  	%r1191, %r1191, %r826;
	ld.global.u32 	%r827, [%rd10+76];
	xor.b32  	%r1190, %r1190, %r827;
$L__BB2_51:
	and.b32  	%r829, %r798, 16;
	setp.eq.s32 	%p31, %r829, 0;
	@%p31 bra 	$L__BB2_53;
	ld.global.u32 	%r830, [%rd10+80];
	xor.b32  	%r1194, %r1194, %r830;
	ld.global.u32 	%r831, [%rd10+84];
	xor.b32  	%r1193, %r1193, %r831;
	ld.global.u32 	%r832, [%rd10+88];
	xor.b32  	%r1192, %r1192, %r832;
	ld.global.u32 	%r833, [%rd10+92];
	xor.b32  	%r1191, %r1191, %r833;
	ld.global.u32 	%r834, [%rd10+96];
	xor.b32  	%r1190, %r1190, %r834;
$L__BB2_53:
	and.b32  	%r836, %r798, 32;
	setp.eq.s32 	%p32, %r836, 0;
	@%p32 bra 	$L__BB2_55;
	ld.global.u32 	%r837, [%rd10+100];
	xor.b32  	%r1194, %r1194, %r837;
	ld.global.u32 	%r838, [%rd10+104];
	xor.b32  	%r1193, %r1193, %r838;
	ld.global.u32 	%r839, [%rd10+108];
	xor.b32  	%r1192, %r1192, %r839;
	ld.global.u32 	%r840, [%rd10+112];
	xor.b32  	%r1191, %r1191, %r840;
	ld.global.u32 	%r841, [%rd10+116];
	xor.b32  	%r1190, %r1190, %r841;
$L__BB2_55:
	and.b32  	%r843, %r798, 64;
	setp.eq.s32 	%p33, %r843, 0;
	@%p33 bra 	$L__BB2_57;
	ld.global.u32 	%r844, [%rd10+120];
	xor.b32  	%r1194, %r1194, %r844;
	ld.global.u32 	%r845, [%rd10+124];
	xor.b32  	%r1193, %r1193, %r845;
	ld.global.u32 	%r846, [%rd10+128];
	xor.b32  	%r1192, %r1192, %r846;
	ld.global.u32 	%r847, [%rd10+132];
	xor.b32  	%r1191, %r1191, %r847;
	ld.global.u32 	%r848, [%rd10+136];
	xor.b32  	%r1190, %r1190, %r848;
$L__BB2_57:
	and.b32  	%r850, %r798, 128;
	setp.eq.s32 	%p34, %r850, 0;
	@%p34 bra 	$L__BB2_59;
	ld.global.u32 	%r851, [%rd10+140];
	xor.b32  	%r1194, %r1194, %r851;
	ld.global.u32 	%r852, [%rd10+144];
	xor.b32  	%r1193, %r1193, %r852;
	ld.global.u32 	%r853, [%rd10+148];
	xor.b32  	%r1192, %r1192, %r853;
	ld.global.u32 	%r854, [%rd10+152];
	xor.b32  	%r1191, %r1191, %r854;
	ld.global.u32 	%r855, [%rd10+156];
	xor.b32  	%r1190, %r1190, %r855;
$L__BB2_59:
	and.b32  	%r857, %r798, 256;
	setp.eq.s32 	%p35, %r857, 0;
	@%p35 bra 	$L__BB2_61;
	ld.global.u32 	%r858, [%rd10+160];
	xor.b32  	%r1194, %r1194, %r858;
	ld.global.u32 	%r859, [%rd10+164];
	xor.b32  	%r1193, %r1193, %r859;
	ld.global.u32 	%r860, [%rd10+168];
	xor.b32  	%r1192, %r1192, %r860;
	ld.global.u32 	%r861, [%rd10+172];
	xor.b32  	%r1191, %r1191, %r861;
	ld.global.u32 	%r862, [%rd10+176];
	xor.b32  	%r1190, %r1190, %r862;
$L__BB2_61:
	and.b32  	%r864, %r798, 512;
	setp.eq.s32 	%p36, %r864, 0;
	@%p36 bra 	$L__BB2_63;
	ld.global.u32 	%r865, [%rd10+180];
	xor.b32  	%r1194, %r1194, %r865;
	ld.global.u32 	%r866, [%rd10+184];
	xor.b32  	%r1193, %r1193, %r866;
	ld.global.u32 	%r867, [%rd10+188];
	xor.b32  	%r1192, %r1192, %r867;
	ld.global.u32 	%r868, [%rd10+192];
	xor.b32  	%r1191, %r1191, %r868;
	ld.global.u32 	%r869, [%rd10+196];
	xor.b32  	%r1190, %r1190, %r869;
$L__BB2_63:
	and.b32  	%r871, %r798, 1024;
	setp.eq.s32 	%p37, %r871, 0;
	@%p37 bra 	$L__BB2_65;
	ld.global.u32 	%r872, [%rd10+200];
	xor.b32  	%r1194, %r1194, %r872;
	ld.global.u32 	%r873, [%rd10+204];
	xor.b32  	%r1193, %r1193, %r873;
	ld.global.u32 	%r874, [%rd10+208];
	xor.b32  	%r1192, %r1192, %r874;
	ld.global.u32 	%r875, [%rd10+212];
	xor.b32  	%r1191, %r1191, %r875;
	ld.global.u32 	%r876, [%rd10+216];
	xor.b32  	%r1190, %r1190, %r876;
$L__BB2_65:
	and.b32  	%r878, %r798, 2048;
	setp.eq.s32 	%p38, %r878, 0;
	@%p38 bra 	$L__BB2_67;
	ld.global.u32 	%r879, [%rd10+220];
	xor.b32  	%r1194, %r1194, %r879;
	ld.global.u32 	%r880, [%rd10+224];
	xor.b32  	%r1193, %r1193, %r880;
	ld.global.u32 	%r881, [%rd10+228];
	xor.b32  	%r1192, %r1192, %r881;
	ld.global.u32 	%r882, [%rd10+232];
	xor.b32  	%r1191, %r1191, %r882;
	ld.global.u32 	%r883, [%rd10+236];
	xor.b32  	%r1190, %r1190, %r883;
$L__BB2_67:
	and.b32  	%r885, %r798, 4096;
	setp.eq.s32 	%p39, %r885, 0;
	@%p39 bra 	$L__BB2_69;
	ld.global.u32 	%r886, [%rd10+240];
	xor.b32  	%r1194, %r1194, %r886;
	ld.global.u32 	%r887, [%rd10+244];
	xor.b32  	%r1193, %r1193, %r887;
	ld.global.u32 	%r888, [%rd10+248];
	xor.b32  	%r1192, %r1192, %r888;
	ld.global.u32 	%r889, [%rd10+252];
	xor.b32  	%r1191, %r1191, %r889;
	ld.global.u32 	%r890, [%rd10+256];
	xor.b32  	%r1190, %r1190, %r890;
$L__BB2_69:
	and.b32  	%r892, %r798, 8192;
	setp.eq.s32 	%p40, %r892, 0;
	@%p40 bra 	$L__BB2_71;
	ld.global.u32 	%r893, [%rd10+260];
	xor.b32  	%r1194, %r1194, %r893;
	ld.global.u32 	%r894, [%rd10+264];
	xor.b32  	%r1193, %r1193, %r894;
	ld.global.u32 	%r895, [%rd10+268];
	xor.b32  	%r1192, %r1192, %r895;
	ld.global.u32 	%r896, [%rd10+272];
	xor.b32  	%r1191, %r1191, %r896;
	ld.global.u32 	%r897, [%rd10+276];
	xor.b32  	%r1190, %r1190, %r897;
$L__BB2_71:
	and.b32  	%r899, %r798, 16384;
	setp.eq.s32 	%p41, %r899, 0;
	@%p41 bra 	$L__BB2_73;
	ld.global.u32 	%r900, [%rd10+280];
	xor.b32  	%r1194, %r1194, %r900;
	ld.global.u32 	%r901, [%rd10+284];
	xor.b32  	%r1193, %r1193, %r901;
	ld.global.u32 	%r902, [%rd10+288];
	xor.b32  	%r1192, %r1192, %r902;
	ld.global.u32 	%r903, [%rd10+292];
	xor.b32  	%r1191, %r1191, %r903;
	ld.global.u32 	%r904, [%rd10+296];
	xor.b32  	%r1190, %r1190, %r904;
$L__BB2_73:
	and.b32  	%r906, %r798, 32768;
	setp.eq.s32 	%p42, %r906, 0;
	@%p42 bra 	$L__BB2_75;
	ld.global.u32 	%r907, [%rd10+300];
	xor.b32  	%r1194, %r1194, %r907;
	ld.global.u32 	%r908, [%rd10+304];
	xor.b32  	%r1193, %r1193, %r908;
	ld.global.u32 	%r909, [%rd10+308];
	xor.b32  	%r1192, %r1192, %r909;
	ld.global.u32 	%r910, [%rd10+312];
	xor.b32  	%r1191, %r1191, %r910;
	ld.global.u32 	%r911, [%rd10+316];
	xor.b32  	%r1190, %r1190, %r911;
$L__BB2_75:
	add.s32 	%r1281, %r1281, 16;
	setp.ne.s32 	%p43, %r1281, 32;
	@%p43 bra 	$L__BB2_43;
	mad.lo.s32 	%r912, %r1275, -31, %r197;
	add.s32 	%r1275, %r912, 1;
	setp.ne.s32 	%p44, %r1275, 5;
	@%p44 bra 	$L__BB2_42;
	st.local.u32 	[%rd3+4], %r1194;
	st.local.v2.u32 	[%rd3+8], {%r1193, %r1192};
	st.local.v2.u32 	[%rd3+16], {%r1191, %r1190};
	setp.ne.s64 	%p45, %rd7, 3;
	@%p45 bra 	$L__BB2_115;
	mov.b32 	%r1190, 0;
	mov.u32 	%r1191, %r1190;
	mov.u32 	%r1192, %r1190;
	mov.u32 	%r1193, %r1190;
	mov.u32 	%r1194, %r1190;
	mov.u32 	%r1367, %r1190;
$L__BB2_79:
	mul.wide.u32 	%rd33, %r1367, 4;
	add.s64 	%rd34, %rd3, %rd33;
	ld.local.u32 	%r372, [%rd34+4];
	shl.b32 	%r373, %r1367, 5;
	mov.b32 	%r1373, 0;
$L__BB2_80:
	.pragma "nounroll";
	shr.u32 	%r915, %r372, %r1373;
	and.b32  	%r916, %r915, 1;
	setp.eq.b32 	%p46, %r916, 1;
	not.pred 	%p47, %p46;
	add.s32 	%r917, %r373, %r1373;
	mul.lo.s32 	%r918, %r917, 5;
	mul.wide.u32 	%rd35, %r918, 4;
	add.s64 	%rd11, %rd8, %rd35;
	@%p47 bra 	$L__BB2_82;
	ld.global.u32 	%r919, [%rd11];
	xor.b32  	%r1194, %r1194, %r919;
	ld.global.u32 	%r920, [%rd11+4];
	xor.b32  	%r1193, %r1193, %r920;
	ld.global.u32 	%r921, [%rd11+8];
	xor.b32  	%r1192, %r1192, %r921;
	ld.global.u32 	%r922, [%rd11+12];
	xor.b32  	%r1191, %r1191, %r922;
	ld.global.u32 	%r923, [%rd11+16];
	xor.b32  	%r1190, %r1190, %r923;
$L__BB2_82:
	and.b32  	%r925, %r915, 2;
	setp.eq.s32 	%p48, %r925, 0;
	@%p48 bra 	$L__BB2_84;
	ld.global.u32 	%r926, [%rd11+20];
	xor.b32  	%r1194, %r1194, %r926;
	ld.global.u32 	%r927, [%rd11+24];
	xor.b32  	%r1193, %r1193, %r927;
	ld.global.u32 	%r928, [%rd11+28];
	xor.b32  	%r1192, %r1192, %r928;
	ld.global.u32 	%r929, [%rd11+32];
	xor.b32  	%r1191, %r1191, %r929;
	ld.global.u32 	%r930, [%rd11+36];
	xor.b32  	%r1190, %r1190, %r930;
$L__BB2_84:
	and.b32  	%r932, %r915, 4;
	setp.eq.s32 	%p49, %r932, 0;
	@%p49 bra 	$L__BB2_86;
	ld.global.u32 	%r933, [%rd11+40];
	xor.b32  	%r1194, %r1194, %r933;
	ld.global.u32 	%r934, [%rd11+44];
	xor.b32  	%r1193, %r1193, %r934;
	ld.global.u32 	%r935, [%rd11+48];
	xor.b32  	%r1192, %r1192, %r935;
	ld.global.u32 	%r936, [%rd11+52];
	xor.b32  	%r1191, %r1191, %r936;
	ld.global.u32 	%r937, [%rd11+56];
	xor.b32  	%r1190, %r1190, %r937;
$L__BB2_86:
	and.b32  	%r939, %r915, 8;
	setp.eq.s32 	%p50, %r939, 0;
	@%p50 bra 	$L__BB2_88;
	ld.global.u32 	%r940, [%rd11+60];
	xor.b32  	%r1194, %r1194, %r940;
	ld.global.u32 	%r941, [%rd11+64];
	xor.b32  	%r1193, %r1193, %r941;
	ld.global.u32 	%r942, [%rd11+68];
	xor.b32  	%r1192, %r1192, %r942;
	ld.global.u32 	%r943, [%rd11+72];
	xor.b32  	%r1191, %r1191, %r943;
	ld.global.u32 	%r944, [%rd11+76];
	xor.b32  	%r1190, %r1190, %r944;
$L__BB2_88:
	and.b32  	%r946, %r915, 16;
	setp.eq.s32 	%p51, %r946, 0;
	@%p51 bra 	$L__BB2_90;
	ld.global.u32 	%r947, [%rd11+80];
	xor.b32  	%r1194, %r1194, %r947;
	ld.global.u32 	%r948, [%rd11+84];
	xor.b32  	%r1193, %r1193, %r948;
	ld.global.u32 	%r949, [%rd11+88];
	xor.b32  	%r1192, %r1192, %r949;
	ld.global.u32 	%r950, [%rd11+92];
	xor.b32  	%r1191, %r1191, %r950;
	ld.global.u32 	%r951, [%rd11+96];
	xor.b32  	%r1190, %r1190, %r951;
$L__BB2_90:
	and.b32  	%r953, %r915, 32;
	setp.eq.s32 	%p52, %r953, 0;
	@%p52 bra 	$L__BB2_92;
	ld.global.u32 	%r954, [%rd11+100];
	xor.b32  	%r1194, %r1194, %r954;
	ld.global.u32 	%r955, [%rd11+104];
	xor.b32  	%r1193, %r1193, %r955;
	ld.global.u32 	%r956, [%rd11+108];
	xor.b32  	%r1192, %r1192, %r956;
	ld.global.u32 	%r957, [%rd11+112];
	xor.b32  	%r1191, %r1191, %r957;
	ld.global.u32 	%r958, [%rd11+116];
	xor.b32  	%r1190, %r1190, %r958;
$L__BB2_92:
	and.b32  	%r960, %r915, 64;
	setp.eq.s32 	%p53, %r960, 0;
	@%p53 bra 	$L__BB2_94;
	ld.global.u32 	%r961, [%rd11+120];
	xor.b32  	%r1194, %r1194, %r961;
	ld.global.u32 	%r962, [%rd11+124];
	xor.b32  	%r1193, %r1193, %r962;
	ld.global.u32 	%r963, [%rd11+128];
	xor.b32  	%r1192, %r1192, %r963;
	ld.global.u32 	%r964, [%rd11+132];
	xor.b32  	%r1191, %r1191, %r964;
	ld.global.u32 	%r965, [%rd11+136];
	xor.b32  	%r1190, %r1190, %r965;
$L__BB2_94:
	and.b32  	%r967, %r915, 128;
	setp.eq.s32 	%p54, %r967, 0;
	@%p54 bra 	$L__BB2_96;
	ld.global.u32 	%r968, [%rd11+140];
	xor.b32  	%r1194, %r1194, %r968;
	ld.global.u32 	%r969, [%rd11+144];
	xor.b32  	%r1193, %r1193, %r969;
	ld.global.u32 	%r970, [%rd11+148];
	xor.b32  	%r1192, %r1192, %r970;
	ld.global.u32 	%r971, [%rd11+152];
	xor.b32  	%r1191, %r1191, %r971;
	ld.global.u32 	%r972, [%rd11+156];
	xor.b32  	%r1190, %r1190, %r972;
$L__BB2_96:
	and.b32  	%r974, %r915, 256;
	setp.eq.s32 	%p55, %r974, 0;
	@%p55 bra 	$L__BB2_98;
	ld.global.u32 	%r975, [%rd11+160];
	xor.b32  	%r1194, %r1194, %r975;
	ld.global.u32 	%r976, [%rd11+164];
	xor.b32  	%r1193, %r1193, %r976;
	ld.global.u32 	%r977, [%rd11+168];
	xor.b32  	%r1192, %r1192, %r977;
	ld.global.u32 	%r978, [%rd11+172];
	xor.b32  	%r1191, %r1191, %r978;
	ld.global.u32 	%r979, [%rd11+176];
	xor.b32  	%r1190, %r1190, %r979;
$L__BB2_98:
	and.b32  	%r981, %r915, 512;
	setp.eq.s32 	%p56, %r981, 0;
	@%p56 bra 	$L__BB2_100;
	ld.global.u32 	%r982, [%rd11+180];
	xor.b32  	%r1194, %r1194, %r982;
	ld.global.u32 	%r983, [%rd11+184];
	xor.b32  	%r1193, %r1193, %r983;
	ld.global.u32 	%r984, [%rd11+188];
	xor.b32  	%r1192, %r1192, %r984;
	ld.global.u32 	%r985, [%rd11+192];
	xor.b32  	%r1191, %r1191, %r985;
	ld.global.u32 	%r986, [%rd11+196];
	xor.b32  	%r1190, %r1190, %r986;
$L__BB2_100:
	and.b32  	%r988, %r915, 1024;
	setp.eq.s32 	%p57, %r988, 0;
	@%p57 bra 	$L__BB2_102;
	ld.global.u32 	%r989, [%rd11+200];
	xor.b32  	%r1194, %r1194, %r989;
	ld.global.u32 	%r990, [%rd11+204];
	xor.b32  	%r1193, %r1193, %r990;
	ld.global.u32 	%r991, [%rd11+208];
	xor.b32  	%r1192, %r1192, %r991;
	ld.global.u32 	%r992, [%rd11+212];
	xor.b32  	%r1191, %r1191, %r992;
	ld.global.u32 	%r993, [%rd11+216];
	xor.b32  	%r1190, %r1190, %r993;
$L__BB2_102:
	and.b32  	%r995, %r915, 2048;
	setp.eq.s32 	%p58, %r995, 0;
	@%p58 bra 	$L__BB2_104;
	ld.global.u32 	%r996, [%rd11+220];
	xor.b32  	%r1194, %r1194, %r996;
	ld.global.u32 	%r997, [%rd11+224];
	xor.b32  	%r1193, %r1193, %r997;
	ld.global.u32 	%r998, [%rd11+228];
	xor.b32  	%r1192, %r1192, %r998;
	ld.global.u32 	%r999, [%rd11+232];
	xor.b32  	%r1191, %r1191, %r999;
	ld.global.u32 	%r1000, [%rd11+236];
	xor.b32  	%r1190, %r1190, %r1000;
$L__BB2_104:
	and.b32  	%r1002, %r915, 4096;
	setp.eq.s32 	%p59, %r1002, 0;
	@%p59 bra 	$L__BB2_106;
	ld.global.u32 	%r1003, [%rd11+240];
	xor.b32  	%r1194, %r1194, %r1003;
	ld.global.u32 	%r1004, [%rd11+244];
	xor.b32  	%r1193, %r1193, %r1004;
	ld.global.u32 	%r1005, [%rd11+248];
	xor.b32  	%r1192, %r1192, %r1005;
	ld.global.u32 	%r1006, [%rd11+252];
	xor.b32  	%r1191, %r1191, %r1006;
	ld.global.u32 	%r1007, [%rd11+256];
	xor.b32  	%r1190, %r1190, %r1007;
$L__BB2_106:
	and.b32  	%r1009, %r915, 8192;
	setp.eq.s32 	%p60, %r1009, 0;
	@%p60 bra 	$L__BB2_108;
	ld.global.u32 	%r1010, [%rd11+260];
	xor.b32  	%r1194, %r1194, %r1010;
	ld.global.u32 	%r1011, [%rd11+264];
	xor.b32  	%r1193, %r1193, %r1011;
	ld.global.u32 	%r1012, [%rd11+268];
	xor.b32  	%r1192, %r1192, %r1012;
	ld.global.u32 	%r1013, [%rd11+272];
	xor.b32  	%r1191, %r1191, %r1013;
	ld.global.u32 	%r1014, [%rd11+276];
	xor.b32  	%r1190, %r1190, %r1014;
$L__BB2_108:
	and.b32  	%r1016, %r915, 16384;
	setp.eq.s32 	%p61, %r1016, 0;
	@%p61 bra 	$L__BB2_110;
	ld.global.u32 	%r1017, [%rd11+280];
	xor.b32  	%r1194, %r1194, %r1017;
	ld.global.u32 	%r1018, [%rd11+284];
	xor.b32  	%r1193, %r1193, %r1018;
	ld.global.u32 	%r1019, [%rd11+288];
	xor.b32  	%r1192, %r1192, %r1019;
	ld.global.u32 	%r1020, [%rd11+292];
	xor.b32  	%r1191, %r1191, %r1020;
	ld.global.u32 	%r1021, [%rd11+296];
	xor.b32  	%r1190, %r1190, %r1021;
$L__BB2_110:
	and.b32  	%r1023, %r915, 32768;
	setp.eq.s32 	%p62, %r1023, 0;
	@%p62 bra 	$L__BB2_112;
	ld.global.u32 	%r1024, [%rd11+300];
	xor.b32  	%r1194, %r1194, %r1024;
	ld.global.u32 	%r1025, [%rd11+304];
	xor.b32  	%r1193, %r1193, %r1025;
	ld.global.u32 	%r1026, [%rd11+308];
	xor.b32  	%r1192, %r1192, %r1026;
	ld.global.u32 	%r1027, [%rd11+312];
	xor.b32  	%r1191, %r1191, %r1027;
	ld.global.u32 	%r1028, [%rd11+316];
	xor.b32  	%r1190, %r1190, %r1028;
$L__BB2_112:
	add.s32 	%r1373, %r1373, 16;
	setp.ne.s32 	%p63, %r1373, 32;
	@%p63 bra 	$L__BB2_80;
	mad.lo.s32 	%r1029, %r1367, -31, %r373;
	add.s32 	%r1367, %r1029, 1;
	setp.ne.s32 	%p64, %r1367, 5;
	@%p64 bra 	$L__BB2_79;
	st.local.u32 	[%rd3+4], %r1194;
	st.local.v2.u32 	[%rd3+8], {%r1193, %r1192};
	st.local.v2.u32 	[%rd3+16], {%r1191, %r1190};
$L__BB2_115:
	shr.u64 	%rd116, %rd6, 2;
	add.s32 	%r1177, %r1177, 1;
	setp.gt.u64 	%p65, %rd6, 3;
	@%p65 bra 	$L__BB2_3;
$L__BB2_116:
	mov.b32 	%r1030, 0;
	st.local.v2.u32 	[%rd3+24], {%r1030, %r1030};
	st.local.u32 	[%rd3+32], %r1030;
	mov.b64 	%rd36, 0;
	st.local.u64 	[%rd3+40], %rd36;
	ld.global.u64 	%rd37, [%rd1+8];
	cvta.to.global.u64 	%rd38, %rd37;
	shl.b64 	%rd39, %rd5, 2;
	add.s64 	%rd40, %rd38, %rd39;
	ld.global.u32 	%r553, [%rd40];
	ld.global.u64 	%rd41, [%rd1+16];
	cvta.to.global.u64 	%rd42, %rd41;
	add.s64 	%rd43, %rd42, %rd39;
	ld.global.u32 	%r554, [%rd43];
	ld.global.u32 	%r555, [%rd1];
	cvt.rn.f32.s32 	%f34, %r555;
	cvt.rn.f32.s32 	%f35, %r553;
	div.rn.f32 	%f36, %f34, %f35;
	setp.lt.f32 	%p66, %f36, 0f00800000;
	mul.f32 	%f37, %f36, 0f4B000000;
	selp.f32 	%f38, %f37, %f36, %p66;
	selp.f32 	%f39, 0fC1B80000, 0f00000000, %p66;
	mov.b32 	%r1031, %f38;
	add.s32 	%r1032, %r1031, -1060439283;
	and.b32  	%r1033, %r1032, -8388608;
	sub.s32 	%r1034, %r1031, %r1033;
	mov.b32 	%f40, %r1034;
	cvt.rn.f32.s32 	%f41, %r1033;
	fma.rn.f32 	%f42, %f41, 0f34000000, %f39;
	add.f32 	%f43, %f40, 0fBF800000;
	fma.rn.f32 	%f44, %f43, 0f3DC6B27F, 0fBE2C7F30;
	fma.rn.f32 	%f45, %f44, %f43, 0f3E2FCF2A;
	fma.rn.f32 	%f46, %f45, %f43, 0fBE374E43;
	fma.rn.f32 	%f47, %f46, %f43, 0f3E520BF4;
	fma.rn.f32 	%f48, %f47, %f43, 0fBE763C8B;
	fma.rn.f32 	%f49, %f48, %f43, 0f3E93BF99;
	fma.rn.f32 	%f50, %f49, %f43, 0fBEB8AA49;
	fma.rn.f32 	%f51, %f50, %f43, 0f3EF6384A;
	fma.rn.f32 	%f52, %f51, %f43, 0fBF38AA3B;
	mul.f32 	%f53, %f43, %f52;
	mul.f32 	%f54, %f43, %f53;
	fma.rn.f32 	%f55, %f43, 0f3FB8AA3B, %f54;
	add.f32 	%f56, %f42, %f55;
	setp.gt.u32 	%p67, %r1031, 2139095039;
	fma.rn.f32 	%f57, %f38, 0f7F800000, 0f7F800000;
	selp.f32 	%f58, %f57, %f56, %p67;
	setp.eq.f32 	%p68, %f38, 0f00000000;
	selp.f32 	%f59, 0fFF800000, %f58, %p68;
	cvt.rzi.s32.f32 	%r556, %f59;
	mov.b32 	%r1035, 752;
	mov.b32 	%r1036, 675;
	mov.b32 	%r1037, 776;
	mov.b32 	%r1038, 741;
	st.local.v4.u32 	[%rd2], {%r1038, %r1037, %r1036, %r1035};
	mov.b32 	%r1039, 736;
	mov.b32 	%r1040, 765;
	mov.b32 	%r1041, 771;
	mov.b32 	%r1042, 767;
	st.local.v4.u32 	[%rd2+16], {%r1042, %r1041, %r1040, %r1039};
	mov.b32 	%r1043, 688;
	mov.b32 	%r1044, 729;
	mov.b32 	%r1045, 720;
	mov.b32 	%r1046, 680;
	st.local.v4.u32 	[%rd2+32], {%r1046, %r1045, %r1044, %r1043};
	mov.b32 	%r1047, 1744389;
	mov.b32 	%r1048, 323699;
	mov.b32 	%r1049, 783;
	st.local.v4.u32 	[%rd2+48], {%r1037, %r1049, %r1048, %r1047};
	mov.b32 	%r1050, 91813;
	st.local.v4.u32 	[%rd2+64], {%r1050, %r1030, %r1030, %r1030};
	setp.lt.s32 	%p69, %r555, 1;
	mul.f32 	%f60, %f34, 0f4B000000;
	selp.f32 	%f61, %f60, %f34, %p69;
	selp.f32 	%f62, 0fC1B80000, 0f00000000, %p69;
	mov.b32 	%r1051, %f61;
	add.s32 	%r1052, %r1051, -1060439283;
	and.b32  	%r1053, %r1052, -8388608;
	sub.s32 	%r1054, %r1051, %r1053;
	mov.b32 	%f63, %r1054;
	cvt.rn.f32.s32 	%f64, %r1053;
	fma.rn.f32 	%f65, %f64, 0f34000000, %f62;
	add.f32 	%f66, %f63, 0fBF800000;
	fma.rn.f32 	%f67, %f66, 0f3DC6B27F, 0fBE2C7F30;
	fma.rn.f32 	%f68, %f67, %f66, 0f3E2FCF2A;
	fma.rn.f32 	%f69, %f68, %f66, 0fBE374E43;
	fma.rn.f32 	%f70, %f69, %f66, 0f3E520BF4;
	fma.rn.f32 	%f71, %f70, %f66, 0fBE763C8B;
	fma.rn.f32 	%f72, %f71, %f66, 0f3E93BF99;
	fma.rn.f32 	%f73, %f72, %f66, 0fBEB8AA49;
	fma.rn.f32 	%f74, %f73, %f66, 0f3EF6384A;
	fma.rn.f32 	%f75, %f74, %f66, 0fBF38AA3B;
	mul.f32 	%f76, %f66, %f75;
	mul.f32 	%f77, %f66, %f76;
	fma.rn.f32 	%f78, %f66, 0f3FB8AA3B, %f77;
	add.f32 	%f79, %f65, %f78;
	setp.gt.u32 	%p70, %r1051, 2139095039;
	fma.rn.f32 	%f80, %f61, 0f7F800000, 0f7F800000;
	selp.f32 	%f81, %f80, %f79, %p70;
	setp.eq.f32 	%p71, %f61, 0f00000000;
	selp.f32 	%f82, 0fFF800000, %f81, %p71;
	cvt.rzi.s32.f32 	%r1469, %f82;
	setp.gt.s32 	%p72, %r1469, 19;
	@%p72 bra 	$L__BB2_135;
	setp.lt.s32 	%p73, %r1469, 1;
	@%p73 bra 	$L__BB2_123;
	and.b32  	%r558, %r1469, 3;
	setp.lt.u32 	%p74, %r1469, 4;
	mov.b32 	%r1464, 0;
	@%p74 bra 	$L__BB2_120;
	and.b32  	%r559, %r1469, 2147483644;
	sub.s32 	%r1057, 20, %r1469;
	mul.wide.u32 	%rd44, %r1057, 4;
	add.s64 	%rd45, %rd2, %rd44;
	ld.local.u32 	%r1058, [%rd45];
	st.local.u32 	[%rd2], %r1058;
	sub.s32 	%r1059, 21, %r1469;
	mul.wide.u32 	%rd46, %r1059, 4;
	add.s64 	%rd47, %rd2, %rd46;
	ld.local.u32 	%r1060, [%rd47];
	st.local.u32 	[%rd2+4], %r1060;
	sub.s32 	%r1061, 22, %r1469;
	mul.wide.u32 	%rd48, %r1061, 4;
	add.s64 	%rd49, %rd2, %rd48;
	ld.local.u32 	%r1062, [%rd49];
	st.local.u32 	[%rd2+8], %r1062;
	sub.s32 	%r1063, 23, %r1469;
	mul.wide.u32 	%rd50, %r1063, 4;
	add.s64 	%rd51, %rd2, %rd50;
	ld.local.u32 	%r1064, [%rd51];
	st.local.u32 	[%rd2+12], %r1064;
	setp.ne.s32 	%p75, %r559, 4;
	mov.b32 	%r1464, 4;
	@%p75 bra 	$L__BB2_177;
$L__BB2_120:
	setp.eq.s32 	%p78, %r558, 0;
	@%p78 bra 	$L__BB2_123;
	mov.b32 	%r1466, 0;
$L__BB2_122:
	.pragma "nounroll";
	sub.s32 	%r1093, %r1464, %r1469;
	mul.wide.s32 	%rd76, %r1093, 4;
	add.s64 	%rd77, %rd2, %rd76;
	ld.local.u32 	%r1094, [%rd77+80];
	mul.wide.u32 	%rd78, %r1464, 4;
	add.s64 	%rd79, %rd2, %rd78;
	st.local.u32 	[%rd79], %r1094;
	add.s32 	%r1464, %r1464, 1;
	add.s32 	%r1466, %r1466, 1;
	setp.ne.s32 	%p79, %r1466, %r558;
	@%p79 bra 	$L__BB2_122;
$L__BB2_123:
	sub.s32 	%r565, 20, %r1469;
	and.b32  	%r566, %r565, 15;
	add.s32 	%r1095, %r1469, -5;
	setp.lt.u32 	%p80, %r1095, 15;
	@%p80 bra 	$L__BB2_126;
	and.b32  	%r567, %r565, -16;
	mov.b32 	%r1468, 0;
$L__BB2_125:
	.pragma "nounroll";
	mul.wide.s32 	%rd80, %r1469, 4;
	add.s64 	%rd81, %rd2, %rd80;
	mov.b32 	%r1097, 0;
	st.local.u32 	[%rd81], %r1097;
	st.local.u32 	[%rd81+4], %r1097;
	st.local.u32 	[%rd81+8], %r1097;
	st.local.u32 	[%rd81+12], %r1097;
	st.local.u32 	[%rd81+16], %r1097;
	st.local.u32 	[%rd81+20], %r1097;
	st.local.u32 	[%rd81+24], %r1097;
	st.local.u32 	[%rd81+28], %r1097;
	st.local.u32 	[%rd81+32], %r1097;
	st.local.u32 	[%rd81+36], %r1097;
	st.local.u32 	[%rd81+40], %r1097;
	st.local.u32 	[%rd81+44], %r1097;
	st.local.u32 	[%rd81+48], %r1097;
	st.local.u32 	[%rd81+52], %r1097;
	st.local.u32 	[%rd81+56], %r1097;
	st.local.u32 	[%rd81+60], %r1097;
	add.s32 	%r1469, %r1469, 16;
	add.s32 	%r1468, %r1468, 16;
	setp.ne.s32 	%p81, %r1468, %r567;
	@%p81 bra 	$L__BB2_125;
$L__BB2_126:
	setp.eq.s32 	%p82, %r566, 0;
	@%p82 bra 	$L__BB2_135;
	and.b32  	%r573, %r565, 7;
	setp.lt.u32 	%p83, %r566, 8;
	@%p83 bra 	$L__BB2_129;
	mul.wide.s32 	%rd82, %r1469, 4;
	add.s64 	%rd83, %rd2, %rd82;
	mov.b32 	%r1098, 0;
	st.local.u32 	[%rd83], %r1098;
	st.local.u32 	[%rd83+4], %r1098;
	st.local.u32 	[%rd83+8], %r1098;
	st.local.u32 	[%rd83+12], %r1098;
	st.local.u32 	[%rd83+16], %r1098;
	st.local.u32 	[%rd83+20], %r1098;
	st.local.u32 	[%rd83+24], %r1098;
	st.local.u32 	[%rd83+28], %r1098;
	add.s32 	%r1469, %r1469, 8;
$L__BB2_129:
	setp.eq.s32 	%p84, %r573, 0;
	@%p84 bra 	$L__BB2_135;
	and.b32  	%r576, %r565, 3;
	setp.lt.u32 	%p85, %r573, 4;
	@%p85 bra 	$L__BB2_132;
	mul.wide.s32 	%rd84, %r1469, 4;
	add.s64 	%rd85, %rd2, %rd84;
	mov.b32 	%r1099, 0;
	st.local.u32 	[%rd85], %r1099;
	st.local.u32 	[%rd85+4], %r1099;
	st.local.u32 	[%rd85+8], %r1099;
	st.local.u32 	[%rd85+12], %r1099;
	add.s32 	%r1469, %r1469, 4;
$L__BB2_132:
	setp.eq.s32 	%p86, %r576, 0;
	@%p86 bra 	$L__BB2_135;
	mov.b32 	%r1473, 0;
$L__BB2_134:
	.pragma "nounroll";
	mul.wide.s32 	%rd86, %r1469, 4;
	add.s64 	%rd87, %rd2, %rd86;
	mov.b32 	%r1101, 0;
	st.local.u32 	[%rd87], %r1101;
	add.s32 	%r1469, %r1469, 1;
	add.s32 	%r1473, %r1473, 1;
	setp.ne.s32 	%p87, %r1473, %r576;
	@%p87 bra 	$L__BB2_134;
$L__BB2_135:
	ld.local.v4.u32 	{%r1102, %r1103, %r1104, %r1105}, [%rd2];
	cvt.rn.f32.s32 	%f84, %r1102;
	cvt.rn.f32.s32 	%f85, %r1103;
	cvt.rn.f32.s32 	%f86, %r1104;
	cvt.rn.f32.s32 	%f87, %r1105;
	st.local.v4.f32 	[%rd4], {%f84, %f85, %f86, %f87};
	ld.local.v4.u32 	{%r1106, %r1107, %r1108, %r1109}, [%rd2+16];
	cvt.rn.f32.s32 	%f88, %r1106;
	cvt.rn.f32.s32 	%f89, %r1107;
	cvt.rn.f32.s32 	%f90, %r1108;
	cvt.rn.f32.s32 	%f91, %r1109;
	st.local.v4.f32 	[%rd4+16], {%f88, %f89, %f90, %f91};
	ld.local.v4.u32 	{%r1110, %r1111, %r1112, %r1113}, [%rd2+32];
	cvt.rn.f32.s32 	%f92, %r1110;
	cvt.rn.f32.s32 	%f93, %r1111;
	cvt.rn.f32.s32 	%f94, %r1112;
	cvt.rn.f32.s32 	%f95, %r1113;
	st.local.v4.f32 	[%rd4+32], {%f92, %f93, %f94, %f95};
	ld.local.v4.u32 	{%r1114, %r1115, %r1116, %r1117}, [%rd2+48];
	cvt.rn.f32.s32 	%f96, %r1114;
	cvt.rn.f32.s32 	%f97, %r1115;
	cvt.rn.f32.s32 	%f98, %r1116;
	cvt.rn.f32.s32 	%f99, %r1117;
	st.local.v4.f32 	[%rd4+48], {%f96, %f97, %f98, %f99};
	ld.local.v4.u32 	{%r1118, %r1119, %r1120, %r1121}, [%rd2+64];
	cvt.rn.f32.s32 	%f100, %r1118;
	cvt.rn.f32.s32 	%f101, %r1119;
	cvt.rn.f32.s32 	%f102, %r1120;
	cvt.rn.f32.s32 	%f103, %r1121;
	st.local.v4.f32 	[%rd4+64], {%f100, %f101, %f102, %f103};
	setp.lt.s32 	%p88, %r556, 0;
	mov.f32 	%f241, 0f00000000;
	@%p88 bra 	$L__BB2_148;
	add.s32 	%r583, %r556, 1;
	and.b32  	%r584, %r583, 15;
	setp.lt.u32 	%p89, %r556, 15;
	mov.f32 	%f241, 0f00000000;
	mov.b32 	%r1476, 0;
	@%p89 bra 	$L__BB2_139;
	and.b32  	%r1476, %r583, -16;
	mov.f32 	%f241, 0f00000000;
	mov.b32 	%r1474, 0;
$L__BB2_138:
	.pragma "nounroll";
	mul.wide.u32 	%rd88, %r1474, 4;
	add.s64 	%rd89, %rd4, %rd88;
	ld.local.v4.f32 	{%f107, %f108, %f109, %f110}, [%rd89];
	add.f32 	%f111, %f241, %f107;
	add.f32 	%f112, %f111, %f108;
	add.f32 	%f113, %f112, %f109;
	add.f32 	%f114, %f113, %f110;
	ld.local.v4.f32 	{%f115, %f116, %f117, %f118}, [%rd89+16];
	add.f32 	%f119, %f114, %f115;
	add.f32 	%f120, %f119, %f116;
	add.f32 	%f121, %f120, %f117;
	add.f32 	%f122, %f121, %f118;
	ld.local.v4.f32 	{%f123, %f124, %f125, %f126}, [%rd89+32];
	add.f32 	%f127, %f122, %f123;
	add.f32 	%f128, %f127, %f124;
	add.f32 	%f129, %f128, %f125;
	add.f32 	%f130, %f129, %f126;
	ld.local.v4.f32 	{%f131, %f132, %f133, %f134}, [%rd89+48];
	add.f32 	%f135, %f130, %f131;
	add.f32 	%f136, %f135, %f132;
	add.f32 	%f137, %f136, %f133;
	add.f32 	%f241, %f137, %f134;
	add.s32 	%r1474, %r1474, 16;
	setp.ne.s32 	%p90, %r1474, %r1476;
	@%p90 bra 	$L__BB2_138;
$L__BB2_139:
	setp.eq.s32 	%p91, %r584, 0;
	@%p91 bra 	$L__BB2_148;
	and.b32  	%r589, %r583, 7;
	setp.lt.u32 	%p92, %r584, 8;
	@%p92 bra 	$L__BB2_142;
	mul.wide.u32 	%rd90, %r1476, 4;
	add.s64 	%rd91, %rd4, %rd90;
	ld.local.f32 	%f139, [%rd91];
	add.f32 	%f140, %f241, %f139;
	ld.local.f32 	%f141, [%rd91+4];
	add.f32 	%f142, %f140, %f141;
	ld.local.f32 	%f143, [%rd91+8];
	add.f32 	%f144, %f142, %f143;
	ld.local.f32 	%f145, [%rd91+12];
	add.f32 	%f146, %f144, %f145;
	ld.local.f32 	%f147, [%rd91+16];
	add.f32 	%f148, %f146, %f147;
	ld.local.f32 	%f149, [%rd91+20];
	add.f32 	%f150, %f148, %f149;
	ld.local.f32 	%f151, [%rd91+24];
	add.f32 	%f152, %f150, %f151;
	ld.local.f32 	%f153, [%rd91+28];
	add.f32 	%f241, %f152, %f153;
	add.s32 	%r1476, %r1476, 8;
$L__BB2_142:
	setp.eq.s32 	%p93, %r589, 0;
	@%p93 bra 	$L__BB2_148;
	and.b32  	%r592, %r583, 3;
	setp.lt.u32 	%p94, %r589, 4;
	@%p94 bra 	$L__BB2_145;
	mul.wide.u32 	%rd92, %r1476, 4;
	add.s64 	%rd93, %rd4, %rd92;
	ld.local.f32 	%f155, [%rd93];
	add.f32 	%f156, %f241, %f155;
	ld.local.f32 	%f157, [%rd93+4];
	add.f32 	%f158, %f156, %f157;
	ld.local.f32 	%f159, [%rd93+8];
	add.f32 	%f160, %f158, %f159;
	ld.local.f32 	%f161, [%rd93+12];
	add.f32 	%f241, %f160, %f161;
	add.s32 	%r1476, %r1476, 4;
$L__BB2_145:
	setp.eq.s32 	%p95, %r592, 0;
	@%p95 bra 	$L__BB2_148;
	mov.b32 	%r1479, 0;
$L__BB2_147:
	.pragma "nounroll";
	mul.wide.u32 	%rd94, %r1476, 4;
	add.s64 	%rd95, %rd4, %rd94;
	ld.local.f32 	%f162, [%rd95];
	add.f32 	%f241, %f241, %f162;
	add.s32 	%r1476, %r1476, 1;
	add.s32 	%r1479, %r1479, 1;
	setp.ne.s32 	%p96, %r1479, %r592;
	@%p96 bra 	$L__BB2_147;
$L__BB2_148:
	setp.lt.s32 	%p97, %r556, 0;
	shr.u32 	%r1125, %r1194, 2;
	xor.b32  	%r1126, %r1125, %r1194;
	shl.b32 	%r1127, %r1190, 4;
	shl.b32 	%r1128, %r1126, 1;
	xor.b32  	%r1129, %r1128, %r1127;
	xor.b32  	%r1130, %r1129, %r1126;
	xor.b32  	%r1509, %r1130, %r1190;
	add.s32 	%r1131, %r2, %r1509;
	add.s32 	%r1132, %r1131, 362437;
	cvt.rn.f32.u32 	%f163, %r1132;
	fma.rn.f32 	%f164, %f163, 0f2F800000, 0f2F000000;
	mul.f32 	%f14, %f241, %f164;
	mov.u32 	%r1481, %r556;
	@%p97 bra 	$L__BB2_152;
	mov.f32 	%f242, 0f00000000;
	mov.b32 	%r1480, 0;
$L__BB2_150:
	mul.wide.u32 	%rd96, %r1480, 4;
	add.s64 	%rd97, %rd4, %rd96;
	ld.local.f32 	%f166, [%rd97];
	add.f32 	%f242, %f242, %f166;
	setp.le.f32 	%p98, %f14, %f242;
	mov.u32 	%r1481, %r1480;
	@%p98 bra 	$L__BB2_152;
	add.s32 	%r601, %r1480, 1;
	setp.ne.s32 	%p99, %r1480, %r556;
	mov.u32 	%r1480, %r601;
	mov.u32 	%r1481, %r556;
	@%p99 bra 	$L__BB2_150;
$L__BB2_152:
	shr.u32 	%r1134, %r1193, 2;
	xor.b32  	%r1135, %r1134, %r1193;
	shl.b32 	%r1136, %r1509, 4;
	shl.b32 	%r1137, %r1135, 1;
	xor.b32  	%r1138, %r1137, %r1136;
	xor.b32  	%r1139, %r1138, %r1135;
	xor.b32  	%r1508, %r1139, %r1509;
	add.s32 	%r1507, %r2, 724874;
	add.s32 	%r1140, %r1508, %r1507;
	mov.b32 	%r1141, -1;
	shl.b32 	%r1142, %r1141, %r1481;
	not.b32 	%r605, %r1142;
	and.b32  	%r1515, %r1140, %r605;
	mov.b32 	%r1143, 1;
	shl.b32 	%r607, %r1143, %r1481;
	div.s32 	%r1144, %r555, %r607;
	mul.lo.s32 	%r1513, %r1515, %r1144;
	add.s32 	%r609, %r607, -1;
	setp.eq.s32 	%p100, %r1515, %r609;
	add.s32 	%r1145, %r1513, %r1144;
	selp.b32 	%r1514, %r555, %r1145, %p100;
	setp.lt.s32 	%p101, %r553, 1;
	@%p101 bra 	$L__BB2_184;
	mov.b32 	%r1517, 0;
	mov.u32 	%r1516, %r1517;
$L__BB2_154:
	mov.u32 	%r1506, %r1191;
	mov.u32 	%r1191, %r1190;
	mov.u32 	%r1190, %r1509;
	mov.u32 	%r1509, %r1508;
	setp.ge.s32 	%p102, %r1513, %r1514;
	mov.f32 	%f250, 0f00000000;
	@%p102 bra 	$L__BB2_168;
	ld.global.u64 	%rd98, [%rd1+32];
	cvta.to.global.u64 	%rd13, %rd98;
	sub.s32 	%r622, %r1514, %r1513;
	and.b32  	%r623, %r622, 15;
	sub.s32 	%r1147, %r1513, %r1514;
	setp.gt.u32 	%p103, %r1147, -16;
	mov.f32 	%f250, 0f00000000;
	mov.u32 	%r1495, %r1513;
	@%p103 bra 	$L__BB2_158;
	and.b32  	%r1148, %r622, -16;
	neg.s32 	%r1493, %r1148;
	add.s64 	%rd14, %rd13, 32;
	mov.f32 	%f250, 0f00000000;
	mov.u32 	%r1495, %r1513;
$L__BB2_157:
	.pragma "nounroll";
	mul.wide.s32 	%rd99, %r1495, 4;
	add.s64 	%rd100, %rd14, %rd99;
	ld.global.f32 	%f171, [%rd100+-32];
	add.f32 	%f172, %f250, %f171;
	ld.global.f32 	%f173, [%rd100+-28];
	add.f32 	%f174, %f172, %f173;
	ld.global.f32 	%f175, [%rd100+-24];
	add.f32 	%f176, %f174, %f175;
	ld.global.f32 	%f177, [%rd100+-20];
	add.f32 	%f178, %f176, %f177;
	ld.global.f32 	%f179, [%rd100+-16];
	add.f32 	%f180, %f178, %f179;
	ld.global.f32 	%f181, [%rd100+-12];
	add.f32 	%f182, %f180, %f181;
	ld.global.f32 	%f183, [%rd100+-8];
	add.f32 	%f184, %f182, %f183;
	ld.global.f32 	%f185, [%rd100+-4];
	add.f32 	%f186, %f184, %f185;
	ld.global.f32 	%f187, [%rd100];
	add.f32 	%f188, %f186, %f187;
	ld.global.f32 	%f189, [%rd100+4];
	add.f32 	%f190, %f188, %f189;
	ld.global.f32 	%f191, [%rd100+8];
	add.f32 	%f192, %f190, %f191;
	ld.global.f32 	%f193, [%rd100+12];
	add.f32 	%f194, %f192, %f193;
	ld.global.f32 	%f195, [%rd100+16];
	add.f32 	%f196, %f194, %f195;
	ld.global.f32 	%f197, [%rd100+20];
	add.f32 	%f198, %f196, %f197;
	ld.global.f32 	%f199, [%rd100+24];
	add.f32 	%f200, %f198, %f199;
	ld.global.f32 	%f201, [%rd100+28];
	add.f32 	%f250, %f200, %f201;
	add.s32 	%r1495, %r1495, 16;
	add.s32 	%r1493, %r1493, 16;
	setp.ne.s32 	%p104, %r1493, 0;
	@%p104 bra 	$L__BB2_157;
$L__BB2_158:
	setp.eq.s32 	%p105, %r623, 0;
	@%p105 bra 	$L__BB2_168;
	and.b32  	%r630, %r622, 7;
	setp.lt.u32 	%p106, %r623, 8;
	@%p106 bra 	$L__BB2_161;
	mul.wide.s32 	%rd101, %r1495, 4;
	add.s64 	%rd102, %rd13, %rd101;
	ld.global.f32 	%f203, [%rd102];
	add.f32 	%f204, %f250, %f203;
	ld.global.f32 	%f205, [%rd102+4];
	add.f32 	%f206, %f204, %f205;
	ld.global.f32 	%f207, [%rd102+8];
	add.f32 	%f208, %f206, %f207;
	ld.global.f32 	%f209, [%rd102+12];
	add.f32 	%f210, %f208, %f209;
	ld.global.f32 	%f211, [%rd102+16];
	add.f32 	%f212, %f210, %f211;
	ld.global.f32 	%f213, [%rd102+20];
	add.f32 	%f214, %f212, %f213;
	ld.global.f32 	%f215, [%rd102+24];
	add.f32 	%f216, %f214, %f215;
	ld.global.f32 	%f217, [%rd102+28];
	add.f32 	%f250, %f216, %f217;
	add.s32 	%r1495, %r1495, 8;
$L__BB2_161:
	setp.eq.s32 	%p107, %r630, 0;
	@%p107 bra 	$L__BB2_168;
	and.b32  	%r633, %r622, 3;
	setp.lt.u32 	%p108, %r630, 4;
	@%p108 bra 	$L__BB2_164;
	mul.wide.s32 	%rd103, %r1495, 4;
	add.s64 	%rd104, %rd13, %rd103;
	ld.global.f32 	%f219, [%rd104];
	add.f32 	%f220, %f250, %f219;
	ld.global.f32 	%f221, [%rd104+4];
	add.f32 	%f222, %f220, %f221;
	ld.global.f32 	%f223, [%rd104+8];
	add.f32 	%f224, %f222, %f223;
	ld.global.f32 	%f225, [%rd104+12];
	add.f32 	%f250, %f224, %f225;
	add.s32 	%r1495, %r1495, 4;
$L__BB2_164:
	setp.eq.s32 	%p109, %r633, 0;
	@%p109 bra 	$L__BB2_168;
	mul.wide.s32 	%rd105, %r1495, 4;
	add.s64 	%rd15, %rd13, %rd105;
	ld.global.f32 	%f226, [%rd15];
	add.f32 	%f250, %f250, %f226;
	setp.eq.s32 	%p110, %r633, 1;
	@%p110 bra 	$L__BB2_168;
	ld.global.f32 	%f227, [%rd15+4];
	add.f32 	%f250, %f250, %f227;
	setp.eq.s32 	%p111, %r633, 2;
	@%p111 bra 	$L__BB2_168;
	ld.global.f32 	%f228, [%rd15+8];
	add.f32 	%f250, %f250, %f228;
$L__BB2_168:
	setp.ge.s32 	%p112, %r1513, %r1514;
	shr.u32 	%r1149, %r1192, 2;
	xor.b32  	%r1150, %r1149, %r1192;
	shl.b32 	%r1151, %r1509, 4;
	shl.b32 	%r1152, %r1150, 1;
	xor.b32  	%r1153, %r1152, %r1151;
	xor.b32  	%r1154, %r1153, %r1150;
	xor.b32  	%r1508, %r1154, %r1509;
	add.s32 	%r1507, %r1507, 362437;
	add.s32 	%r1155, %r1508, %r1507;
	cvt.rn.f32.u32 	%f229, %r1155;
	fma.rn.f32 	%f230, %f229, 0f2F800000, 0f2F000000;
	mul.f32 	%f31, %f250, %f230;
	mov.u32 	%r1499, %r1513;
	@%p112 bra 	$L__BB2_172;
	ld.global.u64 	%rd106, [%rd1+32];
	cvta.to.global.u64 	%rd16, %rd106;
	mov.f32 	%f251, 0f00000000;
	mov.u32 	%r1498, %r1513;
$L__BB2_170:
	mul.wide.s32 	%rd107, %r1498, 4;
	add.s64 	%rd108, %rd16, %rd107;
	ld.global.f32 	%f232, [%rd108];
	add.f32 	%f251, %f251, %f232;
	setp.gt.f32 	%p113, %f251, %f31;
	mov.u32 	%r1499, %r1498;
	@%p113 bra 	$L__BB2_172;
	add.s32 	%r1498, %r1498, 1;
	setp.ne.s32 	%p114, %r1498, %r1514;
	mov.u32 	%r1499, %r1513;
	@%p114 bra 	$L__BB2_170;
$L__BB2_172:
	setp.lt.s32 	%p116, %r1516, 1;
	mov.pred 	%p126, -1;
	@%p116 bra 	$L__BB2_175;
	ld.global.u64 	%rd109, [%rd1+24];
	cvta.to.global.u64 	%rd17, %rd109;
	mov.b32 	%r1500, 0;
$L__BB2_174:
	add.s32 	%r1157, %r1500, %r554;
	mul.wide.s32 	%rd110, %r1157, 4;
	add.s64 	%rd111, %rd17, %rd110;
	ld.global.u32 	%r1158, [%rd111];
	setp.ne.s32 	%p126, %r1158, %r1499;
	add.s32 	%r1500, %r1500, 1;
	setp.ne.s32 	%p117, %r1500, %r1516;
	and.pred  	%p118, %p126, %p117;
	@%p118 bra 	$L__BB2_174;
$L__BB2_175:
	setp.eq.s32 	%p119, %r1499, -1;
	not.pred 	%p120, %p126;
	or.pred  	%p121, %p120, %p119;
	@%p121 bra 	$L__BB2_180;
	ld.global.u64 	%rd112, [%rd1+24];
	cvta.to.global.u64 	%rd113, %rd112;
	add.s32 	%r1171, %r1516, %r554;
	mul.wide.s32 	%rd114, %r1171, 4;
	add.s64 	%rd115, %rd113, %rd114;
	st.global.u32 	[%rd115], %r1499;
	add.s32 	%r1516, %r1516, 1;
	mov.b32 	%r1517, 0;
	mov.u32 	%r1192, %r1506;
	bra.uni 	$L__BB2_183;
$L__BB2_177:
	sub.s32 	%r1066, 24, %r1469;
	mul.wide.u32 	%rd52, %r1066, 4;
	add.s64 	%rd53, %rd2, %rd52;
	ld.local.u32 	%r1067, [%rd53];
	st.local.u32 	[%rd2+16], %r1067;
	sub.s32 	%r1068, 25, %r1469;
	mul.wide.u32 	%rd54, %r1068, 4;
	add.s64 	%rd55, %rd2, %rd54;
	ld.local.u32 	%r1069, [%rd55];
	st.local.u32 	[%rd2+20], %r1069;
	sub.s32 	%r1070, 26, %r1469;
	mul.wide.u32 	%rd56, %r1070, 4;
	add.s64 	%rd57, %rd2, %rd56;
	ld.local.u32 	%r1071, [%rd57];
	st.local.u32 	[%rd2+24], %r1071;
	sub.s32 	%r1072, 27, %r1469;
	mul.wide.u32 	%rd58, %r1072, 4;
	add.s64 	%rd59, %rd2, %rd58;
	ld.local.u32 	%r1073, [%rd59];
	st.local.u32 	[%rd2+28], %r1073;
	setp.eq.s32 	%p76, %r559, 8;
	mov.b32 	%r1464, 8;
	@%p76 bra 	$L__BB2_120;
	sub.s32 	%r1075, 28, %r1469;
	mul.wide.u32 	%rd60, %r1075, 4;
	add.s64 	%rd61, %rd2, %rd60;
	ld.local.u32 	%r1076, [%rd61];
	st.local.u32 	[%rd2+32], %r1076;
	sub.s32 	%r1077, 29, %r1469;
	mul.wide.u32 	%rd62, %r1077, 4;
	add.s64 	%rd63, %rd2, %rd62;
	ld.local.u32 	%r1078, [%rd63];
	st.local.u32 	[%rd2+36], %r1078;
	sub.s32 	%r1079, 30, %r1469;
	mul.wide.u32 	%rd64, %r1079, 4;
	add.s64 	%rd65, %rd2, %rd64;
	ld.local.u32 	%r1080, [%rd65];
	st.local.u32 	[%rd2+40], %r1080;
	sub.s32 	%r1081, 31, %r1469;
	mul.wide.u32 	%rd66, %r1081, 4;
	add.s64 	%rd67, %rd2, %rd66;
	ld.local.u32 	%r1082, [%rd67];
	st.local.u32 	[%rd2+44], %r1082;
	setp.eq.s32 	%p77, %r559, 12;
	mov.b32 	%r1464, 12;
	@%p77 bra 	$L__BB2_120;
	sub.s32 	%r1084, 32, %r1469;
	mul.wide.u32 	%rd68, %r1084, 4;
	add.s64 	%rd69, %rd2, %rd68;
	ld.local.u32 	%r1085, [%rd69];
	st.local.u32 	[%rd2+48], %r1085;
	sub.s32 	%r1086, 33, %r1469;
	mul.wide.u32 	%rd70, %r1086, 4;
	add.s64 	%rd71, %rd2, %rd70;
	ld.local.u32 	%r1087, [%rd71];
	st.local.u32 	[%rd2+52], %r1087;
	sub.s32 	%r1088, 34, %r1469;
	mul.wide.u32 	%rd72, %r1088, 4;
	add.s64 	%rd73, %rd2, %rd72;
	ld.local.u32 	%r1089, [%rd73];
	st.local.u32 	[%rd2+56], %r1089;
	sub.s32 	%r1090, 35, %r1469;
	mul.wide.u32 	%rd74, %r1090, 4;
	add.s64 	%rd75, %rd2, %rd74;
	ld.local.u32 	%r1091, [%rd75];
	st.local.u32 	[%rd2+60], %r1091;
	mov.b32 	%r1464, 16;
	bra.uni 	$L__BB2_120;
$L__BB2_180:
	add.s32 	%r644, %r1517, 1;
	setp.lt.s32 	%p122, %r1517, 99;
	mov.u32 	%r1192, %r1506;
	mov.u32 	%r1517, %r644;
	@%p122 bra 	$L__BB2_183;
$L__BB2_181:
	mov.u32 	%r1192, %r1191;
	mov.u32 	%r1191, %r1190;
	mov.u32 	%r1190, %r1509;
	mov.u32 	%r1509, %r1508;
	shr.u32 	%r1159, %r1506, 2;
	xor.b32  	%r1160, %r1159, %r1506;
	shl.b32 	%r1161, %r1509, 4;
	shl.b32 	%r1162, %r1160, 1;
	xor.b32  	%r1163, %r1162, %r1161;
	xor.b32  	%r1164, %r1163, %r1160;
	xor.b32  	%r1508, %r1164, %r1509;
	add.s32 	%r1507, %r1507, 362437;
	add.s32 	%r1165, %r1508, %r1507;
	and.b32  	%r653, %r1165, %r605;
	setp.eq.s32 	%p123, %r653, %r1515;
	mov.u32 	%r1506, %r1192;
	@%p123 bra 	$L__BB2_181;
	ld.global.u32 	%r1167, [%rd1];
	div.s32 	%r1168, %r1167, %r607;
	mul.lo.s32 	%r1513, %r1168, %r653;
	setp.eq.s32 	%p124, %r653, %r609;
	add.s32 	%r1169, %r1513, %r1168;
	selp.b32 	%r1514, %r1167, %r1169, %p124;
	mov.b32 	%r1517, 0;
	mov.u32 	%r1515, %r653;
$L__BB2_183:
	setp.lt.s32 	%p125, %r1516, %r553;
	@%p125 bra 	$L__BB2_154;
$L__BB2_184:
	ret;

}
	// .globl	verify_partitioning_kernel
.visible .entry verify_partitioning_kernel(
	.param .u64 .ptr .align 1 verify_partitioning_kernel_param_0,
	.param .u64 .ptr .align 1 verify_partitioning_kernel_param_1,
	.param .u64 .ptr .align 1 verify_partitioning_kernel_param_2,
	.param .u64 .ptr .align 1 verify_partitioning_kernel_param_3
)
{
	.local .align 16 .b8 	__local_depot3[64];
	.reg .b64 	%SP;
	.reg .b64 	%SPL;
	.reg .pred 	%p<7>;
	.reg .b16 	%rs<3>;
	.reg .b32 	%r<22>;
	.reg .b64 	%rd<21>;

	mov.u64 	%SPL, __local_depot3;
	ld.param.u64 	%rd9, [verify_partitioning_kernel_param_0];
	ld.param.u64 	%rd6, [verify_partitioning_kernel_param_1];
	ld.param.u64 	%rd7, [verify_partitioning_kernel_param_2];
	ld.param.u64 	%rd8, [verify_partitioning_kernel_param_3];
	cvta.to.global.u64 	%rd1, %rd9;
	add.u64 	%rd2, %SPL, 0;
	mov.u32 	%r10, %ctaid.x;
	mov.u32 	%r11, %ntid.x;
	mov.u32 	%r12, %tid.x;
	mad.lo.s32 	%r1, %r10, %r11, %r12;
	ld.global.u32 	%r13, [%rd1+4];
	setp.ge.s32 	%p1, %r1, %r13;
	@%p1 bra 	$L__BB3_10;
	ld.global.u64 	%rd11, [%rd1+16];
	mul.wide.s32 	%rd12, %r1, 4;
	add.s64 	%rd13, %rd11, %rd12;
	ld.u32 	%r19, [%rd13];
	ld.u32 	%r3, [%rd13+4];
	mov.b32 	%r14, 0;
	st.local.v4.b32 	[%rd2], {%r14, %r14, %r14, %r14};
	st.local.v4.b32 	[%rd2+16], {%r14, %r14, %r14, %r14};
	st.local.v4.b32 	[%rd2+32], {%r14, %r14, %r14, %r14};
	st.local.v4.b32 	[%rd2+48], {%r14, %r14, %r14, %r14};
	setp.ge.s32 	%p2, %r19, %r3;
	@%p2 bra 	$L__BB3_10;
	ld.global.u64 	%rd3, [%rd1+24];
	cvta.to.global.u64 	%rd4, %rd6;
	mov.b32 	%r20, 0;
$L__BB3_3:
	mul.wide.s32 	%rd14, %r19, 4;
	add.s64 	%rd15, %rd3, %rd14;
	ld.u32 	%r16, [%rd15];
	mul.wide.s32 	%rd16, %r16, 4;
	add.s64 	%rd17, %rd4, %rd16;
	ld.global.u32 	%r6, [%rd17];
	setp.lt.u32 	%p3, %r6, 64;
	@%p3 bra 	$L__BB3_5;
	cvta.to.global.u64 	%rd20, %rd8;
	atom.global.or.b32 	%r18, [%rd20], 1;
	bra.uni 	$L__BB3_10;
$L__BB3_5:
	cvt.u64.u32 	%rd18, %r6;
	add.s64 	%rd5, %rd2, %rd18;
	ld.local.u8 	%rs1, [%rd5];
	setp.ne.s16 	%p4, %rs1, 0;
	@%p4 bra 	$L__BB3_7;
	mov.b16 	%rs2, 1;
	st.local.u8 	[%rd5], %rs2;
	add.s32 	%r20, %r20, 1;
$L__BB3_7:
	add.s32 	%r19, %r19, 1;
	setp.ne.s32 	%p5, %r19, %r3;
	@%p5 bra 	$L__BB3_3;
	setp.lt.s32 	%p6, %r20, 2;
	@%p6 bra 	$L__BB3_10;
	cvta.to.global.u64 	%rd19, %rd7;
	atom.global.add.u32 	%r17, [%rd19], 1;
$L__BB3_10:
	ret;

}
	// .globl	count_nodes_per_partition_kernel
.visible .entry count_nodes_per_partition_kernel(
	.param .u64 .ptr .align 1 count_nodes_per_partition_kernel_param_0,
	.param .u64 .ptr .align 1 count_nodes_per_partition_kernel_param_1,
	.param .u64 .ptr .align 1 count_nodes_per_partition_kernel_param_2,
	.param .u32 count_nodes_per_partition_kernel_param_3,
	.param .u64 .ptr .align 1 count_nodes_per_partition_kernel_param_4
)
{
	.reg .pred 	%p<5>;
	.reg .b32 	%r<10>;
	.reg .b64 	%rd<13>;

	ld.param.u64 	%rd4, [count_nodes_per_partition_kernel_param_0];
	ld.param.u64 	%rd1, [count_nodes_per_partition_kernel_param_1];
	ld.param.u64 	%rd2, [count_nodes_per_partition_kernel_param_2];
	ld.param.u32 	%r3, [count_nodes_per_partition_kernel_param_3];
	ld.param.u64 	%rd3, [count_nodes_per_partition_kernel_param_4];
	cvta.to.global.u64 	%rd5, %rd4;
	mov.u32 	%r4, %ctaid.x;
	mov.u32 	%r5, %ntid.x;
	mov.u32 	%r6, %tid.x;
	mad.lo.s32 	%r1, %r4, %r5, %r6;
	ld.global.u32 	%r7, [%rd5];
	setp.ge.s32 	%p1, %r1, %r7;
	@%p1 bra 	$L__BB4_4;
	cvta.to.global.u64 	%rd6, %rd1;
	mul.wide.s32 	%rd7, %r1, 4;
	add.s64 	%rd8, %rd6, %rd7;
	ld.global.u32 	%r2, [%rd8];
	setp.gt.s32 	%p2, %r2, -1;
	setp.lt.s32 	%p3, %r2, %r3;
	and.pred  	%p4, %p2, %p3;
	@%p4 bra 	$L__BB4_3;
	cvta.to.global.u64 	%rd12, %rd3;
	atom.global.or.b32 	%r9, [%rd12], 1;
	bra.uni 	$L__BB4_4;
$L__BB4_3:
	cvta.to.global.u64 	%rd9, %rd2;
	mul.wide.u32 	%rd10, %r2, 4;
	add.s64 	%rd11, %rd9, %rd10;
	atom.global.add.u32 	%r8, [%rd11], 1;
$L__BB4_4:
	ret;

}
	// .globl	check_partition_balance_kernel
.visible .entry check_partition_balance_kernel(
	.param .u64 .ptr .align 1 check_partition_balance_kernel_param_0,
	.param .u64 .ptr .align 1 check_partition_balance_kernel_param_1,
	.param .u32 check_partition_balance_kernel_param_2,
	.param .u64 .ptr .align 1 check_partition_balance_kernel_param_3
)
{
	.reg .pred 	%p<3>;
	.reg .b32 	%r<9>;
	.reg .b32 	%f<8>;
	.reg .b64 	%rd<9>;

	ld.param.u64 	%rd1, [check_partition_balance_kernel_param_0];
	ld.param.u64 	%rd2, [check_partition_balance_kernel_param_1];
	ld.param.u32 	%r2, [check_partition_balance_kernel_param_2];
	ld.param.u64 	%rd3, [check_partition_balance_kernel_param_3];
	mov.u32 	%r3, %ctaid.x;
	mov.u32 	%r4, %ntid.x;
	mov.u32 	%r5, %tid.x;
	mad.lo.s32 	%r1, %r3, %r4, %r5;
	setp.ge.s32 	%p1, %r1, %r2;
	@%p1 bra 	$L__BB5_3;
	cvta.to.global.u64 	%rd4, %rd1;
	cvta.to.global.u64 	%rd5, %rd2;
	ld.global.u32 	%r6, [%rd4];
	cvt.rn.f32.s32 	%f1, %r6;
	cvt.rn.f32.s32 	%f2, %r2;
	div.rn.f32 	%f3, %f1, %f2;
	mul.wide.s32 	%rd6, %r1, 4;
	add.s64 	%rd7, %rd5, %rd6;
	ld.global.u32 	%r7, [%rd7];
	cvt.rn.f32.s32 	%f4, %r7;
	sub.f32 	%f5, %f4, %f3;
	abs.f32 	%f6, %f5;
	mul.f32 	%f7, %f3, 0f3F000000;
	setp.leu.f32 	%p2, %f6, %f7;
	@%p2 bra 	$L__BB5_3;
	cvta.to.global.u64 	%rd8, %rd3;
	atom.global.or.b32 	%r8, [%rd8], 2;
$L__BB5_3:
	ret;

}
	// .globl	calculate_connectivity_kernel
.visible .entry calculate_connectivity_kernel(
	.param .u64 .ptr .align 1 calculate_connectivity_kernel_param_0,
	.param .u64 .ptr .align 1 calculate_connectivity_kernel_param_1,
	.param .u64 .ptr .align 1 calculate_connectivity_kernel_param_2,
	.param .u64 .ptr .align 1 calculate_connectivity_kernel_param_3
)
{
	.local .align 16 .b8 	__local_depot6[64];
	.reg .b64 	%SP;
	.reg .b64 	%SPL;
	.reg .pred 	%p<6>;
	.reg .b16 	%rs<3>;
	.reg .b32 	%r<24>;
	.reg .b64 	%rd<21>;

	mov.u64 	%SPL, __local_depot6;
	ld.param.u64 	%rd9, [calculate_connectivity_kernel_param_0];
	ld.param.u64 	%rd6, [calculate_connectivity_kernel_param_1];
	ld.param.u64 	%rd7, [calculate_connectivity_kernel_param_2];
	ld.param.u64 	%rd8, [calculate_connectivity_kernel_param_3];
	cvta.to.global.u64 	%rd1, %rd9;
	add.u64 	%rd2, %SPL, 0;
	mov.u32 	%r11, %ctaid.x;
	mov.u32 	%r12, %ntid.x;
	mov.u32 	%r13, %tid.x;
	mad.lo.s32 	%r1, %r11, %r12, %r13;
	ld.global.u32 	%r14, [%rd1+4];
	setp.ge.s32 	%p1, %r1, %r14;
	@%p1 bra 	$L__BB6_9;
	ld.global.u64 	%rd11, [%rd1+16];
	mul.wide.s32 	%rd12, %r1, 4;
	add.s64 	%rd13, %rd11, %rd12;
	ld.u32 	%r20, [%rd13];
	ld.u32 	%r3, [%rd13+4];
	mov.b32 	%r21, 0;
	st.local.v4.b32 	[%rd2], {%r21, %r21, %r21, %r21};
	st.local.v4.b32 	[%rd2+16], {%r21, %r21, %r21, %r21};
	st.local.v4.b32 	[%rd2+32], {%r21, %r21, %r21, %r21};
	st.local.v4.b32 	[%rd2+48], {%r21, %r21, %r21, %r21};
	setp.ge.s32 	%p2, %r20, %r3;
	@%p2 bra 	$L__BB6_8;
	ld.global.u64 	%rd3, [%rd1+24];
	cvta.to.global.u64 	%rd4, %rd6;
	mov.b32 	%r21, 0;
$L__BB6_3:
	mul.wide.s32 	%rd14, %r20, 4;
	add.s64 	%rd15, %rd3, %rd14;
	ld.u32 	%r17, [%rd15];
	mul.wide.s32 	%rd16, %r17, 4;
	add.s64 	%rd17, %rd4, %rd16;
	ld.global.u32 	%r6, [%rd17];
	setp.lt.u32 	%p3, %r6, 64;
	@%p3 bra 	$L__BB6_5;
	cvta.to.global.u64 	%rd20, %rd8;
	atom.global.or.b32 	%r19, [%rd20], 1;
	bra.uni 	$L__BB6_9;
$L__BB6_5:
	cvt.u64.u32 	%rd18, %r6;
	add.s64 	%rd5, %rd2, %rd18;
	ld.local.u8 	%rs1, [%rd5];
	setp.ne.s16 	%p4, %rs1, 0;
	@%p4 bra 	$L__BB6_7;
	mov.b16 	%rs2, 1;
	st.local.u8 	[%rd5], %rs2;
	add.s32 	%r21, %r21, 1;
$L__BB6_7:
	add.s32 	%r20, %r20, 1;
	setp.ne.s32 	%p5, %r20, %r3;
	@%p5 bra 	$L__BB6_3;
$L__BB6_8:
	cvta.to.global.u64 	%rd19, %rd7;
	atom.global.add.u32 	%r18, [%rd19], %r21;
$L__BB6_9:
	ret;

}
	// .globl	check_connectivity_limit_kernel
.visible .entry check_connectivity_limit_kernel(
	.param .u64 .ptr .align 1 check_connectivity_limit_kernel_param_0,
	.param .u64 .ptr .align 1 check_connectivity_limit_kernel_param_1,
	.param .u64 .ptr .align 1 check_connectivity_limit_kernel_param_2,
	.param .f32 check_connectivity_limit_kernel_param_3
)
{
	.reg .pred 	%p<3>;
	.reg .b32 	%r<8>;
	.reg .b32 	%f<4>;
	.reg .b64 	%rd<7>;

	ld.param.u64 	%rd1, [check_connectivity_limit_kernel_param_0];
	ld.param.u64 	%rd2, [check_connectivity_limit_kernel_param_1];
	ld.param.u64 	%rd3, [check_connectivity_limit_kernel_param_2];
	ld.param.f32 	%f1, [check_connectivity_limit_kernel_param_3];
	mov.u32 	%r1, %tid.x;
	mov.u32 	%r2, %ctaid.x;
	or.b32  	%r3, %r1, %r2;
	setp.ne.s32 	%p1, %r3, 0;
	@%p1 bra 	$L__BB7_3;
	cvta.to.global.u64 	%rd4, %rd2;
	cvta.to.global.u64 	%rd5, %rd1;
	ld.global.u32 	%r4, [%rd4+4];
	cvt.rn.f32.s32 	%f2, %r4;
	mul.f32 	%f3, %f1, %f2;
	cvt.rzi.s32.f32 	%r5, %f3;
	ld.global.u32 	%r6, [%rd5];
	setp.le.s32 	%p2, %r6, %r5;
	@%p2 bra 	$L__BB7_3;
	cvta.to.global.u64 	%rd6, %rd3;
	atom.global.or.b32 	%r7, [%rd6], 4;
$L__BB7_3:
	ret;

}
	// .globl	verify_partitioning_full_kernel
.visible .entry verify_partitioning_full_kernel(
	.param .u64 .ptr .align 1 verify_partitioning_full_kernel_param_0,
	.param .u64 .ptr .align 1 verify_partitioning_full_kernel_param_1,
	.param .u64 .ptr .align 1 verify_partitioning_full_kernel_param_2,
	.param .u64 .ptr .align 1 verify_partitioning_full_kernel_param_3,
	.param .u64 .ptr .align 1 verify_partitioning_full_kernel_param_4,
	.param .f32 verify_partitioning_full_kernel_param_5
)
{
	.local .align 16 .b8 	__local_depot8[64];
	.reg .b64 	%SP;
	.reg .b64 	%SPL;
	.reg .pred 	%p<37>;
	.reg .b16 	%rs<15>;
	.reg .b32 	%r<106>;
	.reg .b32 	%f<10>;
	.reg .b64 	%rd<52>;
	// demoted variable
	.shared .align 4 .b8 _ZZ31verify_partitioning_full_kernelE16partition_counts[256];
	mov.u64 	%SPL, __local_depot8;
	ld.param.u64 	%rd18, [verify_partitioning_full_kernel_param_0];
	ld.param.u64 	%rd19, [verify_partitioning_full_kernel_param_1];
	ld.param.u64 	%rd20, [verify_partitioning_full_kernel_param_2];
	ld.param.u64 	%rd21, [verify_partitioning_full_kernel_param_3];
	ld.param.u64 	%rd22, [verify_partitioning_full_kernel_param_4];
	ld.param.f32 	%f1, [verify_partitioning_full_kernel_param_5];
	cvta.to.global.u64 	%rd1, %rd19;
	cvta.to.global.u64 	%rd2, %rd18;
	cvta.to.global.u64 	%rd3, %rd21;
	cvta.to.global.u64 	%rd4, %rd20;
	cvta.to.global.u64 	%rd5, %rd22;
	add.u64 	%rd6, %SPL, 0;
	mov.u32 	%r1, %tid.x;
	mov.u32 	%r2, %ctaid.x;
	or.b32  	%r3, %r1, %r2;
	setp.ne.s32 	%p1, %r3, 0;
	@%p1 bra 	$L__BB8_2;
	mov.b32 	%r55, 0;
	st.global.u32 	[%rd5], %r55;
	st.global.u32 	[%rd4], %r55;
	st.global.u32 	[%rd3], %r55;
$L__BB8_2:
	bar.sync 	0;
	setp.ne.s32 	%p2, %r2, 0;
	setp.gt.u32 	%p3, %r1, 63;
	shl.b32 	%r57, %r1, 2;
	mov.u32 	%r58, _ZZ31verify_partitioning_full_kernelE16partition_counts;
	add.s32 	%r4, %r58, %r57;
	or.pred  	%p4, %p2, %p3;
	@%p4 bra 	$L__BB8_4;
	mov.b32 	%r59, 0;
	st.shared.u32 	[%r4], %r59;
$L__BB8_4:
	setp.ne.s32 	%p5, %r2, 0;
	bar.sync 	0;
	@%p5 bra 	$L__BB8_15;
	ld.global.u32 	%r88, [%rd2];
	setp.ge.s32 	%p6, %r1, %r88;
	@%p6 bra 	$L__BB8_11;
	mov.u32 	%r6, %ntid.x;
	mov.u32 	%r89, %r1;
$L__BB8_7:
	mul.wide.s32 	%rd24, %r89, 4;
	add.s64 	%rd25, %rd1, %rd24;
	ld.global.u32 	%r9, [%rd25];
	setp.lt.u32 	%p7, %r9, 64;
	@%p7 bra 	$L__BB8_9;
	atom.global.or.b32 	%r64, [%rd5], 1;
	ld.global.u32 	%r88, [%rd2];
	bra.uni 	$L__BB8_10;
$L__BB8_9:
	shl.b32 	%r60, %r9, 2;
	add.s32 	%r62, %r58, %r60;
	atom.shared.add.u32 	%r63, [%r62], 1;
$L__BB8_10:
	add.s32 	%r89, %r89, %r6;
	setp.lt.s32 	%p8, %r89, %r88;
	@%p8 bra 	$L__BB8_7;
$L__BB8_11:
	setp.gt.u32 	%p9, %r1, 63;
	bar.sync 	0;
	@%p9 bra 	$L__BB8_14;
	ld.global.u32 	%r65, [%rd2];
	cvt.rn.f32.s32 	%f2, %r65;
	mul.f32 	%f3, %f2, 0f3C800000;
	ld.shared.u32 	%r66, [%r4];
	cvt.rn.f32.s32 	%f4, %r66;
	sub.f32 	%f5, %f4, %f3;
	abs.f32 	%f6, %f5;
	mul.f32 	%f7, %f3, 0f3F000000;
	setp.leu.f32 	%p10, %f6, %f7;
	@%p10 bra 	$L__BB8_14;
	atom.global.or.b32 	%r67, [%rd5], 2;
$L__BB8_14:
	bar.sync 	0;
$L__BB8_15:
	membar.gl;
	mov.u32 	%r13, %ntid.x;
	mad.lo.s32 	%r92, %r2, %r13, %r1;
	ld.global.u32 	%r91, [%rd2+4];
	setp.ge.s32 	%p11, %r92, %r91;
	@%p11 bra 	$L__BB8_49;
	mov.u32 	%r68, %nctaid.x;
	mul.lo.s32 	%r16, %r13, %r68;
$L__BB8_17:
	setp.ge.s32 	%p12, %r92, %r91;
	@%p12 bra 	$L__BB8_48;
	ld.global.u64 	%rd26, [%rd2+16];
	mul.wide.s32 	%rd27, %r92, 4;
	add.s64 	%rd28, %rd26, %rd27;
	ld.u32 	%r101, [%rd28];
	ld.u32 	%r20, [%rd28+4];
	mov.b32 	%r97, 0;
	st.local.v4.b32 	[%rd6], {%r97, %r97, %r97, %r97};
	st.local.v4.b32 	[%rd6+16], {%r97, %r97, %r97, %r97};
	st.local.v4.b32 	[%rd6+32], {%r97, %r97, %r97, %r97};
	st.local.v4.b32 	[%rd6+48], {%r97, %r97, %r97, %r97};
	setp.ge.s32 	%p13, %r101, %r20;
	@%p13 bra 	$L__BB8_46;
	ld.global.u64 	%rd7, [%rd2+24];
	sub.s32 	%r21, %r20, %r101;
	and.b32  	%r22, %r21, 3;
	sub.s32 	%r72, %r101, %r20;
	setp.gt.u32 	%p14, %r72, -4;
	mov.b32 	%r97, 0;
	@%p14 bra 	$L__BB8_34;
	add.s64 	%rd8, %rd7, 8;
	and.b32  	%r74, %r21, -4;
	neg.s32 	%r93, %r74;
	mov.b32 	%r97, 0;
$L__BB8_21:
	mul.wide.s32 	%rd29, %r101, 4;
	add.s64 	%rd9, %rd8, %rd29;
	ld.u32 	%r75, [%rd9+-8];
	mul.wide.s32 	%rd30, %r75, 4;
	add.s64 	%rd31, %rd1, %rd30;
	ld.global.u32 	%r27, [%rd31];
	setp.gt.u32 	%p15, %r27, 63;
	@%p15 bra 	$L__BB8_24;
	cvt.u64.u32 	%rd32, %r27;
	add.s64 	%rd10, %rd6, %rd32;
	ld.local.u8 	%rs1, [%rd10];
	setp.ne.s16 	%p16, %rs1, 0;
	@%p16 bra 	$L__BB8_24;
	mov.b16 	%rs2, 1;
	st.local.u8 	[%rd10], %rs2;
	add.s32 	%r97, %r97, 1;
$L__BB8_24:
	ld.u32 	%r76, [%rd9+-4];
	mul.wide.s32 	%rd33, %r76, 4;
	add.s64 	%rd34, %rd1, %rd33;
	ld.global.u32 	%r30, [%rd34];
	setp.gt.u32 	%p17, %r30, 63;
	@%p17 bra 	$L__BB8_27;
	cvt.u64.u32 	%rd35, %r30;
	add.s64 	%rd11, %rd6, %rd35;
	ld.local.u8 	%rs3, [%rd11];
	setp.ne.s16 	%p18, %rs3, 0;
	@%p18 bra 	$L__BB8_27;
	mov.b16 	%rs4, 1;
	st.local.u8 	[%rd11], %rs4;
	add.s32 	%r97, %r97, 1;
$L__BB8_27:
	ld.u32 	%r77, [%rd9];
	mul.wide.s32 	%rd36, %r77, 4;
	add.s64 	%rd37, %rd1, %rd36;
	ld.global.u32 	%r33, [%rd37];
	setp.gt.u32 	%p19, %r33, 63;
	@%p19 bra 	$L__BB8_30;
	cvt.u64.u32 	%rd38, %r33;
	add.s64 	%rd12, %rd6, %rd38;
	ld.local.u8 	%rs5, [%rd12];
	setp.ne.s16 	%p20, %rs5, 0;
	@%p20 bra 	$L__BB8_30;
	mov.b16 	%rs6, 1;
	st.local.u8 	[%rd12], %rs6;
	add.s32 	%r97, %r97, 1;
$L__BB8_30:
	ld.u32 	%r78, [%rd9+4];
	mul.wide.s32 	%rd39, %r78, 4;
	add.s64 	%rd40, %rd1, %rd39;
	ld.global.u32 	%r36, [%rd40];
	setp.gt.u32 	%p21, %r36, 63;
	@%p21 bra 	$L__BB8_33;
	cvt.u64.u32 	%rd41, %r36;
	add.s64 	%rd13, %rd6, %rd41;
	ld.local.u8 	%rs7, [%rd13];
	setp.ne.s16 	%p22, %rs7, 0;
	@%p22 bra 	$L__BB8_33;
	mov.b16 	%rs8, 1;
	st.local.u8 	[%rd13], %rs8;
	add.s32 	%r97, %r97, 1;
$L__BB8_33:
	add.s32 	%r101, %r101, 4;
	add.s32 	%r93, %r93, 4;
	setp.ne.s32 	%p23, %r93, 0;
	@%p23 bra 	$L__BB8_21;
$L__BB8_34:
	setp.eq.s32 	%p24, %r22, 0;
	@%p24 bra 	$L__BB8_46;
	mul.wide.s32 	%rd42, %r101, 4;
	add.s64 	%rd14, %rd7, %rd42;
	ld.u32 	%r79, [%rd14];
	mul.wide.s32 	%rd43, %r79, 4;
	add.s64 	%rd44, %rd1, %rd43;
	ld.global.u32 	%r44, [%rd44];
	setp.gt.u32 	%p25, %r44, 63;
	@%p25 bra 	$L__BB8_38;
	cvt.u64.u32 	%rd45, %r44;
	add.s64 	%rd15, %rd6, %rd45;
	ld.local.u8 	%rs9, [%rd15];
	setp.ne.s16 	%p26, %rs9, 0;
	@%p26 bra 	$L__BB8_38;
	mov.b16 	%rs10, 1;
	st.local.u8 	[%rd15], %rs10;
	add.s32 	%r97, %r97, 1;
$L__BB8_38:
	setp.eq.s32 	%p27, %r22, 1;
	@%p27 bra 	$L__BB8_46;
	ld.u32 	%r80, [%rd14+4];
	mul.wide.s32 	%rd46, %r80, 4;
	add.s64 	%rd47, %rd1, %rd46;
	ld.global.u32 	%r47, [%rd47];
	setp.gt.u32 	%p28, %r47, 63;
	@%p28 bra 	$L__BB8_42;
	cvt.u64.u32 	%rd48, %r47;
	add.s64 	%rd16, %rd6, %rd48;
	ld.local.u8 	%rs11, [%rd16];
	setp.ne.s16 	%p29, %rs11, 0;
	@%p29 bra 	$L__BB8_42;
	mov.b16 	%rs12, 1;
	st.local.u8 	[%rd16], %rs12;
	add.s32 	%r97, %r97, 1;
$L__BB8_42:
	setp.eq.s32 	%p30, %r22, 2;
	@%p30 bra 	$L__BB8_46;
	ld.u32 	%r81, [%rd14+8];
	mul.wide.s32 	%rd49, %r81, 4;
	add.s64 	%rd50, %rd1, %rd49;
	ld.global.u32 	%r50, [%rd50];
	setp.gt.u32 	%p31, %r50, 63;
	@%p31 bra 	$L__BB8_46;
	cvt.u64.u32 	%rd51, %r50;
	add.s64 	%rd17, %rd6, %rd51;
	ld.local.u8 	%rs13, [%rd17];
	setp.ne.s16 	%p32, %rs13, 0;
	@%p32 bra 	$L__BB8_46;
	mov.b16 	%rs14, 1;
	st.local.u8 	[%rd17], %rs14;
	add.s32 	%r97, %r97, 1;
$L__BB8_46:
	atom.global.add.u32 	%r82, [%rd3], %r97;
	setp.lt.s32 	%p33, %r97, 2;
	@%p33 bra 	$L__BB8_48;
	atom.global.add.u32 	%r83, [%rd4], 1;
$L__BB8_48:
	add.s32 	%r92, %r92, %r16;
	ld.global.u32 	%r91, [%rd2+4];
	setp.lt.s32 	%p34, %r92, %r91;
	@%p34 bra 	$L__BB8_17;
$L__BB8_49:
	setp.ne.s32 	%p35, %r3, 0;
	bar.sync 	0;
	@%p35 bra 	$L__BB8_52;
	ld.global.u32 	%r84, [%rd2+4];
	cvt.rn.f32.s32 	%f8, %r84;
	mul.f32 	%f9, %f1, %f8;
	cvt.rzi.s32.f32 	%r85, %f9;
	ld.global.u32 	%r86, [%rd3];
	setp.le.s32 	%p36, %r86, %r85;
	@%p36 bra 	$L__BB8_52;
	atom.global.or.b32 	%r87, [%rd5], 4;
$L__BB8_52:
	ret;

}
	// .globl	solve_greedy_bipartition
.visible .entry solve_greedy_bipartition(
	.param .u64 .ptr .align 1 solve_greedy_bipartition_param_0,
	.param .u64 .ptr .align 1 solve_greedy_bipartition_param_1,
	.param .u64 .ptr .align 1 solve_greedy_bipartition_param_2,
	.param .u64 .ptr .align 1 solve_greedy_bipartition_param_3,
	.param .u64 .ptr .align 1 solve_greedy_bipartition_param_4,
	.param .u64 .ptr .align 1 solve_greedy_bipartition_param_5,
	.param .u64 .ptr .align 1 solve_greedy_bipartition_param_6,
	.param .u64 .ptr .align 1 solve_greedy_bipartition_param_7,
	.param .u64 .ptr .align 1 solve_greedy_bipartition_param_8,
	.param .u64 .ptr .align 1 solve_greedy_bipartition_param_9,
	.param .u64 .ptr .align 1 solve_greedy_bipartition_param_10,
	.param .u64 .ptr .align 1 solve_greedy_bipartition_param_11,
	.param .u64 .ptr .align 1 solve_greedy_bipartition_param_12,
	.param .u64 .ptr .align 1 solve_greedy_bipartition_param_13,
	.param .u64 .ptr .align 1 solve_greedy_bipartition_param_14
)
{
	.local .align 16 .b8 	__local_depot9[272];
	.reg .b64 	%SP;
	.reg .b64 	%SPL;
	.reg .pred 	%p<197>;
	.reg .b32 	%r<1197>;
	.reg .b32 	%f<25>;
	.reg .b64 	%rd<722>;

	mov.u64 	%SPL, __local_depot9;
	cvta.local.u64 	%SP, %SPL;
	ld.param.u64 	%rd44, [solve_greedy_bipartition_param_0];
	ld.param.u64 	%rd45, [solve_greedy_bipartition_param_1];
	ld.param.u64 	%rd46, [solve_greedy_bipartition_param_2];
	ld.param.u64 	%rd47, [solve_greedy_bipartition_param_3];
	ld.param.u64 	%rd48, [solve_greedy_bipartition_param_4];
	ld.param.u64 	%rd49, [solve_greedy_bipartition_param_5];
	ld.param.u64 	%rd50, [solve_greedy_bipartition_param_6];
	ld.param.u64 	%rd51, [solve_greedy_bipartition_param_7];
	ld.param.u64 	%rd52, [solve_greedy_bipartition_param_8];
	ld.param.u64 	%rd38, [solve_greedy_bipartition_param_9];
	ld.param.u64 	%rd39, [solve_greedy_bipartition_param_10];
	ld.param.u64 	%rd40, [solve_greedy_bipartition_param_11];
	ld.param.u64 	%rd41, [solve_greedy_bipartition_param_12];
	ld.param.u64 	%rd42, [solve_greedy_bipartition_param_13];
	ld.param.u64 	%rd43, [solve_greedy_bipartition_param_14];
	cvta.to.global.u64 	%rd1, %rd50;
	cvta.to.global.u64 	%rd2, %rd51;
	cvta.to.global.u64 	%rd3, %rd46;
	cvta.to.global.u64 	%rd4, %rd52;
	cvta.to.global.u64 	%rd5, %rd45;
	cvta.to.global.u64 	%rd6, %rd49;
	cvta.to.global.u64 	%rd7, %rd48;
	cvta.to.global.u64 	%rd8, %rd47;
	cvta.to.global.u64 	%rd9, %rd44;
	add.u64 	%rd53, %SP, 0;
	add.u64 	%rd10, %SPL, 0;
	add.u64 	%rd11, %SPL, 16;
	mov.u32 	%r1, %tid.x;
	mov.u32 	%r2, %ctaid.x;
	or.b32  	%r3, %r1, %r2;
	setp.ne.s32 	%p1, %r3, 0;
	@%p1 bra 	$L__BB9_44;
	ld.global.v2.u32 	{%r229, %r230}, [%rd9];
	mov.b32 	%r231, 6;
	mov.b32 	%r232, 64;
	st.local.v4.u32 	[%rd10], {%r229, %r230, %r232, %r231};
	mov.u64 	%rd55, $str;
	cvta.global.u64 	%rd56, %rd55;
	{ // callseq 0, 0
	.param .b64 param0;
	st.param.b64 	[param0], %rd56;
	.param .b64 param1;
	st.param.b64 	[param1], %rd53;
	.param .b32 retval0;
	call.uni (retval0), 
	vprintf, 
	(
	param0, 
	param1
	);
	ld.param.b32 	%r233, [retval0];
	} // callseq 0
	ld.global.u32 	%r1108, [%rd9];
	setp.lt.s32 	%p2, %r1108, 1;
	@%p2 bra 	$L__BB9_6;
	mov.b32 	%r1106, 0;
$L__BB9_3:
	mul.wide.u32 	%rd58, %r1106, 4;
	add.s64 	%rd59, %rd5, %rd58;
	mov.b32 	%r236, 1;
	st.global.u32 	[%rd59], %r236;
	add.s64 	%rd60, %rd6, %rd58;
	mov.b32 	%r237, 0;
	st.global.u32 	[%rd60], %r237;
	add.s64 	%rd61, %rd7, %rd58;
	st.global.u32 	[%rd61], %r1106;
	ld.global.u32 	%r1108, [%rd9];
	setp.ge.s32 	%p3, %r1106, %r1108;
	@%p3 bra 	$L__BB9_5;
	add.s64 	%rd63, %rd8, %rd58;
	mov.b32 	%r238, 0;
	st.global.u32 	[%rd63], %r238;
	ld.global.u32 	%r1108, [%rd9];
$L__BB9_5:
	add.s32 	%r1106, %r1106, 1;
	setp.lt.s32 	%p4, %r1106, %r1108;
	@%p4 bra 	$L__BB9_3;
$L__BB9_6:
	mul.wide.s32 	%rd64, %r1108, 4;
	add.s64 	%rd65, %rd8, %rd64;
	mov.b32 	%r239, 0;
	st.global.u32 	[%rd65], %r239;
	ld.global.u32 	%r240, [%rd9+4];
	setp.lt.s32 	%p5, %r240, 1;
	@%p5 bra 	$L__BB9_21;
	mov.b32 	%r1112, 0;
$L__BB9_8:
	ld.global.u64 	%rd66, [%rd9+16];
	mul.wide.u32 	%rd67, %r1112, 4;
	add.s64 	%rd68, %rd66, %rd67;
	ld.u32 	%r1113, [%rd68];
	add.s32 	%r1112, %r1112, 1;
	ld.u32 	%r22, [%rd68+4];
	setp.ge.s32 	%p6, %r1113, %r22;
	@%p6 bra 	$L__BB9_20;
	sub.s32 	%r23, %r22, %r1113;
	and.b32  	%r24, %r23, 15;
	sub.s32 	%r242, %r1113, %r22;
	setp.gt.u32 	%p7, %r242, -16;
	@%p7 bra 	$L__BB9_10;
	bra.uni 	$L__BB9_29;
$L__BB9_10:
	setp.eq.s32 	%p9, %r24, 0;
	@%p9 bra 	$L__BB9_20;
	and.b32  	%r12, %r23, 7;
	setp.lt.u32 	%p10, %r24, 8;
	@%p10 bra 	$L__BB9_13;
	ld.global.u64 	%rd134, [%rd9+24];
	mul.wide.s32 	%rd135, %r1113, 4;
	add.s64 	%rd136, %rd134, %rd135;
	ld.u32 	%r292, [%rd136];
	mul.wide.s32 	%rd137, %r292, 4;
	add.s64 	%rd138, %rd6, %rd137;
	ld.global.u32 	%r293, [%rd138];
	add.s32 	%r294, %r293, 1;
	st.global.u32 	[%rd138], %r294;
	ld.global.u64 	%rd139, [%rd9+24];
	add.s64 	%rd140, %rd139, %rd135;
	ld.u32 	%r295, [%rd140+4];
	mul.wide.s32 	%rd141, %r295, 4;
	add.s64 	%rd142, %rd6, %rd141;
	ld.global.u32 	%r296, [%rd142];
	add.s32 	%r297, %r296, 1;
	st.global.u32 	[%rd142], %r297;
	ld.global.u64 	%rd143, [%rd9+24];
	add.s64 	%rd144, %rd143, %rd135;
	ld.u32 	%r298, [%rd144+8];
	mul.wide.s32 	%rd145, %r298, 4;
	add.s64 	%rd146, %rd6, %rd145;
	ld.global.u32 	%r299, [%rd146];
	add.s32 	%r300, %r299, 1;
	st.global.u32 	[%rd146], %r300;
	ld.global.u64 	%rd147, [%rd9+24];
	add.s64 	%rd148, %rd147, %rd135;
	ld.u32 	%r301, [%rd148+12];
	mul.wide.s32 	%rd149, %r301, 4;
	add.s64 	%rd150, %rd6, %rd149;
	ld.global.u32 	%r302, [%rd150];
	add.s32 	%r303, %r302, 1;
	st.global.u32 	[%rd150], %r303;
	ld.global.u64 	%rd151, [%rd9+24];
	add.s64 	%rd152, %rd151, %rd135;
	ld.u32 	%r304, [%rd152+16];
	mul.wide.s32 	%rd153, %r304, 4;
	add.s64 	%rd154, %rd6, %rd153;
	ld.global.u32 	%r305, [%rd154];
	add.s32 	%r306, %r305, 1;
	st.global.u32 	[%rd154], %r306;
	ld.global.u64 	%rd155, [%rd9+24];
	add.s64 	%rd156, %rd155, %rd135;
	ld.u32 	%r307, [%rd156+20];
	mul.wide.s32 	%rd157, %r307, 4;
	add.s64 	%rd158, %rd6, %rd157;
	ld.global.u32 	%r308, [%rd158];
	add.s32 	%r309, %r308, 1;
	st.global.u32 	[%rd158], %r309;
	ld.global.u64 	%rd159, [%rd9+24];
	add.s64 	%rd160, %rd159, %rd135;
	ld.u32 	%r310, [%rd160+24];
	mul.wide.s32 	%rd161, %r310, 4;
	add.s64 	%rd162, %rd6, %rd161;
	ld.global.u32 	%r311, [%rd162];
	add.s32 	%r312, %r311, 1;
	st.global.u32 	[%rd162], %r312;
	ld.global.u64 	%rd163, [%rd9+24];
	add.s64 	%rd164, %rd163, %rd135;
	ld.u32 	%r313, [%rd164+28];
	mul.wide.s32 	%rd165, %r313, 4;
	add.s64 	%rd166, %rd6, %rd165;
	ld.global.u32 	%r314, [%rd166];
	add.s32 	%r315, %r314, 1;
	st.global.u32 	[%rd166], %r315;
	add.s32 	%r1113, %r1113, 8;
$L__BB9_13:
	setp.eq.s32 	%p11, %r12, 0;
	@%p11 bra 	$L__BB9_20;
	and.b32  	%r15, %r23, 3;
	setp.lt.u32 	%p12, %r12, 4;
	@%p12 bra 	$L__BB9_16;
	ld.global.u64 	%rd167, [%rd9+24];
	mul.wide.s32 	%rd168, %r1113, 4;
	add.s64 	%rd169, %rd167, %rd168;
	ld.u32 	%r316, [%rd169];
	mul.wide.s32 	%rd170, %r316, 4;
	add.s64 	%rd171, %rd6, %rd170;
	ld.global.u32 	%r317, [%rd171];
	add.s32 	%r318, %r317, 1;
	st.global.u32 	[%rd171], %r318;
	ld.global.u64 	%rd172, [%rd9+24];
	add.s64 	%rd173, %rd172, %rd168;
	ld.u32 	%r319, [%rd173+4];
	mul.wide.s32 	%rd174, %r319, 4;
	add.s64 	%rd175, %rd6, %rd174;
	ld.global.u32 	%r320, [%rd175];
	add.s32 	%r321, %r320, 1;
	st.global.u32 	[%rd175], %r321;
	ld.global.u64 	%rd176, [%rd9+24];
	add.s64 	%rd177, %rd176, %rd168;
	ld.u32 	%r322, [%rd177+8];
	mul.wide.s32 	%rd178, %r322, 4;
	add.s64 	%rd179, %rd6, %rd178;
	ld.global.u32 	%r323, [%rd179];
	add.s32 	%r324, %r323, 1;
	st.global.u32 	[%rd179], %r324;
	ld.global.u64 	%rd180, [%rd9+24];
	add.s64 	%rd181, %rd180, %rd168;
	ld.u32 	%r325, [%rd181+12];
	mul.wide.s32 	%rd182, %r325, 4;
	add.s64 	%rd183, %rd6, %rd182;
	ld.global.u32 	%r326, [%rd183];
	add.s32 	%r327, %r326, 1;
	st.global.u32 	[%rd183], %r327;
	add.s32 	%r1113, %r1113, 4;
$L__BB9_16:
	setp.eq.s32 	%p13, %r15, 0;
	@%p13 bra 	$L__BB9_20;
	ld.global.u64 	%rd184, [%rd9+24];
	mul.wide.s32 	%rd185, %r1113, 4;
	add.s64 	%rd186, %rd184, %rd185;
	ld.u32 	%r328, [%rd186];
	mul.wide.s32 	%rd187, %r328, 4;
	add.s64 	%rd188, %rd6, %rd187;
	ld.global.u32 	%r329, [%rd188];
	add.s32 	%r330, %r329, 1;
	st.global.u32 	[%rd188], %r330;
	setp.eq.s32 	%p14, %r15, 1;
	@%p14 bra 	$L__BB9_20;
	ld.global.u64 	%rd189, [%rd9+24];
	add.s64 	%rd191, %rd189, %rd185;
	ld.u32 	%r331, [%rd191+4];
	mul.wide.s32 	%rd192, %r331, 4;
	add.s64 	%rd193, %rd6, %rd192;
	ld.global.u32 	%r332, [%rd193];
	add.s32 	%r333, %r332, 1;
	st.global.u32 	[%rd193], %r333;
	setp.eq.s32 	%p15, %r15, 2;
	@%p15 bra 	$L__BB9_20;
	ld.global.u64 	%rd194, [%rd9+24];
	add.s64 	%rd196, %rd194, %rd185;
	ld.u32 	%r334, [%rd196+8];
	mul.wide.s32 	%rd197, %r334, 4;
	add.s64 	%rd198, %rd6, %rd197;
	ld.global.u32 	%r335, [%rd198];
	add.s32 	%r336, %r335, 1;
	st.global.u32 	[%rd198], %r336;
$L__BB9_20:
	ld.global.u32 	%r337, [%rd9+4];
	setp.lt.s32 	%p16, %r1112, %r337;
	@%p16 bra 	$L__BB9_8;
$L__BB9_21:
	ld.global.u32 	%r1117, [%rd9];
	setp.lt.s32 	%p17, %r1117, 1;
	mov.b32 	%r1118, 0;
	@%p17 bra 	$L__BB9_24;
	mov.b32 	%r1115, 0;
	mov.u32 	%r1118, %r1115;
$L__BB9_23:
	mul.wide.u32 	%rd199, %r1115, 4;
	add.s64 	%rd200, %rd8, %rd199;
	st.global.u32 	[%rd200], %r1118;
	add.s64 	%rd201, %rd6, %rd199;
	ld.global.u32 	%r340, [%rd201];
	add.s32 	%r1118, %r340, %r1118;
	add.s32 	%r1115, %r1115, 1;
	ld.global.u32 	%r1117, [%rd9];
	setp.lt.s32 	%p18, %r1115, %r1117;
	@%p18 bra 	$L__BB9_23;
$L__BB9_24:
	mul.wide.s32 	%rd202, %r1117, 4;
	add.s64 	%rd203, %rd8, %rd202;
	st.global.u32 	[%rd203], %r1118;
	ld.global.u32 	%r341, [%rd9];
	setp.lt.s32 	%p19, %r341, 1;
	@%p19 bra 	$L__BB9_27;
	mov.b32 	%r1119, 0;
$L__BB9_26:
	mul.wide.u32 	%rd204, %r1119, 4;
	add.s64 	%rd205, %rd6, %rd204;
	mov.b32 	%r343, 0;
	st.global.u32 	[%rd205], %r343;
	add.s32 	%r1119, %r1119, 1;
	ld.global.u32 	%r344, [%rd9];
	setp.lt.s32 	%p20, %r1119, %r344;
	@%p20 bra 	$L__BB9_26;
$L__BB9_27:
	ld.global.u32 	%r345, [%rd9+4];
	setp.lt.s32 	%p21, %r345, 1;
	@%p21 bra 	$L__BB9_44;
	mov.b32 	%r1123, 0;
	bra.uni 	$L__BB9_40;
$L__BB9_29:
	and.b32  	%r25, %r23, -16;
	mov.b32 	%r1114, 0;
$L__BB9_30:
	.pragma "nounroll";
	ld.global.u64 	%rd69, [%rd9+24];
	mul.wide.s32 	%rd70, %r1113, 4;
	add.s64 	%rd71, %rd69, %rd70;
	ld.u32 	%r244, [%rd71];
	mul.wide.s32 	%rd72, %r244, 4;
	add.s64 	%rd73, %rd6, %rd72;
	ld.global.u32 	%r245, [%rd73];
	add.s32 	%r246, %r245, 1;
	st.global.u32 	[%rd73], %r246;
	ld.global.u64 	%rd74, [%rd9+24];
	add.s64 	%rd75, %rd74, %rd70;
	ld.u32 	%r247, [%rd75+4];
	mul.wide.s32 	%rd76, %r247, 4;
	add.s64 	%rd77, %rd6, %rd76;
	ld.global.u32 	%r248, [%rd77];
	add.s32 	%r249, %r248, 1;
	st.global.u32 	[%rd77], %r249;
	ld.global.u64 	%rd78, [%rd9+24];
	add.s64 	%rd79, %rd78, %rd70;
	ld.u32 	%r250, [%rd79+8];
	mul.wide.s32 	%rd80, %r250, 4;
	add.s64 	%rd81, %rd6, %rd80;
	ld.global.u32 	%r251, [%rd81];
	add.s32 	%r252, %r251, 1;
	st.global.u32 	[%rd81], %r252;
	ld.global.u64 	%rd82, [%rd9+24];
	add.s64 	%rd83, %rd82, %rd70;
	ld.u32 	%r253, [%rd83+12];
	mul.wide.s32 	%rd84, %r253, 4;
	add.s64 	%rd85, %rd6, %rd84;
	ld.global.u32 	%r254, [%rd85];
	add.s32 	%r255, %r254, 1;
	st.global.u32 	[%rd85], %r255;
	ld.global.u64 	%rd86, [%rd9+24];
	add.s64 	%rd87, %rd86, %rd70;
	ld.u32 	%r256, [%rd87+16];
	mul.wide.s32 	%rd88, %r256, 4;
	add.s64 	%rd89, %rd6, %rd88;
	ld.global.u32 	%r257, [%rd89];
	add.s32 	%r258, %r257, 1;
	st.global.u32 	[%rd89], %r258;
	ld.global.u64 	%rd90, [%rd9+24];
	add.s64 	%rd91, %rd90, %rd70;
	ld.u32 	%r259, [%rd91+20];
	mul.wide.s32 	%rd92, %r259, 4;
	add.s64 	%rd93, %rd6, %rd92;
	ld.global.u32 	%r260, [%rd93];
	add.s32 	%r261, %r260, 1;
	st.global.u32 	[%rd93], %r261;
	ld.global.u64 	%rd94, [%rd9+24];
	add.s64 	%rd95, %rd94, %rd70;
	ld.u32 	%r262, [%rd95+24];
	mul.wide.s32 	%rd96, %r262, 4;
	add.s64 	%rd97, %rd6, %rd96;
	ld.global.u32 	%r263, [%rd97];
	add.s32 	%r264, %r263, 1;
	st.global.u32 	[%rd97], %r264;
	ld.global.u64 	%rd98, [%rd9+24];
	add.s64 	%rd99, %rd98, %rd70;
	ld.u32 	%r265, [%rd99+28];
	mul.wide.s32 	%rd100, %r265, 4;
	add.s64 	%rd101, %rd6, %rd100;
	ld.global.u32 	%r266, [%rd101];
	add.s32 	%r267, %r266, 1;
	st.global.u32 	[%rd101], %r267;
	ld.global.u64 	%rd102, [%rd9+24];
	add.s64 	%rd103, %rd102, %rd70;
	ld.u32 	%r268, [%rd103+32];
	mul.wide.s32 	%rd104, %r268, 4;
	add.s64 	%rd105, %rd6, %rd104;
	ld.global.u32 	%r269, [%rd105];
	add.s32 	%r270, %r269, 1;
	st.global.u32 	[%rd105], %r270;
	ld.global.u64 	%rd106, [%rd9+24];
	add.s64 	%rd107, %rd106, %rd70;
	ld.u32 	%r271, [%rd107+36];
	mul.wide.s32 	%rd108, %r271, 4;
	add.s64 	%rd109, %rd6, %rd108;
	ld.global.u32 	%r272, [%rd109];
	add.s32 	%r273, %r272, 1;
	st.global.u32 	[%rd109], %r273;
	ld.global.u64 	%rd110, [%rd9+24];
	add.s64 	%rd111, %rd110, %rd70;
	ld.u32 	%r274, [%rd111+40];
	mul.wide.s32 	%rd112, %r274, 4;
	add.s64 	%rd113, %rd6, %rd112;
	ld.global.u32 	%r275, [%rd113];
	add.s32 	%r276, %r275, 1;
	st.global.u32 	[%rd113], %r276;
	ld.global.u64 	%rd114, [%rd9+24];
	add.s64 	%rd115, %rd114, %rd70;
	ld.u32 	%r277, [%rd115+44];
	mul.wide.s32 	%rd116, %r277, 4;
	add.s64 	%rd117, %rd6, %rd116;
	ld.global.u32 	%r278, [%rd117];
	add.s32 	%r279, %r278, 1;
	st.global.u32 	[%rd117], %r279;
	ld.global.u64 	%rd118, [%rd9+24];
	add.s64 	%rd119, %rd118, %rd70;
	ld.u32 	%r280, [%rd119+48];
	mul.wide.s32 	%rd120, %r280, 4;
	add.s64 	%rd121, %rd6, %rd120;
	ld.global.u32 	%r281, [%rd121];
	add.s32 	%r282, %r281, 1;
	st.global.u32 	[%rd121], %r282;
	ld.global.u64 	%rd122, [%rd9+24];
	add.s64 	%rd123, %rd122, %rd70;
	ld.u32 	%r283, [%rd123+52];
	mul.wide.s32 	%rd124, %r283, 4;
	add.s64 	%rd125, %rd6, %rd124;
	ld.global.u32 	%r284, [%rd125];
	add.s32 	%r285, %r284, 1;
	st.global.u32 	[%rd125], %r285;
	ld.global.u64 	%rd126, [%rd9+24];
	add.s64 	%rd127, %rd126, %rd70;
	ld.u32 	%r286, [%rd127+56];
	mul.wide.s32 	%rd128, %r286, 4;
	add.s64 	%rd129, %rd6, %rd128;
	ld.global.u32 	%r287, [%rd129];
	add.s32 	%r288, %r287, 1;
	st.global.u32 	[%rd129], %r288;
	ld.global.u64 	%rd130, [%rd9+24];
	add.s64 	%rd131, %rd130, %rd70;
	ld.u32 	%r289, [%rd131+60];
	mul.wide.s32 	%rd132, %r289, 4;
	add.s64 	%rd133, %rd6, %rd132;
	ld.global.u32 	%r290, [%rd133];
	add.s32 	%r291, %r290, 1;
	st.global.u32 	[%rd133], %r291;
	add.s32 	%r1113, %r1113, 16;
	add.s32 	%r1114, %r1114, 16;
	setp.eq.s32 	%p8, %r1114, %r25;
	@%p8 bra 	$L__BB9_10;
	bra.uni 	$L__BB9_30;
$L__BB9_31:
	setp.eq.s32 	%p25, %r50, 0;
	@%p25 bra 	$L__BB9_39;
	and.b32  	%r40, %r49, 3;
	setp.lt.u32 	%p26, %r50, 4;
	@%p26 bra 	$L__BB9_34;
	ld.global.u64 	%rd266, [%rd9+24];
	mul.wide.s32 	%rd267, %r1124, 4;
	add.s64 	%rd268, %rd266, %rd267;
	ld.u32 	%r397, [%rd268];
	mul.wide.s32 	%rd269, %r397, 4;
	add.s64 	%rd270, %rd8, %rd269;
	ld.global.u32 	%r398, [%rd270];
	add.s64 	%rd271, %rd6, %rd269;
	ld.global.u32 	%r399, [%rd271];
	add.s32 	%r400, %r399, %r398;
	mul.wide.s32 	%rd272, %r400, 4;
	add.s64 	%rd273, %rd3, %rd272;
	st.global.u32 	[%rd273], %r45;
	ld.global.u32 	%r401, [%rd271];
	add.s32 	%r402, %r401, 1;
	st.global.u32 	[%rd271], %r402;
	ld.global.u64 	%rd274, [%rd9+24];
	add.s64 	%rd275, %rd274, %rd267;
	ld.u32 	%r403, [%rd275+4];
	mul.wide.s32 	%rd276, %r403, 4;
	add.s64 	%rd277, %rd8, %rd276;
	ld.global.u32 	%r404, [%rd277];
	add.s64 	%rd278, %rd6, %rd276;
	ld.global.u32 	%r405, [%rd278];
	add.s32 	%r406, %r405, %r404;
	mul.wide.s32 	%rd279, %r406, 4;
	add.s64 	%rd280, %rd3, %rd279;
	st.global.u32 	[%rd280], %r45;
	ld.global.u32 	%r407, [%rd278];
	add.s32 	%r408, %r407, 1;
	st.global.u32 	[%rd278], %r408;
	ld.global.u64 	%rd281, [%rd9+24];
	add.s64 	%rd282, %rd281, %rd267;
	ld.u32 	%r409, [%rd282+8];
	mul.wide.s32 	%rd283, %r409, 4;
	add.s64 	%rd284, %rd8, %rd283;
	ld.global.u32 	%r410, [%rd284];
	add.s64 	%rd285, %rd6, %rd283;
	ld.global.u32 	%r411, [%rd285];
	add.s32 	%r412, %r411, %r410;
	mul.wide.s32 	%rd286, %r412, 4;
	add.s64 	%rd287, %rd3, %rd286;
	st.global.u32 	[%rd287], %r45;
	ld.global.u32 	%r413, [%rd285];
	add.s32 	%r414, %r413, 1;
	st.global.u32 	[%rd285], %r414;
	ld.global.u64 	%rd288, [%rd9+24];
	add.s64 	%rd289, %rd288, %rd267;
	ld.u32 	%r415, [%rd289+12];
	mul.wide.s32 	%rd290, %r415, 4;
	add.s64 	%rd291, %rd8, %rd290;
	ld.global.u32 	%r416, [%rd291];
	add.s64 	%rd292, %rd6, %rd290;
	ld.global.u32 	%r417, [%rd292];
	add.s32 	%r418, %r417, %r416;
	mul.wide.s32 	%rd293, %r418, 4;
	add.s64 	%rd294, %rd3, %rd293;
	st.global.u32 	[%rd294], %r45;
	ld.global.u32 	%r419, [%rd292];
	add.s32 	%r420, %r419, 1;
	st.global.u32 	[%rd292], %r420;
	add.s32 	%r1124, %r1124, 4;
$L__BB9_34:
	setp.eq.s32 	%p27, %r40, 0;
	@%p27 bra 	$L__BB9_39;
	setp.eq.s32 	%p28, %r40, 1;
	@%p28 bra 	$L__BB9_37;
	ld.global.u64 	%rd295, [%rd9+24];
	mul.wide.s32 	%rd296, %r1124, 4;
	add.s64 	%rd297, %rd295, %rd296;
	ld.u32 	%r421, [%rd297];
	mul.wide.s32 	%rd298, %r421, 4;
	add.s64 	%rd299, %rd8, %rd298;
	ld.global.u32 	%r422, [%rd299];
	add.s64 	%rd300, %rd6, %rd298;
	ld.global.u32 	%r423, [%rd300];
	add.s32 	%r424, %r423, %r422;
	mul.wide.s32 	%rd301, %r424, 4;
	add.s64 	%rd302, %rd3, %rd301;
	st.global.u32 	[%rd302], %r45;
	ld.global.u32 	%r425, [%rd300];
	add.s32 	%r426, %r425, 1;
	st.global.u32 	[%rd300], %r426;
	ld.global.u64 	%rd303, [%rd9+24];
	add.s64 	%rd304, %rd303, %rd296;
	ld.u32 	%r427, [%rd304+4];
	mul.wide.s32 	%rd305, %r427, 4;
	add.s64 	%rd306, %rd8, %rd305;
	ld.global.u32 	%r428, [%rd306];
	add.s64 	%rd307, %rd6, %rd305;
	ld.global.u32 	%r429, [%rd307];
	add.s32 	%r430, %r429, %r428;
	mul.wide.s32 	%rd308, %r430, 4;
	add.s64 	%rd309, %rd3, %rd308;
	st.global.u32 	[%rd309], %r45;
	ld.global.u32 	%r431, [%rd307];
	add.s32 	%r432, %r431, 1;
	st.global.u32 	[%rd307], %r432;
	add.s32 	%r1124, %r1124, 2;
$L__BB9_37:
	and.b32  	%r433, %r49, 1;
	setp.eq.b32 	%p29, %r433, 1;
	not.pred 	%p30, %p29;
	@%p30 bra 	$L__BB9_39;
	ld.global.u64 	%rd310, [%rd9+24];
	mul.wide.s32 	%rd311, %r1124, 4;
	add.s64 	%rd312, %rd310, %rd311;
	ld.u32 	%r434, [%rd312];
	mul.wide.s32 	%rd313, %r434, 4;
	add.s64 	%rd314, %rd8, %rd313;
	ld.global.u32 	%r435, [%rd314];
	add.s64 	%rd315, %rd6, %rd313;
	ld.global.u32 	%r436, [%rd315];
	add.s32 	%r437, %r436, %r435;
	mul.wide.s32 	%rd316, %r437, 4;
	add.s64 	%rd317, %rd3, %rd316;
	st.global.u32 	[%rd317], %r45;
	ld.global.u32 	%r438, [%rd315];
	add.s32 	%r439, %r438, 1;
	st.global.u32 	[%rd315], %r439;
$L__BB9_39:
	ld.global.u32 	%r440, [%rd9+4];
	setp.ge.s32 	%p31, %r1123, %r440;
	@%p31 bra 	$L__BB9_44;
$L__BB9_40:
	mov.u32 	%r45, %r1123;
	ld.global.u64 	%rd206, [%rd9+16];
	mul.wide.u32 	%rd207, %r45, 4;
	add.s64 	%rd208, %rd206, %rd207;
	ld.u32 	%r1124, [%rd208];
	add.s32 	%r1123, %r45, 1;
	ld.u32 	%r48, [%rd208+4];
	setp.ge.s32 	%p22, %r1124, %r48;
	@%p22 bra 	$L__BB9_39;
	sub.s32 	%r49, %r48, %r1124;
	and.b32  	%r50, %r49, 7;
	sub.s32 	%r347, %r1124, %r48;
	setp.gt.u32 	%p23, %r347, -8;
	@%p23 bra 	$L__BB9_31;
	and.b32  	%r51, %r49, -8;
	mov.b32 	%r1125, 0;
$L__BB9_43:
	.pragma "nounroll";
	ld.global.u64 	%rd209, [%rd9+24];
	mul.wide.s32 	%rd210, %r1124, 4;
	add.s64 	%rd211, %rd209, %rd210;
	ld.u32 	%r349, [%rd211];
	mul.wide.s32 	%rd212, %r349, 4;
	add.s64 	%rd213, %rd8, %rd212;
	ld.global.u32 	%r350, [%rd213];
	add.s64 	%rd214, %rd6, %rd212;
	ld.global.u32 	%r351, [%rd214];
	add.s32 	%r352, %r351, %r350;
	mul.wide.s32 	%rd215, %r352, 4;
	add.s64 	%rd216, %rd3, %rd215;
	st.global.u32 	[%rd216], %r45;
	ld.global.u32 	%r353, [%rd214];
	add.s32 	%r354, %r353, 1;
	st.global.u32 	[%rd214], %r354;
	ld.global.u64 	%rd217, [%rd9+24];
	add.s64 	%rd218, %rd217, %rd210;
	ld.u32 	%r355, [%rd218+4];
	mul.wide.s32 	%rd219, %r355, 4;
	add.s64 	%rd220, %rd8, %rd219;
	ld.global.u32 	%r356, [%rd220];
	add.s64 	%rd221, %rd6, %rd219;
	ld.global.u32 	%r357, [%rd221];
	add.s32 	%r358, %r357, %r356;
	mul.wide.s32 	%rd222, %r358, 4;
	add.s64 	%rd223, %rd3, %rd222;
	st.global.u32 	[%rd223], %r45;
	ld.global.u32 	%r359, [%rd221];
	add.s32 	%r360, %r359, 1;
	st.global.u32 	[%rd221], %r360;
	ld.global.u64 	%rd224, [%rd9+24];
	add.s64 	%rd225, %rd224, %rd210;
	ld.u32 	%r361, [%rd225+8];
	mul.wide.s32 	%rd226, %r361, 4;
	add.s64 	%rd227, %rd8, %rd226;
	ld.global.u32 	%r362, [%rd227];
	add.s64 	%rd228, %rd6, %rd226;
	ld.global.u32 	%r363, [%rd228];
	add.s32 	%r364, %r363, %r362;
	mul.wide.s32 	%rd229, %r364, 4;
	add.s64 	%rd230, %rd3, %rd229;
	st.global.u32 	[%rd230], %r45;
	ld.global.u32 	%r365, [%rd228];
	add.s32 	%r366, %r365, 1;
	st.global.u32 	[%rd228], %r366;
	ld.global.u64 	%rd231, [%rd9+24];
	add.s64 	%rd232, %rd231, %rd210;
	ld.u32 	%r367, [%rd232+12];
	mul.wide.s32 	%rd233, %r367, 4;
	add.s64 	%rd234, %rd8, %rd233;
	ld.global.u32 	%r368, [%rd234];
	add.s64 	%rd235, %rd6, %rd233;
	ld.global.u32 	%r369, [%rd235];
	add.s32 	%r370, %r369, %r368;
	mul.wide.s32 	%rd236, %r370, 4;
	add.s64 	%rd237, %rd3, %rd236;
	st.global.u32 	[%rd237], %r45;
	ld.global.u32 	%r371, [%rd235];
	add.s32 	%r372, %r371, 1;
	st.global.u32 	[%rd235], %r372;
	ld.global.u64 	%rd238, [%rd9+24];
	add.s64 	%rd239, %rd238, %rd210;
	ld.u32 	%r373, [%rd239+16];
	mul.wide.s32 	%rd240, %r373, 4;
	add.s64 	%rd241, %rd8, %rd240;
	ld.global.u32 	%r374, [%rd241];
	add.s64 	%rd242, %rd6, %rd240;
	ld.global.u32 	%r375, [%rd242];
	add.s32 	%r376, %r375, %r374;
	mul.wide.s32 	%rd243, %r376, 4;
	add.s64 	%rd244, %rd3, %rd243;
	st.global.u32 	[%rd244], %r45;
	ld.global.u32 	%r377, [%rd242];
	add.s32 	%r378, %r377, 1;
	st.global.u32 	[%rd242], %r378;
	ld.global.u64 	%rd245, [%rd9+24];
	add.s64 	%rd246, %rd245, %rd210;
	ld.u32 	%r379, [%rd246+20];
	mul.wide.s32 	%rd247, %r379, 4;
	add.s64 	%rd248, %rd8, %rd247;
	ld.global.u32 	%r380, [%rd248];
	add.s64 	%rd249, %rd6, %rd247;
	ld.global.u32 	%r381, [%rd249];
	add.s32 	%r382, %r381, %r380;
	mul.wide.s32 	%rd250, %r382, 4;
	add.s64 	%rd251, %rd3, %rd250;
	st.global.u32 	[%rd251], %r45;
	ld.global.u32 	%r383, [%rd249];
	add.s32 	%r384, %r383, 1;
	st.global.u32 	[%rd249], %r384;
	ld.global.u64 	%rd252, [%rd9+24];
	add.s64 	%rd253, %rd252, %rd210;
	ld.u32 	%r385, [%rd253+24];
	mul.wide.s32 	%rd254, %r385, 4;
	add.s64 	%rd255, %rd8, %rd254;
	ld.global.u32 	%r386, [%rd255];
	add.s64 	%rd256, %rd6, %rd254;
	ld.global.u32 	%r387, [%rd256];
	add.s32 	%r388, %r387, %r386;
	mul.wide.s32 	%rd257, %r388, 4;
	add.s64 	%rd258, %rd3, %rd257;
	st.global.u32 	[%rd258], %r45;
	ld.global.u32 	%r389, [%rd256];
	add.s32 	%r390, %r389, 1;
	st.global.u32 	[%rd256], %r390;
	ld.global.u64 	%rd259, [%rd9+24];
	add.s64 	%rd260, %rd259, %rd210;
	ld.u32 	%r391, [%rd260+28];
	mul.wide.s32 	%rd261, %r391, 4;
	add.s64 	%rd262, %rd8, %rd261;
	ld.global.u32 	%r392, [%rd262];
	add.s64 	%rd263, %rd6, %rd261;
	ld.global.u32 	%r393, [%rd263];
	add.s32 	%r394, %r393, %r392;
	mul.wide.s32 	%rd264, %r394, 4;
	add.s64 	%rd265, %rd3, %rd264;
	st.global.u32 	[%rd265], %r45;
	ld.global.u32 	%r395, [%rd263];
	add.s32 	%r396, %r395, 1;
	st.global.u32 	[%rd263], %r396;
	add.s32 	%r1124, %r1124, 8;
	add.s32 	%r1125, %r1125, 8;
	setp.eq.s32 	%p24, %r1125, %r51;
	@%p24 bra 	$L__BB9_31;
	bra.uni 	$L__BB9_43;
$L__BB9_44:
	bar.sync 	0;
	setp.ne.s32 	%p32, %r2, 0;
	@%p32 bra 	$L__BB9_61;
	ld.global.u32 	%r441, [%rd9];
	setp.lt.s32 	%p33, %r441, 2;
	@%p33 bra 	$L__BB9_59;
	mov.b32 	%r1126, 2;
	mov.u32 	%r56, %ntid.x;
$L__BB9_47:
	mov.u32 	%r1127, %r1126;
$L__BB9_48:
	shr.u32 	%r59, %r1127, 1;
	ld.global.u32 	%r1128, [%rd9];
	setp.ge.s32 	%p34, %r1, %r1128;
	@%p34 bra 	$L__BB9_57;
	mov.u32 	%r1129, %r1;
$L__BB9_50:
	xor.b32  	%r63, %r1129, %r59;
	setp.le.s32 	%p35, %r63, %r1129;
	setp.ge.s32 	%p36, %r63, %r1128;
	or.pred  	%p37, %p35, %p36;
	@%p37 bra 	$L__BB9_56;
	mul.wide.s32 	%rd318, %r1129, 4;
	add.s64 	%rd12, %rd7, %rd318;
	ld.global.u32 	%r64, [%rd12];
	mul.wide.s32 	%rd319, %r63, 4;
	add.s64 	%rd13, %rd7, %rd319;
	ld.global.u32 	%r65, [%rd13];
	and.b32  	%r443, %r1129, %r1126;
	setp.ne.s32 	%p38, %r443, 0;
	@%p38 bra 	$L__BB9_54;
	mul.wide.s32 	%rd324, %r64, 4;
	add.s64 	%rd325, %rd6, %rd324;
	ld.global.u32 	%r446, [%rd325];
	mul.wide.s32 	%rd326, %r65, 4;
	add.s64 	%rd327, %rd6, %rd326;
	ld.global.u32 	%r447, [%rd327];
	setp.ge.s32 	%p40, %r446, %r447;
	@%p40 bra 	$L__BB9_56;
	st.global.u32 	[%rd12], %r65;
	st.global.u32 	[%rd13], %r64;
	bra.uni 	$L__BB9_56;
$L__BB9_54:
	mul.wide.s32 	%rd320, %r64, 4;
	add.s64 	%rd321, %rd6, %rd320;
	ld.global.u32 	%r444, [%rd321];
	mul.wide.s32 	%rd322, %r65, 4;
	add.s64 	%rd323, %rd6, %rd322;
	ld.global.u32 	%r445, [%rd323];
	setp.le.s32 	%p39, %r444, %r445;
	@%p39 bra 	$L__BB9_56;
	st.global.u32 	[%rd12], %r65;
	st.global.u32 	[%rd13], %r64;
$L__BB9_56:
	add.s32 	%r1129, %r1129, %r56;
	ld.global.u32 	%r1128, [%rd9];
	setp.lt.s32 	%p41, %r1129, %r1128;
	@%p41 bra 	$L__BB9_50;
$L__BB9_57:
	bar.sync 	0;
	setp.gt.u32 	%p42, %r1127, 3;
	mov.u32 	%r1127, %r59;
	@%p42 bra 	$L__BB9_48;
	shl.b32 	%r1126, %r1126, 1;
	ld.global.u32 	%r448, [%rd9];
	setp.le.s32 	%p43, %r1126, %r448;
	@%p43 bra 	$L__BB9_47;
$L__BB9_59:
	setp.ne.s32 	%p44, %r1, 0;
	@%p44 bra 	$L__BB9_61;
	mov.u64 	%rd328, $str$1;
	cvta.global.u64 	%rd329, %rd328;
	{ // callseq 1, 0
	.param .b64 param0;
	st.param.b64 	[param0], %rd329;
	.param .b64 param1;
	st.param.b64 	[param1], 0;
	.param .b32 retval0;
	call.uni (retval0), 
	vprintf, 
	(
	param0, 
	param1
	);
	ld.param.b32 	%r449, [retval0];
	} // callseq 1
$L__BB9_61:
	bar.sync 	0;
	cvta.to.global.u64 	%rd330, %rd38;
	mul.wide.u32 	%rd331, %r2, 4;
	add.s64 	%rd14, %rd330, %rd331;
	cvta.to.global.u64 	%rd332, %rd39;
	add.s64 	%rd15, %rd332, %rd331;
	cvta.to.global.u64 	%rd333, %rd40;
	add.s64 	%rd16, %rd333, %rd331;
	cvta.to.global.u64 	%rd334, %rd43;
	add.s64 	%rd17, %rd334, %rd331;
	mov.u32 	%r69, %ntid.x;
	cvta.to.global.u64 	%rd335, %rd41;
	add.s64 	%rd18, %rd335, %rd331;
	cvta.to.global.u64 	%rd336, %rd42;
	add.s64 	%rd19, %rd336, %rd331;
	add.s64 	%rd20, %rd3, 16;
	mov.b32 	%r1130, 0;
$L__BB9_62:
	setp.ne.s32 	%p45, %r3, 0;
	mov.b32 	%r452, 1;
	shl.b32 	%r71, %r452, %r1130;
	@%p45 bra 	$L__BB9_64;
	cvta.to.local.u64 	%rd338, %rd53;
	st.local.v2.u32 	[%rd338], {%r1130, %r71};
	mov.u64 	%rd339, $str$2;
	cvta.global.u64 	%rd340, %rd339;
	{ // callseq 2, 0
	.param .b64 param0;
	st.param.b64 	[param0], %rd340;
	.param .b64 param1;
	st.param.b64 	[param1], %rd53;
	.param .b32 retval0;
	call.uni (retval0), 
	vprintf, 
	(
	param0, 
	param1
	);
	ld.param.b32 	%r453, [retval0];
	} // callseq 2
	mov.b32 	%r455, 0;
	st.volatile.global.u32 	[%rd4], %r455;
$L__BB9_64:
	membar.gl;
	bar.sync 	0;
	setp.ge.u32 	%p46, %r2, %r71;
	@%p46 bra 	$L__BB9_160;
	setp.ne.s32 	%p47, %r1, 0;
	add.s32 	%r72, %r71, %r2;
	@%p47 bra 	$L__BB9_67;
	mov.b32 	%r456, 0;
	st.global.u32 	[%rd14], %r456;
	st.global.u32 	[%rd15], %r456;
	st.global.u32 	[%rd16], %r456;
	st.global.u32 	[%rd17], %r456;
$L__BB9_67:
	bar.sync 	0;
	ld.global.u32 	%r1133, [%rd9];
	setp.ge.s32 	%p48, %r1, %r1133;
	@%p48 bra 	$L__BB9_72;
	mov.u32 	%r1132, %r1;
$L__BB9_69:
	mul.wide.s32 	%rd341, %r1132, 4;
	add.s64 	%rd342, %rd5, %rd341;
	ld.global.u32 	%r457, [%rd342];
	setp.ne.s32 	%p49, %r457, %r72;
	@%p49 bra 	$L__BB9_71;
	atom.global.add.u32 	%r458, [%rd16], 1;
	ld.global.u32 	%r1133, [%rd9];
$L__BB9_71:
	add.s32 	%r1132, %r1132, %r69;
	setp.lt.s32 	%p50, %r1132, %r1133;
	@%p50 bra 	$L__BB9_69;
$L__BB9_72:
	setp.ne.s32 	%p51, %r1, 0;
	bar.sync 	0;
	@%p51 bra 	$L__BB9_74;
	ld.global.u32 	%r459, [%rd16];
	shr.u32 	%r460, %r459, 31;
	add.s32 	%r461, %r459, %r460;
	shr.s32 	%r462, %r461, 1;
	st.global.u32 	[%rd18], %r462;
	ld.global.u32 	%r463, [%rd16];
	sub.s32 	%r464, %r463, %r462;
	st.global.u32 	[%rd19], %r464;
$L__BB9_74:
	ld.global.u32 	%r465, [%rd9+4];
	setp.ge.s32 	%p52, %r1, %r465;
	@%p52 bra 	$L__BB9_77;
	mov.u32 	%r1134, %r1;
$L__BB9_76:
	mul.wide.s32 	%rd343, %r1134, 4;
	add.s64 	%rd344, %rd1, %rd343;
	mov.b32 	%r466, 0;
	st.global.u32 	[%rd344], %r466;
	add.s64 	%rd345, %rd2, %rd343;
	st.global.u32 	[%rd345], %r466;
	add.s32 	%r1134, %r1134, %r69;
	ld.global.u32 	%r467, [%rd9+4];
	setp.lt.s32 	%p53, %r1134, %r467;
	@%p53 bra 	$L__BB9_76;
$L__BB9_77:
	bar.sync 	0;
	ld.global.u32 	%r468, [%rd16];
	setp.lt.s32 	%p54, %r468, 1;
	@%p54 bra 	$L__BB9_158;
	ld.global.u32 	%r1178, [%rd9];
	setp.lt.s32 	%p55, %r1178, 1;
	@%p55 bra 	$L__BB9_158;
	shl.b32 	%r82, %r72, 1;
	or.b32  	%r83, %r82, 1;
	mov.b32 	%r1136, 0;
$L__BB9_80:
	mul.wide.u32 	%rd346, %r1136, 4;
	add.s64 	%rd347, %rd7, %rd346;
	ld.global.u32 	%r86, [%rd347];
	mul.wide.s32 	%rd348, %r86, 4;
	add.s64 	%rd21, %rd5, %rd348;
	ld.global.u32 	%r470, [%rd21];
	setp.ne.s32 	%p56, %r470, %r72;
	@%p56 bra 	$L__BB9_157;
	setp.ne.s32 	%p57, %r1, 0;
	@%p57 bra 	$L__BB9_156;
	add.s64 	%rd350, %rd8, %rd348;
	ld.global.u32 	%r1175, [%rd350];
	ld.global.u32 	%r88, [%rd350+4];
	setp.ge.s32 	%p58, %r1175, %r88;
	mov.b32 	%r1156, 0;
	mov.u32 	%r1157, %r1156;
	@%p58 bra 	$L__BB9_94;
	sub.s32 	%r89, %r88, %r1175;
	and.b32  	%r90, %r89, 7;
	sub.s32 	%r474, %r1175, %r88;
	setp.gt.u32 	%p59, %r474, -8;
	mov.b32 	%r1157, 0;
	mov.u32 	%r1143, %r1175;
	mov.u32 	%r1156, %r1157;
	@%p59 bra 	$L__BB9_86;
	and.b32  	%r476, %r89, -8;
	neg.s32 	%r1137, %r476;
	mov.b32 	%r1157, 0;
	mov.u32 	%r1143, %r1175;
$L__BB9_85:
	.pragma "nounroll";
	mul.wide.s32 	%rd351, %r1143, 4;
	add.s64 	%rd352, %rd20, %rd351;
	ld.global.u32 	%r477, [%rd352+-16];
	mul.wide.s32 	%rd353, %r477, 4;
	add.s64 	%rd354, %rd1, %rd353;
	ld.global.u32 	%r478, [%rd354];
	setp.ne.s32 	%p60, %r478, 0;
	selp.u32 	%r479, 1, 0, %p60;
	add.s32 	%r480, %r1156, %r479;
	add.s64 	%rd355, %rd2, %rd353;
	ld.global.u32 	%r481, [%rd355];
	setp.ne.s32 	%p61, %r481, 0;
	selp.u32 	%r482, 1, 0, %p61;
	add.s32 	%r483, %r1157, %r482;
	ld.global.u32 	%r484, [%rd352+-12];
	mul.wide.s32 	%rd356, %r484, 4;
	add.s64 	%rd357, %rd1, %rd356;
	ld.global.u32 	%r485, [%rd357];
	setp.ne.s32 	%p62, %r485, 0;
	selp.u32 	%r486, 1, 0, %p62;
	add.s32 	%r487, %r480, %r486;
	add.s64 	%rd358, %rd2, %rd356;
	ld.global.u32 	%r488, [%rd358];
	setp.ne.s32 	%p63, %r488, 0;
	selp.u32 	%r489, 1, 0, %p63;
	add.s32 	%r490, %r483, %r489;
	ld.global.u32 	%r491, [%rd352+-8];
	mul.wide.s32 	%rd359, %r491, 4;
	add.s64 	%rd360, %rd1, %rd359;
	ld.global.u32 	%r492, [%rd360];
	setp.ne.s32 	%p64, %r492, 0;
	selp.u32 	%r493, 1, 0, %p64;
	add.s32 	%r494, %r487, %r493;
	add.s64 	%rd361, %rd2, %rd359;
	ld.global.u32 	%r495, [%rd361];
	setp.ne.s32 	%p65, %r495, 0;
	selp.u32 	%r496, 1, 0, %p65;
	add.s32 	%r497, %r490, %r496;
	ld.global.u32 	%r498, [%rd352+-4];
	mul.wide.s32 	%rd362, %r498, 4;
	add.s64 	%rd363, %rd1, %rd362;
	ld.global.u32 	%r499, [%rd363];
	setp.ne.s32 	%p66, %r499, 0;
	selp.u32 	%r500, 1, 0, %p66;
	add.s32 	%r501, %r494, %r500;
	add.s64 	%rd364, %rd2, %rd362;
	ld.global.u32 	%r502, [%rd364];
	setp.ne.s32 	%p67, %r502, 0;
	selp.u32 	%r503, 1, 0, %p67;
	add.s32 	%r504, %r497, %r503;
	ld.global.u32 	%r505, [%rd352];
	mul.wide.s32 	%rd365, %r505, 4;
	add.s64 	%rd366, %rd1, %rd365;
	ld.global.u32 	%r506, [%rd366];
	setp.ne.s32 	%p68, %r506, 0;
	selp.u32 	%r507, 1, 0, %p68;
	add.s32 	%r508, %r501, %r507;
	add.s64 	%rd367, %rd2, %rd365;
	ld.global.u32 	%r509, [%rd367];
	setp.ne.s32 	%p69, %r509, 0;
	selp.u32 	%r510, 1, 0, %p69;
	add.s32 	%r511, %r504, %r510;
	ld.global.u32 	%r512, [%rd352+4];
	mul.wide.s32 	%rd368, %r512, 4;
	add.s64 	%rd369, %rd1, %rd368;
	ld.global.u32 	%r513, [%rd369];
	setp.ne.s32 	%p70, %r513, 0;
	selp.u32 	%r514, 1, 0, %p70;
	add.s32 	%r515, %r508, %r514;
	add.s64 	%rd370, %rd2, %rd368;
	ld.global.u32 	%r516, [%rd370];
	setp.ne.s32 	%p71, %r516, 0;
	selp.u32 	%r517, 1, 0, %p71;
	add.s32 	%r518, %r511, %r517;
	ld.global.u32 	%r519, [%rd352+8];
	mul.wide.s32 	%rd371, %r519, 4;
	add.s64 	%rd372, %rd1, %rd371;
	ld.global.u32 	%r520, [%rd372];
	setp.ne.s32 	%p72, %r520, 0;
	selp.u32 	%r521, 1, 0, %p72;
	add.s32 	%r522, %r515, %r521;
	add.s64 	%rd373, %rd2, %rd371;
	ld.global.u32 	%r523, [%rd373];
	setp.ne.s32 	%p73, %r523, 0;
	selp.u32 	%r524, 1, 0, %p73;
	add.s32 	%r525, %r518, %r524;
	ld.global.u32 	%r526, [%rd352+12];
	mul.wide.s32 	%rd374, %r526, 4;
	add.s64 	%rd375, %rd1, %rd374;
	ld.global.u32 	%r527, [%rd375];
	setp.ne.s32 	%p74, %r527, 0;
	selp.u32 	%r528, 1, 0, %p74;
	add.s32 	%r1156, %r522, %r528;
	add.s64 	%rd376, %rd2, %rd374;
	ld.global.u32 	%r529, [%rd376];
	setp.ne.s32 	%p75, %r529, 0;
	selp.u32 	%r530, 1, 0, %p75;
	add.s32 	%r1157, %r525, %r530;
	add.s32 	%r1143, %r1143, 8;
	add.s32 	%r1137, %r1137, 8;
	setp.ne.s32 	%p76, %r1137, 0;
	@%p76 bra 	$L__BB9_85;
$L__BB9_86:
	setp.eq.s32 	%p77, %r90, 0;
	@%p77 bra 	$L__BB9_94;
	and.b32  	%r105, %r89, 3;
	setp.lt.u32 	%p78, %r90, 4;
	@%p78 bra 	$L__BB9_89;
	mul.wide.s32 	%rd377, %r1143, 4;
	add.s64 	%rd378, %rd3, %rd377;
	ld.global.u32 	%r532, [%rd378];
	mul.wide.s32 	%rd379, %r532, 4;
	add.s64 	%rd380, %rd1, %rd379;
	ld.global.u32 	%r533, [%rd380];
	setp.ne.s32 	%p79, %r533, 0;
	selp.u32 	%r534, 1, 0, %p79;
	add.s32 	%r535, %r1156, %r534;
	add.s64 	%rd381, %rd2, %rd379;
	ld.global.u32 	%r536, [%rd381];
	setp.ne.s32 	%p80, %r536, 0;
	selp.u32 	%r537, 1, 0, %p80;
	add.s32 	%r538, %r1157, %r537;
	ld.global.u32 	%r539, [%rd378+4];
	mul.wide.s32 	%rd382, %r539, 4;
	add.s64 	%rd383, %rd1, %rd382;
	ld.global.u32 	%r540, [%rd383];
	setp.ne.s32 	%p81, %r540, 0;
	selp.u32 	%r541, 1, 0, %p81;
	add.s32 	%r542, %r535, %r541;
	add.s64 	%rd384, %rd2, %rd382;
	ld.global.u32 	%r543, [%rd384];
	setp.ne.s32 	%p82, %r543, 0;
	selp.u32 	%r544, 1, 0, %p82;
	add.s32 	%r545, %r538, %r544;
	ld.global.u32 	%r546, [%rd378+8];
	mul.wide.s32 	%rd385, %r546, 4;
	add.s64 	%rd386, %rd1, %rd385;
	ld.global.u32 	%r547, [%rd386];
	setp.ne.s32 	%p83, %r547, 0;
	selp.u32 	%r548, 1, 0, %p83;
	add.s32 	%r549, %r542, %r548;
	add.s64 	%rd387, %rd2, %rd385;
	ld.global.u32 	%r550, [%rd387];
	setp.ne.s32 	%p84, %r550, 0;
	selp.u32 	%r551, 1, 0, %p84;
	add.s32 	%r552, %r545, %r551;
	ld.global.u32 	%r553, [%rd378+12];
	mul.wide.s32 	%rd388, %r553, 4;
	add.s64 	%rd389, %rd1, %rd388;
	ld.global.u32 	%r554, [%rd389];
	setp.ne.s32 	%p85, %r554, 0;
	selp.u32 	%r555, 1, 0, %p85;
	add.s32 	%r1156, %r549, %r555;
	add.s64 	%rd390, %rd2, %rd388;
	ld.global.u32 	%r556, [%rd390];
	setp.ne.s32 	%p86, %r556, 0;
	selp.u32 	%r557, 1, 0, %p86;
	add.s32 	%r1157, %r552, %r557;
	add.s32 	%r1143, %r1143, 4;
$L__BB9_89:
	setp.eq.s32 	%p87, %r105, 0;
	@%p87 bra 	$L__BB9_94;
	setp.eq.s32 	%p88, %r105, 1;
	@%p88 bra 	$L__BB9_92;
	mul.wide.s32 	%rd391, %r1143, 4;
	add.s64 	%rd392, %rd3, %rd391;
	ld.global.u32 	%r559, [%rd392];
	mul.wide.s32 	%rd393, %r559, 4;
	add.s64 	%rd394, %rd1, %rd393;
	ld.global.u32 	%r560, [%rd394];
	setp.ne.s32 	%p89, %r560, 0;
	selp.u32 	%r561, 1, 0, %p89;
	add.s32 	%r562, %r1156, %r561;
	add.s64 	%rd395, %rd2, %rd393;
	ld.global.u32 	%r563, [%rd395];
	setp.ne.s32 	%p90, %r563, 0;
	selp.u32 	%r564, 1, 0, %p90;
	add.s32 	%r565, %r1157, %r564;
	ld.global.u32 	%r566, [%rd392+4];
	mul.wide.s32 	%rd396, %r566, 4;
	add.s64 	%rd397, %rd1, %rd396;
	ld.global.u32 	%r567, [%rd397];
	setp.ne.s32 	%p91, %r567, 0;
	selp.u32 	%r568, 1, 0, %p91;
	add.s32 	%r1156, %r562, %r568;
	add.s64 	%rd398, %rd2, %rd396;
	ld.global.u32 	%r569, [%rd398];
	setp.ne.s32 	%p92, %r569, 0;
	selp.u32 	%r570, 1, 0, %p92;
	add.s32 	%r1157, %r565, %r570;
	add.s32 	%r1143, %r1143, 2;
$L__BB9_92:
	and.b32  	%r571, %r89, 1;
	setp.eq.b32 	%p93, %r571, 1;
	not.pred 	%p94, %p93;
	@%p94 bra 	$L__BB9_94;
	mul.wide.s32 	%rd399, %r1143, 4;
	add.s64 	%rd400, %rd3, %rd399;
	ld.global.u32 	%r572, [%rd400];
	mul.wide.s32 	%rd401, %r572, 4;
	add.s64 	%rd402, %rd1, %rd401;
	ld.global.u32 	%r573, [%rd402];
	setp.ne.s32 	%p95, %r573, 0;
	selp.u32 	%r574, 1, 0, %p95;
	add.s32 	%r1156, %r1156, %r574;
	add.s64 	%rd403, %rd2, %rd401;
	ld.global.u32 	%r575, [%rd403];
	setp.ne.s32 	%p96, %r575, 0;
	selp.u32 	%r576, 1, 0, %p96;
	add.s32 	%r1157, %r1157, %r576;
$L__BB9_94:
	ld.global.u32 	%r577, [%rd18];
	ld.global.u32 	%r578, [%rd14];
	setp.gt.s32 	%p97, %r577, %r578;
	@%p97 bra 	$L__BB9_109;
	setp.ge.s32 	%p98, %r1175, %r88;
	st.global.u32 	[%rd21], %r83;
	atom.global.add.u32 	%r579, [%rd15], 1;
	@%p98 bra 	$L__BB9_153;
	sub.s32 	%r126, %r88, %r1175;
	and.b32  	%r127, %r126, 15;
	sub.s32 	%r580, %r1175, %r88;
	setp.gt.u32 	%p99, %r580, -16;
	@%p99 bra 	$L__BB9_99;
	and.b32  	%r128, %r126, -16;
	mov.b32 	%r1159, 0;
$L__BB9_98:
	.pragma "nounroll";
	mul.wide.s32 	%rd404, %r1175, 4;
	add.s64 	%rd405, %rd3, %rd404;
	ld.global.u32 	%r582, [%rd405];
	mul.wide.s32 	%rd406, %r582, 4;
	add.s64 	%rd407, %rd2, %rd406;
	mov.b32 	%r583, 1;
	st.global.u32 	[%rd407], %r583;
	ld.global.u32 	%r584, [%rd405+4];
	mul.wide.s32 	%rd408, %r584, 4;
	add.s64 	%rd409, %rd2, %rd408;
	st.global.u32 	[%rd409], %r583;
	ld.global.u32 	%r585, [%rd405+8];
	mul.wide.s32 	%rd410, %r585, 4;
	add.s64 	%rd411, %rd2, %rd410;
	st.global.u32 	[%rd411], %r583;
	ld.global.u32 	%r586, [%rd405+12];
	mul.wide.s32 	%rd412, %r586, 4;
	add.s64 	%rd413, %rd2, %rd412;
	st.global.u32 	[%rd413], %r583;
	ld.global.u32 	%r587, [%rd405+16];
	mul.wide.s32 	%rd414, %r587, 4;
	add.s64 	%rd415, %rd2, %rd414;
	st.global.u32 	[%rd415], %r583;
	ld.global.u32 	%r588, [%rd405+20];
	mul.wide.s32 	%rd416, %r588, 4;
	add.s64 	%rd417, %rd2, %rd416;
	st.global.u32 	[%rd417], %r583;
	ld.global.u32 	%r589, [%rd405+24];
	mul.wide.s32 	%rd418, %r589, 4;
	add.s64 	%rd419, %rd2, %rd418;
	st.global.u32 	[%rd419], %r583;
	ld.global.u32 	%r590, [%rd405+28];
	mul.wide.s32 	%rd420, %r590, 4;
	add.s64 	%rd421, %rd2, %rd420;
	st.global.u32 	[%rd421], %r583;
	ld.global.u32 	%r591, [%rd405+32];
	mul.wide.s32 	%rd422, %r591, 4;
	add.s64 	%rd423, %rd2, %rd422;
	st.global.u32 	[%rd423], %r583;
	ld.global.u32 	%r592, [%rd405+36];
	mul.wide.s32 	%rd424, %r592, 4;
	add.s64 	%rd425, %rd2, %rd424;
	st.global.u32 	[%rd425], %r583;
	ld.global.u32 	%r593, [%rd405+40];
	mul.wide.s32 	%rd426, %r593, 4;
	add.s64 	%rd427, %rd2, %rd426;
	st.global.u32 	[%rd427], %r583;
	ld.global.u32 	%r594, [%rd405+44];
	mul.wide.s32 	%rd428, %r594, 4;
	add.s64 	%rd429, %rd2, %rd428;
	st.global.u32 	[%rd429], %r583;
	ld.global.u32 	%r595, [%rd405+48];
	mul.wide.s32 	%rd430, %r595, 4;
	add.s64 	%rd431, %rd2, %rd430;
	st.global.u32 	[%rd431], %r583;
	ld.global.u32 	%r596, [%rd405+52];
	mul.wide.s32 	%rd432, %r596, 4;
	add.s64 	%rd433, %rd2, %rd432;
	st.global.u32 	[%rd433], %r583;
	ld.global.u32 	%r597, [%rd405+56];
	mul.wide.s32 	%rd434, %r597, 4;
	add.s64 	%rd435, %rd2, %rd434;
	st.global.u32 	[%rd435], %r583;
	ld.global.u32 	%r598, [%rd405+60];
	mul.wide.s32 	%rd436, %r598, 4;
	add.s64 	%rd437, %rd2, %rd436;
	st.global.u32 	[%rd437], %r583;
	add.s32 	%r1175, %r1175, 16;
	add.s32 	%r1159, %r1159, 16;
	setp.eq.s32 	%p100, %r1159, %r128;
	@%p100 bra 	$L__BB9_99;
	bra.uni 	$L__BB9_98;
$L__BB9_99:
	setp.eq.s32 	%p101, %r127, 0;
	@%p101 bra 	$L__BB9_153;
	and.b32  	%r176, %r126, 7;
	setp.lt.u32 	%p102, %r127, 8;
	@%p102 bra 	$L__BB9_102;
	mul.wide.s32 	%rd438, %r1175, 4;
	add.s64 	%rd439, %rd3, %rd438;
	ld.global.u32 	%r599, [%rd439];
	mul.wide.s32 	%rd440, %r599, 4;
	add.s64 	%rd441, %rd2, %rd440;
	mov.b32 	%r600, 1;
	st.global.u32 	[%rd441], %r600;
	ld.global.u32 	%r601, [%rd439+4];
	mul.wide.s32 	%rd442, %r601, 4;
	add.s64 	%rd443, %rd2, %rd442;
	st.global.u32 	[%rd443], %r600;
	ld.global.u32 	%r602, [%rd439+8];
	mul.wide.s32 	%rd444, %r602, 4;
	add.s64 	%rd445, %rd2, %rd444;
	st.global.u32 	[%rd445], %r600;
	ld.global.u32 	%r603, [%rd439+12];
	mul.wide.s32 	%rd446, %r603, 4;
	add.s64 	%rd447, %rd2, %rd446;
	st.global.u32 	[%rd447], %r600;
	ld.global.u32 	%r604, [%rd439+16];
	mul.wide.s32 	%rd448, %r604, 4;
	add.s64 	%rd449, %rd2, %rd448;
	st.global.u32 	[%rd449], %r600;
	ld.global.u32 	%r605, [%rd439+20];
	mul.wide.s32 	%rd450, %r605, 4;
	add.s64 	%rd451, %rd2, %rd450;
	st.global.u32 	[%rd451], %r600;
	ld.global.u32 	%r606, [%rd439+24];
	mul.wide.s32 	%rd452, %r606, 4;
	add.s64 	%rd453, %rd2, %rd452;
	st.global.u32 	[%rd453], %r600;
	ld.global.u32 	%r607, [%rd439+28];
	mul.wide.s32 	%rd454, %r607, 4;
	add.s64 	%rd455, %rd2, %rd454;
	st.global.u32 	[%rd455], %r600;
	add.s32 	%r1175, %r1175, 8;
$L__BB9_102:
	setp.eq.s32 	%p103, %r176, 0;
	@%p103 bra 	$L__BB9_153;
	and.b32  	%r179, %r126, 3;
	setp.lt.u32 	%p104, %r176, 4;
	@%p104 bra 	$L__BB9_105;
	mul.wide.s32 	%rd456, %r1175, 4;
	add.s64 	%rd457, %rd3, %rd456;
	ld.global.u32 	%r608, [%rd457];
	mul.wide.s32 	%rd458, %r608, 4;
	add.s64 	%rd459, %rd2, %rd458;
	mov.b32 	%r609, 1;
	st.global.u32 	[%rd459], %r609;
	ld.global.u32 	%r610, [%rd457+4];
	mul.wide.s32 	%rd460, %r610, 4;
	add.s64 	%rd461, %rd2, %rd460;
	st.global.u32 	[%rd461], %r609;
	ld.global.u32 	%r611, [%rd457+8];
	mul.wide.s32 	%rd462, %r611, 4;
	add.s64 	%rd463, %rd2, %rd462;
	st.global.u32 	[%rd463], %r609;
	ld.global.u32 	%r612, [%rd457+12];
	mul.wide.s32 	%rd464, %r612, 4;
	add.s64 	%rd465, %rd2, %rd464;
	st.global.u32 	[%rd465], %r609;
	add.s32 	%r1175, %r1175, 4;
$L__BB9_105:
	setp.eq.s32 	%p105, %r179, 0;
	@%p105 bra 	$L__BB9_153;
	mul.wide.s32 	%rd466, %r1175, 4;
	add.s64 	%rd25, %rd3, %rd466;
	ld.global.u32 	%r613, [%rd25];
	mul.wide.s32 	%rd467, %r613, 4;
	add.s64 	%rd468, %rd2, %rd467;
	mov.b32 	%r614, 1;
	st.global.u32 	[%rd468], %r614;
	setp.eq.s32 	%p106, %r179, 1;
	@%p106 bra 	$L__BB9_153;
	ld.global.u32 	%r615, [%rd25+4];
	mul.wide.s32 	%rd469, %r615, 4;
	add.s64 	%rd470, %rd2, %rd469;
	mov.b32 	%r616, 1;
	st.global.u32 	[%rd470], %r616;
	setp.eq.s32 	%p107, %r179, 2;
	@%p107 bra 	$L__BB9_153;
	ld.global.u32 	%r617, [%rd25+8];
	mul.wide.s32 	%rd471, %r617, 4;
	add.s64 	%rd472, %rd2, %rd471;
	mov.b32 	%r618, 1;
	st.global.u32 	[%rd472], %r618;
	bra.uni 	$L__BB9_153;
$L__BB9_109:
	ld.global.u32 	%r619, [%rd19];
	ld.global.u32 	%r620, [%rd15];
	setp.gt.s32 	%p108, %r619, %r620;
	@%p108 bra 	$L__BB9_124;
	setp.ge.s32 	%p109, %r1175, %r88;
	st.global.u32 	[%rd21], %r82;
	atom.global.add.u32 	%r621, [%rd14], 1;
	@%p109 bra 	$L__BB9_153;
	sub.s32 	%r133, %r88, %r1175;
	and.b32  	%r134, %r133, 15;
	sub.s32 	%r622, %r1175, %r88;
	setp.gt.u32 	%p110, %r622, -16;
	@%p110 bra 	$L__BB9_114;
	and.b32  	%r135, %r133, -16;
	mov.b32 	%r1161, 0;
$L__BB9_113:
	.pragma "nounroll";
	mul.wide.s32 	%rd473, %r1175, 4;
	add.s64 	%rd474, %rd3, %rd473;
	ld.global.u32 	%r624, [%rd474];
	mul.wide.s32 	%rd475, %r624, 4;
	add.s64 	%rd476, %rd1, %rd475;
	mov.b32 	%r625, 1;
	st.global.u32 	[%rd476], %r625;
	ld.global.u32 	%r626, [%rd474+4];
	mul.wide.s32 	%rd477, %r626, 4;
	add.s64 	%rd478, %rd1, %rd477;
	st.global.u32 	[%rd478], %r625;
	ld.global.u32 	%r627, [%rd474+8];
	mul.wide.s32 	%rd479, %r627, 4;
	add.s64 	%rd480, %rd1, %rd479;
	st.global.u32 	[%rd480], %r625;
	ld.global.u32 	%r628, [%rd474+12];
	mul.wide.s32 	%rd481, %r628, 4;
	add.s64 	%rd482, %rd1, %rd481;
	st.global.u32 	[%rd482], %r625;
	ld.global.u32 	%r629, [%rd474+16];
	mul.wide.s32 	%rd483, %r629, 4;
	add.s64 	%rd484, %rd1, %rd483;
	st.global.u32 	[%rd484], %r625;
	ld.global.u32 	%r630, [%rd474+20];
	mul.wide.s32 	%rd485, %r630, 4;
	add.s64 	%rd486, %rd1, %rd485;
	st.global.u32 	[%rd486], %r625;
	ld.global.u32 	%r631, [%rd474+24];
	mul.wide.s32 	%rd487, %r631, 4;
	add.s64 	%rd488, %rd1, %rd487;
	st.global.u32 	[%rd488], %r625;
	ld.global.u32 	%r632, [%rd474+28];
	mul.wide.s32 	%rd489, %r632, 4;
	add.s64 	%rd490, %rd1, %rd489;
	st.global.u32 	[%rd490], %r625;
	ld.global.u32 	%r633, [%rd474+32];
	mul.wide.s32 	%rd491, %r633, 4;
	add.s64 	%rd492, %rd1, %rd491;
	st.global.u32 	[%rd492], %r625;
	ld.global.u32 	%r634, [%rd474+36];
	mul.wide.s32 	%rd493, %r634, 4;
	add.s64 	%rd494, %rd1, %rd493;
	st.global.u32 	[%rd494], %r625;
	ld.global.u32 	%r635, [%rd474+40];
	mul.wide.s32 	%rd495, %r635, 4;
	add.s64 	%rd496, %rd1, %rd495;
	st.global.u32 	[%rd496], %r625;
	ld.global.u32 	%r636, [%rd474+44];
	mul.wide.s32 	%rd497, %r636, 4;
	add.s64 	%rd498, %rd1, %rd497;
	st.global.u32 	[%rd498], %r625;
	ld.global.u32 	%r637, [%rd474+48];
	mul.wide.s32 	%rd499, %r637, 4;
	add.s64 	%rd500, %rd1, %rd499;
	st.global.u32 	[%rd500], %r625;
	ld.global.u32 	%r638, [%rd474+52];
	mul.wide.s32 	%rd501, %r638, 4;
	add.s64 	%rd502, %rd1, %rd501;
	st.global.u32 	[%rd502], %r625;
	ld.global.u32 	%r639, [%rd474+56];
	mul.wide.s32 	%rd503, %r639, 4;
	add.s64 	%rd504, %rd1, %rd503;
	st.global.u32 	[%rd504], %r625;
	ld.global.u32 	%r640, [%rd474+60];
	mul.wide.s32 	%rd505, %r640, 4;
	add.s64 	%rd506, %rd1, %rd505;
	st.global.u32 	[%rd506], %r625;
	add.s32 	%r1175, %r1175, 16;
	add.s32 	%r1161, %r1161, 16;
	setp.eq.s32 	%p111, %r1161, %r135;
	@%p111 bra 	$L__BB9_114;
	bra.uni 	$L__BB9_113;
$L__BB9_114:
	setp.eq.s32 	%p112, %r134, 0;
	@%p112 bra 	$L__BB9_153;
	and.b32  	%r169, %r133, 7;
	setp.lt.u32 	%p113, %r134, 8;
	@%p113 bra 	$L__BB9_117;
	mul.wide.s32 	%rd507, %r1175, 4;
	add.s64 	%rd508, %rd3, %rd507;
	ld.global.u32 	%r641, [%rd508];
	mul.wide.s32 	%rd509, %r641, 4;
	add.s64 	%rd510, %rd1, %rd509;
	mov.b32 	%r642, 1;
	st.global.u32 	[%rd510], %r642;
	ld.global.u32 	%r643, [%rd508+4];
	mul.wide.s32 	%rd511, %r643, 4;
	add.s64 	%rd512, %rd1, %rd511;
	st.global.u32 	[%rd512], %r642;
	ld.global.u32 	%r644, [%rd508+8];
	mul.wide.s32 	%rd513, %r644, 4;
	add.s64 	%rd514, %rd1, %rd513;
	st.global.u32 	[%rd514], %r642;
	ld.global.u32 	%r645, [%rd508+12];
	mul.wide.s32 	%rd515, %r645, 4;
	add.s64 	%rd516, %rd1, %rd515;
	st.global.u32 	[%rd516], %r642;
	ld.global.u32 	%r646, [%rd508+16];
	mul.wide.s32 	%rd517, %r646, 4;
	add.s64 	%rd518, %rd1, %rd517;
	st.global.u32 	[%rd518], %r642;
	ld.global.u32 	%r647, [%rd508+20];
	mul.wide.s32 	%rd519, %r647, 4;
	add.s64 	%rd520, %rd1, %rd519;
	st.global.u32 	[%rd520], %r642;
	ld.global.u32 	%r648, [%rd508+24];
	mul.wide.s32 	%rd521, %r648, 4;
	add.s64 	%rd522, %rd1, %rd521;
	st.global.u32 	[%rd522], %r642;
	ld.global.u32 	%r649, [%rd508+28];
	mul.wide.s32 	%rd523, %r649, 4;
	add.s64 	%rd524, %rd1, %rd523;
	st.global.u32 	[%rd524], %r642;
	add.s32 	%r1175, %r1175, 8;
$L__BB9_117:
	setp.eq.s32 	%p114, %r169, 0;
	@%p114 bra 	$L__BB9_153;
	and.b32  	%r172, %r133, 3;
	setp.lt.u32 	%p115, %r169, 4;
	@%p115 bra 	$L__BB9_120;
	mul.wide.s32 	%rd525, %r1175, 4;
	add.s64 	%rd526, %rd3, %rd525;
	ld.global.u32 	%r650, [%rd526];
	mul.wide.s32 	%rd527, %r650, 4;
	add.s64 	%rd528, %rd1, %rd527;
	mov.b32 	%r651, 1;
	st.global.u32 	[%rd528], %r651;
	ld.global.u32 	%r652, [%rd526+4];
	mul.wide.s32 	%rd529, %r652, 4;
	add.s64 	%rd530, %rd1, %rd529;
	st.global.u32 	[%rd530], %r651;
	ld.global.u32 	%r653, [%rd526+8];
	mul.wide.s32 	%rd531, %r653, 4;
	add.s64 	%rd532, %rd1, %rd531;
	st.global.u32 	[%rd532], %r651;
	ld.global.u32 	%r654, [%rd526+12];
	mul.wide.s32 	%rd533, %r654, 4;
	add.s64 	%rd534, %rd1, %rd533;
	st.global.u32 	[%rd534], %r651;
	add.s32 	%r1175, %r1175, 4;
$L__BB9_120:
	setp.eq.s32 	%p116, %r172, 0;
	@%p116 bra 	$L__BB9_153;
	mul.wide.s32 	%rd535, %r1175, 4;
	add.s64 	%rd24, %rd3, %rd535;
	ld.global.u32 	%r655, [%rd24];
	mul.wide.s32 	%rd536, %r655, 4;
	add.s64 	%rd537, %rd1, %rd536;
	mov.b32 	%r656, 1;
	st.global.u32 	[%rd537], %r656;
	setp.eq.s32 	%p117, %r172, 1;
	@%p117 bra 	$L__BB9_153;
	ld.global.u32 	%r657, [%rd24+4];
	mul.wide.s32 	%rd538, %r657, 4;
	add.s64 	%rd539, %rd1, %rd538;
	mov.b32 	%r658, 1;
	st.global.u32 	[%rd539], %r658;
	setp.eq.s32 	%p118, %r172, 2;
	@%p118 bra 	$L__BB9_153;
	ld.global.u32 	%r659, [%rd24+8];
	mul.wide.s32 	%rd540, %r659, 4;
	add.s64 	%rd541, %rd1, %rd540;
	mov.b32 	%r660, 1;
	st.global.u32 	[%rd541], %r660;
	bra.uni 	$L__BB9_153;
$L__BB9_124:
	setp.le.u32 	%p119, %r1156, %r1157;
	@%p119 bra 	$L__BB9_139;
	setp.ge.s32 	%p130, %r1175, %r88;
	st.global.u32 	[%rd21], %r82;
	atom.global.add.u32 	%r701, [%rd14], 1;
	@%p130 bra 	$L__BB9_153;
	sub.s32 	%r140, %r88, %r1175;
	and.b32  	%r141, %r140, 15;
	sub.s32 	%r702, %r1175, %r88;
	setp.gt.u32 	%p131, %r702, -16;
	@%p131 bra 	$L__BB9_129;
	and.b32  	%r142, %r140, -16;
	mov.b32 	%r1163, 0;
$L__BB9_128:
	.pragma "nounroll";
	mul.wide.s32 	%rd611, %r1175, 4;
	add.s64 	%rd612, %rd3, %rd611;
	ld.global.u32 	%r704, [%rd612];
	mul.wide.s32 	%rd613, %r704, 4;
	add.s64 	%rd614, %rd1, %rd613;
	mov.b32 	%r705, 1;
	st.global.u32 	[%rd614], %r705;
	ld.global.u32 	%r706, [%rd612+4];
	mul.wide.s32 	%rd615, %r706, 4;
	add.s64 	%rd616, %rd1, %rd615;
	st.global.u32 	[%rd616], %r705;
	ld.global.u32 	%r707, [%rd612+8];
	mul.wide.s32 	%rd617, %r707, 4;
	add.s64 	%rd618, %rd1, %rd617;
	st.global.u32 	[%rd618], %r705;
	ld.global.u32 	%r708, [%rd612+12];
	mul.wide.s32 	%rd619, %r708, 4;
	add.s64 	%rd620, %rd1, %rd619;
	st.global.u32 	[%rd620], %r705;
	ld.global.u32 	%r709, [%rd612+16];
	mul.wide.s32 	%rd621, %r709, 4;
	add.s64 	%rd622, %rd1, %rd621;
	st.global.u32 	[%rd622], %r705;
	ld.global.u32 	%r710, [%rd612+20];
	mul.wide.s32 	%rd623, %r710, 4;
	add.s64 	%rd624, %rd1, %rd623;
	st.global.u32 	[%rd624], %r705;
	ld.global.u32 	%r711, [%rd612+24];
	mul.wide.s32 	%rd625, %r711, 4;
	add.s64 	%rd626, %rd1, %rd625;
	st.global.u32 	[%rd626], %r705;
	ld.global.u32 	%r712, [%rd612+28];
	mul.wide.s32 	%rd627, %r712, 4;
	add.s64 	%rd628, %rd1, %rd627;
	st.global.u32 	[%rd628], %r705;
	ld.global.u32 	%r713, [%rd612+32];
	mul.wide.s32 	%rd629, %r713, 4;
	add.s64 	%rd630, %rd1, %rd629;
	st.global.u32 	[%rd630], %r705;
	ld.global.u32 	%r714, [%rd612+36];
	mul.wide.s32 	%rd631, %r714, 4;
	add.s64 	%rd632, %rd1, %rd631;
	st.global.u32 	[%rd632], %r705;
	ld.global.u32 	%r715, [%rd612+40];
	mul.wide.s32 	%rd633, %r715, 4;
	add.s64 	%rd634, %rd1, %rd633;
	st.global.u32 	[%rd634], %r705;
	ld.global.u32 	%r716, [%rd612+44];
	mul.wide.s32 	%rd635, %r716, 4;
	add.s64 	%rd636, %rd1, %rd635;
	st.global.u32 	[%rd636], %r705;
	ld.global.u32 	%r717, [%rd612+48];
	mul.wide.s32 	%rd637, %r717, 4;
	add.s64 	%rd638, %rd1, %rd637;
	st.global.u32 	[%rd638], %r705;
	ld.global.u32 	%r718, [%rd612+52];
	mul.wide.s32 	%rd639, %r718, 4;
	add.s64 	%rd640, %rd1, %rd639;
	st.global.u32 	[%rd640], %r705;
	ld.global.u32 	%r719, [%rd612+56];
	mul.wide.s32 	%rd641, %r719, 4;
	add.s64 	%rd642, %rd1, %rd641;
	st.global.u32 	[%rd642], %r705;
	ld.global.u32 	%r720, [%rd612+60];
	mul.wide.s32 	%rd643, %r720, 4;
	add.s64 	%rd644, %rd1, %rd643;
	st.global.u32 	[%rd644], %r705;
	add.s32 	%r1175, %r1175, 16;
	add.s32 	%r1163, %r1163, 16;
	setp.eq.s32 	%p132, %r1163, %r142;
	@%p132 bra 	$L__BB9_129;
	bra.uni 	$L__BB9_128;
$L__BB9_129:
	setp.eq.s32 	%p133, %r141, 0;
	@%p133 bra 	$L__BB9_153;
	and.b32  	%r155, %r140, 7;
	setp.lt.u32 	%p134, %r141, 8;
	@%p134 bra 	$L__BB9_132;
	mul.wide.s32 	%rd645, %r1175, 4;
	add.s64 	%rd646, %rd3, %rd645;
	ld.global.u32 	%r721, [%rd646];
	mul.wide.s32 	%rd647, %r721, 4;
	add.s64 	%rd648, %rd1, %rd647;
	mov.b32 	%r722, 1;
	st.global.u32 	[%rd648], %r722;
	ld.global.u32 	%r723, [%rd646+4];
	mul.wide.s32 	%rd649, %r723, 4;
	add.s64 	%rd650, %rd1, %rd649;
	st.global.u32 	[%rd650], %r722;
	ld.global.u32 	%r724, [%rd646+8];
	mul.wide.s32 	%rd651, %r724, 4;
	add.s64 	%rd652, %rd1, %rd651;
	st.global.u32 	[%rd652], %r722;
	ld.global.u32 	%r725, [%rd646+12];
	mul.wide.s32 	%rd653, %r725, 4;
	add.s64 	%rd654, %rd1, %rd653;
	st.global.u32 	[%rd654], %r722;
	ld.global.u32 	%r726, [%rd646+16];
	mul.wide.s32 	%rd655, %r726, 4;
	add.s64 	%rd656, %rd1, %rd655;
	st.global.u32 	[%rd656], %r722;
	ld.global.u32 	%r727, [%rd646+20];
	mul.wide.s32 	%rd657, %r727, 4;
	add.s64 	%rd658, %rd1, %rd657;
	st.global.u32 	[%rd658], %r722;
	ld.global.u32 	%r728, [%rd646+24];
	mul.wide.s32 	%rd659, %r728, 4;
	add.s64 	%rd660, %rd1, %rd659;
	st.global.u32 	[%rd660], %r722;
	ld.global.u32 	%r729, [%rd646+28];
	mul.wide.s32 	%rd661, %r729, 4;
	add.s64 	%rd662, %rd1, %rd661;
	st.global.u32 	[%rd662], %r722;
	add.s32 	%r1175, %r1175, 8;
$L__BB9_132:
	setp.eq.s32 	%p135, %r155, 0;
	@%p135 bra 	$L__BB9_153;
	and.b32  	%r158, %r140, 3;
	setp.lt.u32 	%p136, %r155, 4;
	@%p136 bra 	$L__BB9_135;
	mul.wide.s32 	%rd663, %r1175, 4;
	add.s64 	%rd664, %rd3, %rd663;
	ld.global.u32 	%r730, [%rd664];
	mul.wide.s32 	%rd665, %r730, 4;
	add.s64 	%rd666, %rd1, %rd665;
	mov.b32 	%r731, 1;
	st.global.u32 	[%rd666], %r731;
	ld.global.u32 	%r732, [%rd664+4];
	mul.wide.s32 	%rd667, %r732, 4;
	add.s64 	%rd668, %rd1, %rd667;
	st.global.u32 	[%rd668], %r731;
	ld.global.u32 	%r733, [%rd664+8];
	mul.wide.s32 	%rd669, %r733, 4;
	add.s64 	%rd670, %rd1, %rd669;
	st.global.u32 	[%rd670], %r731;
	ld.global.u32 	%r734, [%rd664+12];
	mul.wide.s32 	%rd671, %r734, 4;
	add.s64 	%rd672, %rd1, %rd671;
	st.global.u32 	[%rd672], %r731;
	add.s32 	%r1175, %r1175, 4;
$L__BB9_135:
	setp.eq.s32 	%p137, %r158, 0;
	@%p137 bra 	$L__BB9_153;
	mul.wide.s32 	%rd673, %r1175, 4;
	add.s64 	%rd22, %rd3, %rd673;
	ld.global.u32 	%r735, [%rd22];
	mul.wide.s32 	%rd674, %r735, 4;
	add.s64 	%rd675, %rd1, %rd674;
	mov.b32 	%r736, 1;
	st.global.u32 	[%rd675], %r736;
	setp.eq.s32 	%p138, %r158, 1;
	@%p138 bra 	$L__BB9_153;
	ld.global.u32 	%r737, [%rd22+4];
	mul.wide.s32 	%rd676, %r737, 4;
	add.s64 	%rd677, %rd1, %rd676;
	mov.b32 	%r738, 1;
	st.global.u32 	[%rd677], %r738;
	setp.eq.s32 	%p139, %r158, 2;
	@%p139 bra 	$L__BB9_153;
	ld.global.u32 	%r739, [%rd22+8];
	mul.wide.s32 	%rd678, %r739, 4;
	add.s64 	%rd679, %rd1, %rd678;
	mov.b32 	%r740, 1;
	st.global.u32 	[%rd679], %r740;
	bra.uni 	$L__BB9_153;
$L__BB9_139:
	setp.ge.s32 	%p120, %r1175, %r88;
	st.global.u32 	[%rd21], %r83;
	atom.global.add.u32 	%r661, [%rd15], 1;
	@%p120 bra 	$L__BB9_153;
	sub.s32 	%r147, %r88, %r1175;
	and.b32  	%r148, %r147, 15;
	sub.s32 	%r662, %r1175, %r88;
	setp.gt.u32 	%p121, %r662, -16;
	@%p121 bra 	$L__BB9_143;
	and.b32  	%r149, %r147, -16;
	mov.b32 	%r1165, 0;
$L__BB9_142:
	.pragma "nounroll";
	mul.wide.s32 	%rd542, %r1175, 4;
	add.s64 	%rd543, %rd3, %rd542;
	ld.global.u32 	%r664, [%rd543];
	mul.wide.s32 	%rd544, %r664, 4;
	add.s64 	%rd545, %rd2, %rd544;
	mov.b32 	%r665, 1;
	st.global.u32 	[%rd545], %r665;
	ld.global.u32 	%r666, [%rd543+4];
	mul.wide.s32 	%rd546, %r666, 4;
	add.s64 	%rd547, %rd2, %rd546;
	st.global.u32 	[%rd547], %r665;
	ld.global.u32 	%r667, [%rd543+8];
	mul.wide.s32 	%rd548, %r667, 4;
	add.s64 	%rd549, %rd2, %rd548;
	st.global.u32 	[%rd549], %r665;
	ld.global.u32 	%r668, [%rd543+12];
	mul.wide.s32 	%rd550, %r668, 4;
	add.s64 	%rd551, %rd2, %rd550;
	st.global.u32 	[%rd551], %r665;
	ld.global.u32 	%r669, [%rd543+16];
	mul.wide.s32 	%rd552, %r669, 4;
	add.s64 	%rd553, %rd2, %rd552;
	st.global.u32 	[%rd553], %r665;
	ld.global.u32 	%r670, [%rd543+20];
	mul.wide.s32 	%rd554, %r670, 4;
	add.s64 	%rd555, %rd2, %rd554;
	st.global.u32 	[%rd555], %r665;
	ld.global.u32 	%r671, [%rd543+24];
	mul.wide.s32 	%rd556, %r671, 4;
	add.s64 	%rd557, %rd2, %rd556;
	st.global.u32 	[%rd557], %r665;
	ld.global.u32 	%r672, [%rd543+28];
	mul.wide.s32 	%rd558, %r672, 4;
	add.s64 	%rd559, %rd2, %rd558;
	st.global.u32 	[%rd559], %r665;
	ld.global.u32 	%r673, [%rd543+32];
	mul.wide.s32 	%rd560, %r673, 4;
	add.s64 	%rd561, %rd2, %rd560;
	st.global.u32 	[%rd561], %r665;
	ld.global.u32 	%r674, [%rd543+36];
	mul.wide.s32 	%rd562, %r674, 4;
	add.s64 	%rd563, %rd2, %rd562;
	st.global.u32 	[%rd563], %r665;
	ld.global.u32 	%r675, [%rd543+40];
	mul.wide.s32 	%rd564, %r675, 4;
	add.s64 	%rd565, %rd2, %rd564;
	st.global.u32 	[%rd565], %r665;
	ld.global.u32 	%r676, [%rd543+44];
	mul.wide.s32 	%rd566, %r676, 4;
	add.s64 	%rd567, %rd2, %rd566;
	st.global.u32 	[%rd567], %r665;
	ld.global.u32 	%r677, [%rd543+48];
	mul.wide.s32 	%rd568, %r677, 4;
	add.s64 	%rd569, %rd2, %rd568;
	st.global.u32 	[%rd569], %r665;
	ld.global.u32 	%r678, [%rd543+52];
	mul.wide.s32 	%rd570, %r678, 4;
	add.s64 	%rd571, %rd2, %rd570;
	st.global.u32 	[%rd571], %r665;
	ld.global.u32 	%r679, [%rd543+56];
	mul.wide.s32 	%rd572, %r679, 4;
	add.s64 	%rd573, %rd2, %rd572;
	st.global.u32 	[%rd573], %r665;
	ld.global.u32 	%r680, [%rd543+60];
	mul.wide.s32 	%rd574, %r680, 4;
	add.s64 	%rd575, %rd2, %rd574;
	st.global.u32 	[%rd575], %r665;
	add.s32 	%r1175, %r1175, 16;
	add.s32 	%r1165, %r1165, 16;
	setp.eq.s32 	%p122, %r1165, %r149;
	@%p122 bra 	$L__BB9_143;
	bra.uni 	$L__BB9_142;
$L__BB9_143:
	setp.eq.s32 	%p123, %r148, 0;
	@%p123 bra 	$L__BB9_153;
	and.b32  	%r162, %r147, 7;
	setp.lt.u32 	%p124, %r148, 8;
	@%p124 bra 	$L__BB9_146;
	mul.wide.s32 	%rd576, %r1175, 4;
	add.s64 	%rd577, %rd3, %rd576;
	ld.global.u32 	%r681, [%rd577];
	mul.wide.s32 	%rd578, %r681, 4;
	add.s64 	%rd579, %rd2, %rd578;
	mov.b32 	%r682, 1;
	st.global.u32 	[%rd579], %r682;
	ld.global.u32 	%r683, [%rd577+4];
	mul.wide.s32 	%rd580, %r683, 4;
	add.s64 	%rd581, %rd2, %rd580;
	st.global.u32 	[%rd581], %r682;
	ld.global.u32 	%r684, [%rd577+8];
	mul.wide.s32 	%rd582, %r684, 4;
	add.s64 	%rd583, %rd2, %rd582;
	st.global.u32 	[%rd583], %r682;
	ld.global.u32 	%r685, [%rd577+12];
	mul.wide.s32 	%rd584, %r685, 4;
	add.s64 	%rd585, %rd2, %rd584;
	st.global.u32 	[%rd585], %r682;
	ld.global.u32 	%r686, [%rd577+16];
	mul.wide.s32 	%rd586, %r686, 4;
	add.s64 	%rd587, %rd2, %rd586;
	st.global.u32 	[%rd587], %r682;
	ld.global.u32 	%r687, [%rd577+20];
	mul.wide.s32 	%rd588, %r687, 4;
	add.s64 	%rd589, %rd2, %rd588;
	st.global.u32 	[%rd589], %r682;
	ld.global.u32 	%r688, [%rd577+24];
	mul.wide.s32 	%rd590, %r688, 4;
	add.s64 	%rd591, %rd2, %rd590;
	st.global.u32 	[%rd591], %r682;
	ld.global.u32 	%r689, [%rd577+28];
	mul.wide.s32 	%rd592, %r689, 4;
	add.s64 	%rd593, %rd2, %rd592;
	st.global.u32 	[%rd593], %r682;
	add.s32 	%r1175, %r1175, 8;
$L__BB9_146:
	setp.eq.s32 	%p125, %r162, 0;
	@%p125 bra 	$L__BB9_153;
	and.b32  	%r165, %r147, 3;
	setp.lt.u32 	%p126, %r162, 4;
	@%p126 bra 	$L__BB9_149;
	mul.wide.s32 	%rd594, %r1175, 4;
	add.s64 	%rd595, %rd3, %rd594;
	ld.global.u32 	%r690, [%rd595];
	mul.wide.s32 	%rd596, %r690, 4;
	add.s64 	%rd597, %rd2, %rd596;
	mov.b32 	%r691, 1;
	st.global.u32 	[%rd597], %r691;
	ld.global.u32 	%r692, [%rd595+4];
	mul.wide.s32 	%rd598, %r692, 4;
	add.s64 	%rd599, %rd2, %rd598;
	st.global.u32 	[%rd599], %r691;
	ld.global.u32 	%r693, [%rd595+8];
	mul.wide.s32 	%rd600, %r693, 4;
	add.s64 	%rd601, %rd2, %rd600;
	st.global.u32 	[%rd601], %r691;
	ld.global.u32 	%r694, [%rd595+12];
	mul.wide.s32 	%rd602, %r694, 4;
	add.s64 	%rd603, %rd2, %rd602;
	st.global.u32 	[%rd603], %r691;
	add.s32 	%r1175, %r1175, 4;
$L__BB9_149:
	setp.eq.s32 	%p127, %r165, 0;
	@%p127 bra 	$L__BB9_153;
	mul.wide.s32 	%rd604, %r1175, 4;
	add.s64 	%rd23, %rd3, %rd604;
	ld.global.u32 	%r695, [%rd23];
	mul.wide.s32 	%rd605, %r695, 4;
	add.s64 	%rd606, %rd2, %rd605;
	mov.b32 	%r696, 1;
	st.global.u32 	[%rd606], %r696;
	setp.eq.s32 	%p128, %r165, 1;
	@%p128 bra 	$L__BB9_153;
	ld.global.u32 	%r697, [%rd23+4];
	mul.wide.s32 	%rd607, %r697, 4;
	add.s64 	%rd608, %rd2, %rd607;
	mov.b32 	%r698, 1;
	st.global.u32 	[%rd608], %r698;
	setp.eq.s32 	%p129, %r165, 2;
	@%p129 bra 	$L__BB9_153;
	ld.global.u32 	%r699, [%rd23+8];
	mul.wide.s32 	%rd609, %r699, 4;
	add.s64 	%rd610, %rd2, %rd609;
	mov.b32 	%r700, 1;
	st.global.u32 	[%rd610], %r700;
$L__BB9_153:
	ld.global.u32 	%r741, [%rd18];
	ld.global.u32 	%r742, [%rd19];
	add.s32 	%r743, %r742, %r741;
	ld.global.u32 	%r182, [%rd14];
	ld.global.u32 	%r183, [%rd15];
	add.s32 	%r744, %r183, %r182;
	setp.gt.s32 	%p140, %r743, %r744;
	@%p140 bra 	$L__BB9_156;
	ld.global.u32 	%r745, [%rd17];
	setp.ne.s32 	%p141, %r745, 0;
	@%p141 bra 	$L__BB9_156;
	cvta.to.local.u64 	%rd681, %rd53;
	st.local.v2.u32 	[%rd681], {%r72, %r182};
	st.local.u32 	[%rd681+8], %r183;
	mov.u64 	%rd682, $str$3;
	cvta.global.u64 	%rd683, %rd682;
	{ // callseq 3, 0
	.param .b64 param0;
	st.param.b64 	[param0], %rd683;
	.param .b64 param1;
	st.param.b64 	[param1], %rd53;
	.param .b32 retval0;
	call.uni (retval0), 
	vprintf, 
	(
	param0, 
	param1
	);
	ld.param.b32 	%r746, [retval0];
	} // callseq 3
	mov.b32 	%r748, 1;
	st.global.u32 	[%rd17], %r748;
$L__BB9_156:
	bar.sync 	0;
	ld.global.u32 	%r1178, [%rd9];
$L__BB9_157:
	add.s32 	%r1136, %r1136, 1;
	setp.lt.s32 	%p142, %r1136, %r1178;
	@%p142 bra 	$L__BB9_80;
$L__BB9_158:
	setp.ne.s32 	%p143, %r1, 0;
	@%p143 bra 	$L__BB9_160;
	atom.global.add.u32 	%r749, [%rd4], 1;
$L__BB9_160:
	setp.ne.s32 	%p144, %r1, 0;
	bar.sync 	0;
	@%p144 bra 	$L__BB9_162;
$L__BB9_161:
	ld.volatile.global.u32 	%r750, [%rd4];
	setp.lt.s32 	%p145, %r750, %r71;
	@%p145 bra 	$L__BB9_161;
$L__BB9_162:
	bar.sync 	0;
	add.s32 	%r1130, %r1130, 1;
	setp.ne.s32 	%p146, %r1130, 6;
	@%p146 bra 	$L__BB9_62;
	setp.ne.s32 	%p147, %r3, 0;
	@%p147 bra 	$L__BB9_191;
	mov.u64 	%rd684, $str$4;
	cvta.global.u64 	%rd685, %rd684;
	{ // callseq 4, 0
	.param .b64 param0;
	st.param.b64 	[param0], %rd685;
	.param .b64 param1;
	st.param.b64 	[param1], 0;
	.param .b32 retval0;
	call.uni (retval0), 
	vprintf, 
	(
	param0, 
	param1
	);
	ld.param.b32 	%r752, [retval0];
	} // callseq 4
	ld.global.u32 	%r188, [%rd9];
	setp.lt.s32 	%p148, %r188, 1;
	mov.b32 	%r1192, 0;
	@%p148 bra 	$L__BB9_177;
	and.b32  	%r189, %r188, 15;
	setp.lt.u32 	%p149, %r188, 16;
	mov.b32 	%r1185, 0;
	mov.u32 	%r1192, %r1185;
	@%p149 bra 	$L__BB9_168;
	and.b32  	%r1185, %r188, 2147483632;
	neg.s32 	%r1179, %r1185;
	add.s64 	%rd718, %rd5, 32;
	mov.b32 	%r1192, 0;
$L__BB9_167:
	.pragma "nounroll";
	ld.global.u32 	%r757, [%rd718+-32];
	add.s32 	%r758, %r757, -128;
	setp.lt.u32 	%p150, %r758, -64;
	selp.u32 	%r759, 1, 0, %p150;
	add.s32 	%r760, %r1192, %r759;
	ld.global.u32 	%r761, [%rd718+-28];
	add.s32 	%r762, %r761, -128;
	setp.lt.u32 	%p151, %r762, -64;
	selp.u32 	%r763, 1, 0, %p151;
	add.s32 	%r764, %r760, %r763;
	ld.global.u32 	%r765, [%rd718+-24];
	add.s32 	%r766, %r765, -128;
	setp.lt.u32 	%p152, %r766, -64;
	selp.u32 	%r767, 1, 0, %p152;
	add.s32 	%r768, %r764, %r767;
	ld.global.u32 	%r769, [%rd718+-20];
	add.s32 	%r770, %r769, -128;
	setp.lt.u32 	%p153, %r770, -64;
	selp.u32 	%r771, 1, 0, %p153;
	add.s32 	%r772, %r768, %r771;
	ld.global.u32 	%r773, [%rd718+-16];
	add.s32 	%r774, %r773, -128;
	setp.lt.u32 	%p154, %r774, -64;
	selp.u32 	%r775, 1, 0, %p154;
	add.s32 	%r776, %r772, %r775;
	ld.global.u32 	%r777, [%rd718+-12];
	add.s32 	%r778, %r777, -128;
	setp.lt.u32 	%p155, %r778, -64;
	selp.u32 	%r779, 1, 0, %p155;
	add.s32 	%r780, %r776, %r779;
	ld.global.u32 	%r781, [%rd718+-8];
	add.s32 	%r782, %r781, -128;
	setp.lt.u32 	%p156, %r782, -64;
	selp.u32 	%r783, 1, 0, %p156;
	add.s32 	%r784, %r780, %r783;
	ld.global.u32 	%r785, [%rd718+-4];
	add.s32 	%r786, %r785, -128;
	setp.lt.u32 	%p157, %r786, -64;
	selp.u32 	%r787, 1, 0, %p157;
	add.s32 	%r788, %r784, %r787;
	ld.global.u32 	%r789, [%rd718];
	add.s32 	%r790, %r789, -128;
	setp.lt.u32 	%p158, %r790, -64;
	selp.u32 	%r791, 1, 0, %p158;
	add.s32 	%r792, %r788, %r791;
	ld.global.u32 	%r793, [%rd718+4];
	add.s32 	%r794, %r793, -128;
	setp.lt.u32 	%p159, %r794, -64;
	selp.u32 	%r795, 1, 0, %p159;
	add.s32 	%r796, %r792, %r795;
	ld.global.u32 	%r797, [%rd718+8];
	add.s32 	%r798, %r797, -128;
	setp.lt.u32 	%p160, %r798, -64;
	selp.u32 	%r799, 1, 0, %p160;
	add.s32 	%r800, %r796, %r799;
	ld.global.u32 	%r801, [%rd718+12];
	add.s32 	%r802, %r801, -128;
	setp.lt.u32 	%p161, %r802, -64;
	selp.u32 	%r803, 1, 0, %p161;
	add.s32 	%r804, %r800, %r803;
	ld.global.u32 	%r805, [%rd718+16];
	add.s32 	%r806, %r805, -128;
	setp.lt.u32 	%p162, %r806, -64;
	selp.u32 	%r807, 1, 0, %p162;
	add.s32 	%r808, %r804, %r807;
	ld.global.u32 	%r809, [%rd718+20];
	add.s32 	%r810, %r809, -128;
	setp.lt.u32 	%p163, %r810, -64;
	selp.u32 	%r811, 1, 0, %p163;
	add.s32 	%r812, %r808, %r811;
	ld.global.u32 	%r813, [%rd718+24];
	add.s32 	%r814, %r813, -128;
	setp.lt.u32 	%p164, %r814, -64;
	selp.u32 	%r815, 1, 0, %p164;
	add.s32 	%r816, %r812, %r815;
	ld.global.u32 	%r817, [%rd718+28];
	add.s32 	%r818, %r817, -128;
	setp.lt.u32 	%p165, %r818, -64;
	selp.u32 	%r819, 1, 0, %p165;
	add.s32 	%r1192, %r816, %r819;
	add.s32 	%r1179, %r1179, 16;
	add.s64 	%rd718, %rd718, 64;
	setp.ne.s32 	%p166, %r1179, 0;
	@%p166 bra 	$L__BB9_167;
$L__BB9_168:
	setp.eq.s32 	%p167, %r189, 0;
	@%p167 bra 	$L__BB9_177;
	and.b32  	%r199, %r188, 7;
	setp.lt.u32 	%p168, %r189, 8;
	@%p168 bra 	$L__BB9_171;
	mul.wide.u32 	%rd686, %r1185, 4;
	add.s64 	%rd687, %rd5, %rd686;
	ld.global.u32 	%r821, [%rd687];
	add.s32 	%r822, %r821, -128;
	setp.lt.u32 	%p169, %r822, -64;
	selp.u32 	%r823, 1, 0, %p169;
	add.s32 	%r824, %r1192, %r823;
	ld.global.u32 	%r825, [%rd687+4];
	add.s32 	%r826, %r825, -128;
	setp.lt.u32 	%p170, %r826, -64;
	selp.u32 	%r827, 1, 0, %p170;
	add.s32 	%r828, %r824, %r827;
	ld.global.u32 	%r829, [%rd687+8];
	add.s32 	%r830, %r829, -128;
	setp.lt.u32 	%p171, %r830, -64;
	selp.u32 	%r831, 1, 0, %p171;
	add.s32 	%r832, %r828, %r831;
	ld.global.u32 	%r833, [%rd687+12];
	add.s32 	%r834, %r833, -128;
	setp.lt.u32 	%p172, %r834, -64;
	selp.u32 	%r835, 1, 0, %p172;
	add.s32 	%r836, %r832, %r835;
	ld.global.u32 	%r837, [%rd687+16];
	add.s32 	%r838, %r837, -128;
	setp.lt.u32 	%p173, %r838, -64;
	selp.u32 	%r839, 1, 0, %p173;
	add.s32 	%r840, %r836, %r839;
	ld.global.u32 	%r841, [%rd687+20];
	add.s32 	%r842, %r841, -128;
	setp.lt.u32 	%p174, %r842, -64;
	selp.u32 	%r843, 1, 0, %p174;
	add.s32 	%r844, %r840, %r843;
	ld.global.u32 	%r845, [%rd687+24];
	add.s32 	%r846, %r845, -128;
	setp.lt.u32 	%p175, %r846, -64;
	selp.u32 	%r847, 1, 0, %p175;
	add.s32 	%r848, %r844, %r847;
	ld.global.u32 	%r849, [%rd687+28];
	add.s32 	%r850, %r849, -128;
	setp.lt.u32 	%p176, %r850, -64;
	selp.u32 	%r851, 1, 0, %p176;
	add.s32 	%r1192, %r848, %r851;
	add.s32 	%r1185, %r1185, 8;
$L__BB9_171:
	setp.eq.s32 	%p177, %r199, 0;
	@%p177 bra 	$L__BB9_177;
	and.b32  	%r205, %r188, 3;
	setp.lt.u32 	%p178, %r199, 4;
	@%p178 bra 	$L__BB9_174;
	mul.wide.u32 	%rd688, %r1185, 4;
	add.s64 	%rd689, %rd5, %rd688;
	ld.global.u32 	%r853, [%rd689];
	add.s32 	%r854, %r853, -128;
	setp.lt.u32 	%p179, %r854, -64;
	selp.u32 	%r855, 1, 0, %p179;
	add.s32 	%r856, %r1192, %r855;
	ld.global.u32 	%r857, [%rd689+4];
	add.s32 	%r858, %r857, -128;
	setp.lt.u32 	%p180, %r858, -64;
	selp.u32 	%r859, 1, 0, %p180;
	add.s32 	%r860, %r856, %r859;
	ld.global.u32 	%r861, [%rd689+8];
	add.s32 	%r862, %r861, -128;
	setp.lt.u32 	%p181, %r862, -64;
	selp.u32 	%r863, 1, 0, %p181;
	add.s32 	%r864, %r860, %r863;
	ld.global.u32 	%r865, [%rd689+12];
	add.s32 	%r866, %r865, -128;
	setp.lt.u32 	%p182, %r866, -64;
	selp.u32 	%r867, 1, 0, %p182;
	add.s32 	%r1192, %r864, %r867;
	add.s32 	%r1185, %r1185, 4;
$L__BB9_174:
	setp.eq.s32 	%p183, %r205, 0;
	@%p183 bra 	$L__BB9_177;
	mul.wide.u32 	%rd690, %r1185, 4;
	add.s64 	%rd719, %rd5, %rd690;
	neg.s32 	%r1190, %r205;
$L__BB9_176:
	.pragma "nounroll";
	ld.global.u32 	%r868, [%rd719];
	add.s32 	%r869, %r868, -128;
	setp.lt.u32 	%p184, %r869, -64;
	selp.u32 	%r870, 1, 0, %p184;
	add.s32 	%r1192, %r1192, %r870;
	add.s64 	%rd719, %rd719, 4;
	add.s32 	%r1190, %r1190, 1;
	setp.ne.s32 	%p185, %r1190, 0;
	@%p185 bra 	$L__BB9_176;
$L__BB9_177:
	setp.ne.s32 	%p186, %r1192, 0;
	@%p186 bra 	$L__BB9_179;
	mov.u64 	%rd695, $str$5;
	cvta.global.u64 	%rd696, %rd695;
	{ // callseq 6, 0
	.param .b64 param0;
	st.param.b64 	[param0], %rd696;
	.param .b64 param1;
	st.param.b64 	[param1], 0;
	.param .b32 retval0;
	call.uni (retval0), 
	vprintf, 
	(
	param0, 
	param1
	);
	ld.param.b32 	%r873, [retval0];
	} // callseq 6
	bra.uni 	$L__BB9_180;
$L__BB9_179:
	cvta.to.local.u64 	%rd692, %rd53;
	st.local.u32 	[%rd692], %r1192;
	mov.u64 	%rd693, $str$6;
	cvta.global.u64 	%rd694, %rd693;
	{ // callseq 5, 0
	.param .b64 param0;
	st.param.b64 	[param0], %rd694;
	.param .b64 param1;
	st.param.b64 	[param1], %rd53;
	.param .b32 retval0;
	call.uni (retval0), 
	vprintf, 
	(
	param0, 
	param1
	);
	ld.param.b32 	%r871, [retval0];
	} // callseq 5
$L__BB9_180:
	ld.global.u32 	%r875, [%rd9];
	setp.lt.s32 	%p187, %r875, 1;
	@%p187 bra 	$L__BB9_183;
	mov.b32 	%r1193, 0;
$L__BB9_182:
	mul.wide.u32 	%rd697, %r1193, 4;
	add.s64 	%rd698, %rd5, %rd697;
	ld.global.u32 	%r877, [%rd698];
	cvt.rn.f32.s32 	%f1, %r877;
	setp.lt.s32 	%p188, %r877, 1;
	mul.f32 	%f2, %f1, 0f4B000000;
	selp.f32 	%f3, %f2, %f1, %p188;
	selp.f32 	%f4, 0fC1B80000, 0f00000000, %p188;
	mov.b32 	%r878, %f3;
	add.s32 	%r879, %r878, -1060439283;
	and.b32  	%r880, %r879, -8388608;
	sub.s32 	%r881, %r878, %r880;
	mov.b32 	%f5, %r881;
	cvt.rn.f32.s32 	%f6, %r880;
	fma.rn.f32 	%f7, %f6, 0f34000000, %f4;
	add.f32 	%f8, %f5, 0fBF800000;
	fma.rn.f32 	%f9, %f8, 0f3DC6B27F, 0fBE2C7F30;
	fma.rn.f32 	%f10, %f9, %f8, 0f3E2FCF2A;
	fma.rn.f32 	%f11, %f10, %f8, 0fBE374E43;
	fma.rn.f32 	%f12, %f11, %f8, 0f3E520BF4;
	fma.rn.f32 	%f13, %f12, %f8, 0fBE763C8B;
	fma.rn.f32 	%f14, %f13, %f8, 0f3E93BF99;
	fma.rn.f32 	%f15, %f14, %f8, 0fBEB8AA49;
	fma.rn.f32 	%f16, %f15, %f8, 0f3EF6384A;
	fma.rn.f32 	%f17, %f16, %f8, 0fBF38AA3B;
	mul.f32 	%f18, %f8, %f17;
	mul.f32 	%f19, %f8, %f18;
	fma.rn.f32 	%f20, %f8, 0f3FB8AA3B, %f19;
	add.f32 	%f21, %f7, %f20;
	setp.gt.u32 	%p189, %r878, 2139095039;
	fma.rn.f32 	%f22, %f3, 0f7F800000, 0f7F800000;
	selp.f32 	%f23, %f22, %f21, %p189;
	setp.eq.f32 	%p190, %f3, 0f00000000;
	selp.f32 	%f24, 0fFF800000, %f23, %p190;
	cvt.rzi.s32.f32 	%r882, %f24;
	mov.b32 	%r883, -1;
	shl.b32 	%r884, %r883, %r882;
	add.s32 	%r885, %r884, %r877;
	st.global.u32 	[%rd698], %r885;
	add.s32 	%r1193, %r1193, 1;
	ld.global.u32 	%r886, [%rd9];
	setp.lt.s32 	%p191, %r1193, %r886;
	@%p191 bra 	$L__BB9_182;
$L__BB9_183:
	mov.u64 	%rd699, $str$7;
	cvta.global.u64 	%rd700, %rd699;
	{ // callseq 7, 0
	.param .b64 param0;
	st.param.b64 	[param0], %rd700;
	.param .b64 param1;
	st.param.b64 	[param1], 0;
	.param .b32 retval0;
	call.uni (retval0), 
	vprintf, 
	(
	param0, 
	param1
	);
	ld.param.b32 	%r887, [retval0];
	} // callseq 7
	mov.b32 	%r889, 0;
	st.local.v4.u32 	[%rd11], {%r889, %r889, %r889, %r889};
	st.local.v4.u32 	[%rd11+16], {%r889, %r889, %r889, %r889};
	st.local.v4.u32 	[%rd11+32], {%r889, %r889, %r889, %r889};
	st.local.v4.u32 	[%rd11+48], {%r889, %r889, %r889, %r889};
	st.local.v4.u32 	[%rd11+64], {%r889, %r889, %r889, %r889};
	st.local.v4.u32 	[%rd11+80], {%r889, %r889, %r889, %r889};
	st.local.v4.u32 	[%rd11+96], {%r889, %r889, %r889, %r889};
	st.local.v4.u32 	[%rd11+112], {%r889, %r889, %r889, %r889};
	st.local.v4.u32 	[%rd11+128], {%r889, %r889, %r889, %r889};
	st.local.v4.u32 	[%rd11+144], {%r889, %r889, %r889, %r889};
	st.local.v4.u32 	[%rd11+160], {%r889, %r889, %r889, %r889};
	st.local.v4.u32 	[%rd11+176], {%r889, %r889, %r889, %r889};
	st.local.v4.u32 	[%rd11+192], {%r889, %r889, %r889, %r889};
	st.local.v4.u32 	[%rd11+208], {%r889, %r889, %r889, %r889};
	st.local.v4.u32 	[%rd11+224], {%r889, %r889, %r889, %r889};
	st.local.v4.u32 	[%rd11+240], {%r889, %r889, %r889, %r889};
	ld.global.u32 	%r219, [%rd9];
	setp.lt.s32 	%p192, %r219, 1;
	@%p192 bra 	$L__BB9_190;
	and.b32  	%r220, %r219, 3;
	setp.lt.u32 	%p193, %r219, 4;
	mov.b32 	%r1194, 0;
	@%p193 bra 	$L__BB9_187;
	and.b32  	%r1194, %r219, 2147483644;
	neg.s32 	%r1196, %r1194;
	add.s64 	%rd721, %rd5, 8;
$L__BB9_186:
	ld.global.u32 	%r891, [%rd721+-8];
	mul.wide.s32 	%rd701, %r891, 4;
	add.s64 	%rd702, %rd11, %rd701;
	ld.local.u32 	%r892, [%rd702];
	add.s32 	%r893, %r892, 1;
	st.local.u32 	[%rd702], %r893;
	ld.global.u32 	%r894, [%rd721+-4];
	mul.wide.s32 	%rd703, %r894, 4;
	add.s64 	%rd704, %rd11, %rd703;
	ld.local.u32 	%r895, [%rd704];
	add.s32 	%r896, %r895, 1;
	st.local.u32 	[%rd704], %r896;
	ld.global.u32 	%r897, [%rd721];
	mul.wide.s32 	%rd705, %r897, 4;
	add.s64 	%rd706, %rd11, %rd705;
	ld.local.u32 	%r898, [%rd706];
	add.s32 	%r899, %r898, 1;
	st.local.u32 	[%rd706], %r899;
	ld.global.u32 	%r900, [%rd721+4];
	mul.wide.s32 	%rd707, %r900, 4;
	add.s64 	%rd708, %rd11, %rd707;
	ld.local.u32 	%r901, [%rd708];
	add.s32 	%r902, %r901, 1;
	st.local.u32 	[%rd708], %r902;
	add.s32 	%r1196, %r1196, 4;
	add.s64 	%rd721, %rd721, 16;
	setp.eq.s32 	%p194, %r1196, 0;
	@%p194 bra 	$L__BB9_187;
	bra.uni 	$L__BB9_186;
$L__BB9_187:
	setp.eq.s32 	%p195, %r220, 0;
	@%p195 bra 	$L__BB9_190;
	mul.wide.u32 	%rd709, %r1194, 4;
	add.s64 	%rd720, %rd5, %rd709;
	neg.s32 	%r1195, %r220;
$L__BB9_189:
	.pragma "nounroll";
	ld.global.u32 	%r903, [%rd720];
	mul.wide.s32 	%rd710, %r903, 4;
	add.s64 	%rd711, %rd11, %rd710;
	ld.local.u32 	%r904, [%rd711];
	add.s32 	%r905, %r904, 1;
	st.local.u32 	[%rd711], %r905;
	add.s64 	%rd720, %rd720, 4;
	add.s32 	%r1195, %r1195, 1;
	setp.eq.s32 	%p196, %r1195, 0;
	@%p196 bra 	$L__BB9_190;
	bra.uni 	$L__BB9_189;
$L__BB9_190:
	ld.local.u32 	%r906, [%rd11];
	add.u64 	%rd712, %SP, 0;
	add.u64 	%rd713, %SPL, 0;
	st.local.u32 	[%rd713], %r906;
	mov.u64 	%rd714, $str$8;
	cvta.global.u64 	%rd715, %rd714;
	{ // callseq 8, 0
	.param .b64 param0;
	st.param.b64 	[param0], %rd715;
	.param .b64 param1;
	st.param.b64 	[param1], %rd712;
	.param .b32 retval0;
	call.uni (retval0), 
	vprintf, 
	(
	param0, 
	param1
	);
	ld.param.b32 	%r907, [retval0];
	} // callseq 8
	ld.local.u32 	%r909, [%rd11+4];
	st.local.u32 	[%rd713], %r909;
	{ // callseq 9, 0
	.param .b64 param0;
	st.param.b64 	[param0], %rd715;
	.param .b64 param1;
	st.param.b64 	[param1], %rd712;
	.param .b32 retval0;
	call.uni (retval0), 
	vprintf, 
	(
	param0, 
	param1
	);
	ld.param.b32 	%r910, [retval0];
	} // callseq 9
	ld.local.u32 	%r912, [%rd11+8];
	st.local.u32 	[%rd713], %r912;
	{ // callseq 10, 0
	.param .b64 param0;
	st.param.b64 	[param0], %rd715;
	.param .b64 param1;
	st.param.b64 	[param1], %rd712;
	.param .b32 retval0;
	call.uni (retval0), 
	vprintf, 
	(
	param0, 
	param1
	);
	ld.param.b32 	%r913, [retval0];
	} // callseq 10
	ld.local.u32 	%r915, [%rd11+12];
	st.local.u32 	[%rd713], %r915;
	{ // callseq 11, 0
	.param .b64 param0;
	st.param.b64 	[param0], %rd715;
	.param .b64 param1;
	st.param.b64 	[param1], %rd712;
	.param .b32 retval0;
	call.uni (retval0), 
	vprintf, 
	(
	param0, 
	param1
	);
	ld.param.b32 	%r916, [retval0];
	} // callseq 11
	ld.local.u32 	%r918, [%rd11+16];
	st.local.u32 	[%rd713], %r918;
	{ // callseq 12, 0
	.param .b64 param0;
	st.param.b64 	[param0], %rd715;
	.param .b64 param1;
	st.param.b64 	[param1], %rd712;
	.param .b32 retval0;
	call.uni (retval0), 
	vprintf, 
	(
	param0, 
	param1
	);
	ld.param.b32 	%r919, [retval0];
	} // callseq 12
	ld.local.u32 	%r921, [%rd11+20];
	st.local.u32 	[%rd713], %r921;
	{ // callseq 13, 0
	.param .b64 param0;
	st.param.b64 	[param0], %rd715;
	.param .b64 param1;
	st.param.b64 	[param1], %rd712;
	.param .b32 retval0;
	call.uni (retval0), 
	vprintf, 
	(
	param0, 
	param1
	);
	ld.param.b32 	%r922, [retval0];
	} // callseq 13
	ld.local.u32 	%r924, [%rd11+24];
	st.local.u32 	[%rd713], %r924;
	{ // callseq 14, 0
	.param .b64 param0;
	st.param.b64 	[param0], %rd715;
	.param .b64 param1;
	st.param.b64 	[param1], %rd712;
	.param .b32 retval0;
	call.uni (retval0), 
	vprintf, 
	(
	param0, 
	param1
	);
	ld.param.b32 	%r925, [retval0];
	} // callseq 14
	ld.local.u32 	%r927, [%rd11+28];
	st.local.u32 	[%rd713], %r927;
	{ // callseq 15, 0
	.param .b64 param0;
	st.param.b64 	[param0], %rd715;
	.param .b64 param1;
	st.param.b64 	[param1], %rd712;
	.param .b32 retval0;
	call.uni (retval0), 
	vprintf, 
	(
	param0, 
	param1
	);
	ld.param.b32 	%r928, [retval0];
	} // callseq 15
	ld.local.u32 	%r930, [%rd11+32];
	st.local.u32 	[%rd713], %r930;
	{ // callseq 16, 0
	.param .b64 param0;
	st.param.b64 	[param0], %rd715;
	.param .b64 param1;
	st.param.b64 	[param1], %rd712;
	.param .b32 retval0;
	call.uni (retval0), 
	vprintf, 
	(
	param0, 
	param1
	);
	ld.param.b32 	%r931, [retval0];
	} // callseq 16
	ld.local.u32 	%r933, [%rd11+36];
	st.local.u32 	[%rd713], %r933;
	{ // callseq 17, 0
	.param .b64 param0;
	st.param.b64 	[param0], %rd715;
	.param .b64 param1;
	st.param.b64 	[param1], %rd712;
	.param .b32 retval0;
	call.uni (retval0), 
	vprintf, 
	(
	param0, 
	param1
	);
	ld.param.b32 	%r934, [retval0];
	} // callseq 17
	ld.local.u32 	%r936, [%rd11+40];
	st.local.u32 	[%rd713], %r936;
	{ // callseq 18, 0
	.param .b64 param0;
	st.param.b64 	[param0], %rd715;
	.param .b64 param1;
	st.param.b64 	[param1], %rd712;
	.param .b32 retval0;
	call.uni (retval0), 
	vprintf, 
	(
	param0, 
	param1
	);
	ld.param.b32 	%r937, [retval0];
	} // callseq 18
	ld.local.u32 	%r939, [%rd11+44];
	st.local.u32 	[%rd713], %r939;
	{ // callseq 19, 0
	.param .b64 param0;
	st.param.b64 	[param0], %rd715;
	.param .b64 param1;
	st.param.b64 	[param1], %rd712;
	.param .b32 retval0;
	call.uni (retval0), 
	vprintf, 
	(
	param0, 
	param1
	);
	ld.param.b32 	%r940, [retval0];
	} // callseq 19
	ld.local.u32 	%r942, [%rd11+48];
	st.local.u32 	[%rd713], %r942;
	{ // callseq 20, 0
	.param .b64 param0;
	st.param.b64 	[param0], %rd715;
	.param .b64 param1;
	st.param.b64 	[param1], %rd712;
	.param .b32 retval0;
	call.uni (retval0), 
	vprintf, 
	(
	param0, 
	param1
	);
	ld.param.b32 	%r943, [retval0];
	} // callseq 20
	ld.local.u32 	%r945, [%rd11+52];
	st.local.u32 	[%rd713], %r945;
	{ // callseq 21, 0
	.param .b64 param0;
	st.param.b64 	[param0], %rd715;
	.param .b64 param1;
	st.param.b64 	[param1], %rd712;
	.param .b32 retval0;
	call.uni (retval0), 
	vprintf, 
	(
	param0, 
	param1
	);
	ld.param.b32 	%r946, [retval0];
	} // callseq 21
	ld.local.u32 	%r948, [%rd11+56];
	st.local.u32 	[%rd713], %r948;
	{ // callseq 22, 0
	.param .b64 param0;
	st.param.b64 	[param0], %rd715;
	.param .b64 param1;
	st.param.b64 	[param1], %rd712;
	.param .b32 retval0;
	call.uni (retval0), 
	vprintf, 
	(
	param0, 
	param1
	);
	ld.param.b32 	%r949, [retval0];
	} // callseq 22
	ld.local.u32 	%r951, [%rd11+60];
	st.local.u32 	[%rd713], %r951;
	{ // callseq 23, 0
	.param .b64 param0;
	st.param.b64 	[param0], %rd715;
	.param .b64 param1;
	st.param.b64 	[param1], %rd712;
	.param .b32 retval0;
	call.uni (retval0), 
	vprintf, 
	(
	param0, 
	param1
	);
	ld.param.b32 	%r952, [retval0];
	} // callseq 23
	mov.u64 	%rd716, $str$9;
	cvta.global.u64 	%rd717, %rd716;
	{ // callseq 24, 0
	.param .b64 param0;
	st.param.b64 	[param0], %rd717;
	.param .b64 param1;
	st.param.b64 	[param1], 0;
	.param .b32 retval0;
	call.uni (retval0), 
	vprintf, 
	(
	param0, 
	param1
	);
	ld.param.b32 	%r954, [retval0];
	} // callseq 24
	ld.local.u32 	%r956, [%rd11+64];
	st.local.u32 	[%rd713], %r956;
	{ // callseq 25, 0
	.param .b64 param0;
	st.param.b64 	[param0], %rd715;
	.param .b64 param1;
	st.param.b64 	[param1], %rd712;
	.param .b32 retval0;
	call.uni (retval0), 
	vprintf, 
	(
	param0, 
	param1
	);
	ld.param.b32 	%r957, [retval0];
	} // callseq 25
	ld.local.u32 	%r959, [%rd11+68];
	st.local.u32 	[%rd713], %r959;
	{ // callseq 26, 0
	.param .b64 param0;
	st.param.b64 	[param0], %rd715;
	.param .b64 param1;
	st.param.b64 	[param1], %rd712;
	.param .b32 retval0;
	call.uni (retval0), 
	vprintf, 
	(
	param0, 
	param1
	);
	ld.param.b32 	%r960, [retval0];
	} // callseq 26
	ld.local.u32 	%r962, [%rd11+72];
	st.local.u32 	[%rd713], %r962;
	{ // callseq 27, 0
	.param .b64 param0;
	st.param.b64 	[param0], %rd715;
	.param .b64 param1;
	st.param.b64 	[param1], %rd712;
	.param .b32 retval0;
	call.uni (retval0), 
	vprintf, 
	(
	param0, 
	param1
	);
	ld.param.b32 	%r963, [retval0];
	} // callseq 27
	ld.local.u32 	%r965, [%rd11+76];
	st.local.u32 	[%rd713], %r965;
	{ // callseq 28, 0
	.param .b64 param0;
	st.param.b64 	[param0], %rd715;
	.param .b64 param1;
	st.param.b64 	[param1], %rd712;
	.param .b32 retval0;
	call.uni (retval0), 
	vprintf, 
	(
	param0, 
	param1
	);
	ld.param.b32 	%r966, [retval0];
	} // callseq 28
	ld.local.u32 	%r968, [%rd11+80];
	st.local.u32 	[%rd713], %r968;
	{ // callseq 29, 0
	.param .b64 param0;
	st.param.b64 	[param0], %rd715;
	.param .b64 param1;
	st.param.b64 	[param1], %rd712;
	.param .b32 retval0;
	call.uni (retval0), 
	vprintf, 
	(
	param0, 
	param1
	);
	ld.param.b32 	%r969, [retval0];
	} // callseq 29
	ld.local.u32 	%r971, [%rd11+84];
	st.local.u32 	[%rd713], %r971;
	{ // callseq 30, 0
	.param .b64 param0;
	st.param.b64 	[param0], %rd715;
	.param .b64 param1;
	st.param.b64 	[param1], %rd712;
	.param .b32 retval0;
	call.uni (retval0), 
	vprintf, 
	(
	param0, 
	param1
	);
	ld.param.b32 	%r972, [retval0];
	} // callseq 30
	ld.local.u32 	%r974, [%rd11+88];
	st.local.u32 	[%rd713], %r974;
	{ // callseq 31, 0
	.param .b64 param0;
	st.param.b64 	[param0], %rd715;
	.param .b64 param1;
	st.param.b64 	[param1], %rd712;
	.param .b32 retval0;
	call.uni (retval0), 
	vprintf, 
	(
	param0, 
	param1
	);
	ld.param.b32 	%r975, [retval0];
	} // callseq 31
	ld.local.u32 	%r977, [%rd11+92];
	st.local.u32 	[%rd713], %r977;
	{ // callseq 32, 0
	.param .b64 param0;
	st.param.b64 	[param0], %rd715;
	.param .b64 param1;
	st.param.b64 	[param1], %rd712;
	.param .b32 retval0;
	call.uni (retval0), 
	vprintf, 
	(
	param0, 
	param1
	);
	ld.param.b32 	%r978, [retval0];
	} // callseq 32
	ld.local.u32 	%r980, [%rd11+96];
	st.local.u32 	[%rd713], %r980;
	{ // callseq 33, 0
	.param .b64 param0;
	st.param.b64 	[param0], %rd715;
	.param .b64 param1;
	st.param.b64 	[param1], %rd712;
	.param .b32 retval0;
	call.uni (retval0), 
	vprintf, 
	(
	param0, 
	param1
	);
	ld.param.b32 	%r981, [retval0];
	} // callseq 33
	ld.local.u32 	%r983, [%rd11+100];
	st.local.u32 	[%rd713], %r983;
	{ // callseq 34, 0
	.param .b64 param0;
	st.param.b64 	[param0], %rd715;
	.param .b64 param1;
	st.param.b64 	[param1], %rd712;
	.param .b32 retval0;
	call.uni (retval0), 
	vprintf, 
	(
	param0, 
	param1
	);
	ld.param.b32 	%r984, [retval0];
	} // callseq 34
	ld.local.u32 	%r986, [%rd11+104];
	st.local.u32 	[%rd713], %r986;
	{ // callseq 35, 0
	.param .b64 param0;
	st.param.b64 	[param0], %rd715;
	.param .b64 param1;
	st.param.b64 	[param1], %rd712;
	.param .b32 retval0;
	call.uni (retval0), 
	vprintf, 
	(
	param0, 
	param1
	);
	ld.param.b32 	%r987, [retval0];
	} // callseq 35
	ld.local.u32 	%r989, [%rd11+108];
	st.local.u32 	[%rd713], %r989;
	{ // callseq 36, 0
	.param .b64 param0;
	st.param.b64 	[param0], %rd715;
	.param .b64 param1;
	st.param.b64 	[param1], %rd712;
	.param .b32 retval0;
	call.uni (retval0), 
	vprintf, 
	(
	param0, 
	param1
	);
	ld.param.b32 	%r990, [retval0];
	} // callseq 36
	ld.local.u32 	%r992, [%rd11+112];
	st.local.u32 	[%rd713], %r992;
	{ // callseq 37, 0
	.param .b64 param0;
	st.param.b64 	[param0], %rd715;
	.param .b64 param1;
	st.param.b64 	[param1], %rd712;
	.param .b32 retval0;
	call.uni (retval0), 
	vprintf, 
	(
	param0, 
	param1
	);
	ld.param.b32 	%r993, [retval0];
	} // callseq 37
	ld.local.u32 	%r995, [%rd11+116];
	st.local.u32 	[%rd713], %r995;
	{ // callseq 38, 0
	.param .b64 param0;
	st.param.b64 	[param0], %rd715;
	.param .b64 param1;
	st.param.b64 	[param1], %rd712;
	.param .b32 retval0;
	call.uni (retval0), 
	vprintf, 
	(
	param0, 
	param1
	);
	ld.param.b32 	%r996, [retval0];
	} // callseq 38
	ld.local.u32 	%r998, [%rd11+120];
	st.local.u32 	[%rd713], %r998;
	{ // callseq 39, 0
	.param .b64 param0;
	st.param.b64 	[param0], %rd715;
	.param .b64 param1;
	st.param.b64 	[param1], %rd712;
	.param .b32 retval0;
	call.uni (retval0), 
	vprintf, 
	(
	param0, 
	param1
	);
	ld.param.b32 	%r999, [retval0];
	} // callseq 39
	ld.local.u32 	%r1001, [%rd11+124];
	st.local.u32 	[%rd713], %r1001;
	{ // callseq 40, 0
	.param .b64 param0;
	st.param.b64 	[param0], %rd715;
	.param .b64 param1;
	st.param.b64 	[param1], %rd712;
	.param .b32 retval0;
	call.uni (retval0), 
	vprintf, 
	(
	param0, 
	param1
	);
	ld.param.b32 	%r1002, [retval0];
	} // callseq 40
	{ // callseq 41, 0
	.param .b64 param0;
	st.param.b64 	[param0], %rd717;
	.param .b64 param1;
	st.param.b64 	[param1], 0;
	.param .b32 retval0;
	call.uni (retval0), 
	vprintf, 
	(
	param0, 
	param1
	);
	ld.param.b32 	%r1004, [retval0];
	} // callseq 41
	ld.local.u32 	%r1006, [%rd11+128];
	st.local.u32 	[%rd713], %r1006;
	{ // callseq 42, 0
	.param .b64 param0;
	st.param.b64 	[param0], %rd715;
	.param .b64 param1;
	st.param.b64 	[param1], %rd712;
	.param .b32 retval0;
	call.uni (retval0), 
	vprintf, 
	(
	param0, 
	param1
	);
	ld.param.b32 	%r1007, [retval0];
	} // callseq 42
	ld.local.u32 	%r1009, [%rd11+132];
	st.local.u32 	[%rd713], %r1009;
	{ // callseq 43, 0
	.param .b64 param0;
	st.param.b64 	[param0], %rd715;
	.param .b64 param1;
	st.param.b64 	[param1], %rd712;
	.param .b32 retval0;
	call.uni (retval0), 
	vprintf, 
	(
	param0, 
	param1
	);
	ld.param.b32 	%r1010, [retval0];
	} // callseq 43
	ld.local.u32 	%r1012, [%rd11+136];
	st.local.u32 	[%rd713], %r1012;
	{ // callseq 44, 0
	.param .b64 param0;
	st.param.b64 	[param0], %rd715;
	.param .b64 param1;
	st.param.b64 	[param1], %rd712;
	.param .b32 retval0;
	call.uni (retval0), 
	vprintf, 
	(
	param0, 
	param1
	);
	ld.param.b32 	%r1013, [retval0];
	} // callseq 44
	ld.local.u32 	%r1015, [%rd11+140];
	st.local.u32 	[%rd713], %r1015;
	{ // callseq 45, 0
	.param .b64 param0;
	st.param.b64 	[param0], %rd715;
	.param .b64 param1;
	st.param.b64 	[param1], %rd712;
	.param .b32 retval0;
	call.uni (retval0), 
	vprintf, 
	(
	param0, 
	param1
	);
	ld.param.b32 	%r1016, [retval0];
	} // callseq 45
	ld.local.u32 	%r1018, [%rd11+144];
	st.local.u32 	[%rd713], %r1018;
	{ // callseq 46, 0
	.param .b64 param0;
	st.param.b64 	[param0], %rd715;
	.param .b64 param1;
	st.param.b64 	[param1], %rd712;
	.param .b32 retval0;
	call.uni (retval0), 
	vprintf, 
	(
	param0, 
	param1
	);
	ld.param.b32 	%r1019, [retval0];
	} // callseq 46
	ld.local.u32 	%r1021, [%rd11+148];
	st.local.u32 	[%rd713], %r1021;
	{ // callseq 47, 0
	.param .b64 param0;
	st.param.b64 	[param0], %rd715;
	.param .b64 param1;
	st.param.b64 	[param1], %rd712;
	.param .b32 retval0;
	call.uni (retval0), 
	vprintf, 
	(
	param0, 
	param1
	);
	ld.param.b32 	%r1022, [retval0];
	} // callseq 47
	ld.local.u32 	%r1024, [%rd11+152];
	st.local.u32 	[%rd713], %r1024;
	{ // callseq 48, 0
	.param .b64 param0;
	st.param.b64 	[param0], %rd715;
	.param .b64 param1;
	st.param.b64 	[param1], %rd712;
	.param .b32 retval0;
	call.uni (retval0), 
	vprintf, 
	(
	param0, 
	param1
	);
	ld.param.b32 	%r1025, [retval0];
	} // callseq 48
	ld.local.u32 	%r1027, [%rd11+156];
	st.local.u32 	[%rd713], %r1027;
	{ // callseq 49, 0
	.param .b64 param0;
	st.param.b64 	[param0], %rd715;
	.param .b64 param1;
	st.param.b64 	[param1], %rd712;
	.param .b32 retval0;
	call.uni (retval0), 
	vprintf, 
	(
	param0, 
	param1
	);
	ld.param.b32 	%r1028, [retval0];
	} // callseq 49
	ld.local.u32 	%r1030, [%rd11+160];
	st.local.u32 	[%rd713], %r1030;
	{ // callseq 50, 0
	.param .b64 param0;
	st.param.b64 	[param0], %rd715;
	.param .b64 param1;
	st.param.b64 	[param1], %rd712;
	.param .b32 retval0;
	call.uni (retval0), 
	vprintf, 
	(
	param0, 
	param1
	);
	ld.param.b32 	%r1031, [retval0];
	} // callseq 50
	ld.local.u32 	%r1033, [%rd11+164];
	st.local.u32 	[%rd713], %r1033;
	{ // callseq 51, 0
	.param .b64 param0;
	st.param.b64 	[param0], %rd715;
	.param .b64 param1;
	st.param.b64 	[param1], %rd712;
	.param .b32 retval0;
	call.uni (retval0), 
	vprintf, 
	(
	param0, 
	param1
	);
	ld.param.b32 	%r1034, [retval0];
	} // callseq 51
	ld.local.u32 	%r1036, [%rd11+168];
	st.local.u32 	[%rd713], %r1036;
	{ // callseq 52, 0
	.param .b64 param0;
	st.param.b64 	[param0], %rd715;
	.param .b64 param1;
	st.param.b64 	[param1], %rd712;
	.param .b32 retval0;
	call.uni (retval0), 
	vprintf, 
	(
	param0, 
	param1
	);
	ld.param.b32 	%r1037, [retval0];
	} // callseq 52
	ld.local.u32 	%r1039, [%rd11+172];
	st.local.u32 	[%rd713], %r1039;
	{ // callseq 53, 0
	.param .b64 param0;
	st.param.b64 	[param0], %rd715;
	.param .b64 param1;
	st.param.b64 	[param1], %rd712;
	.param .b32 retval0;
	call.uni (retval0), 
	vprintf, 
	(
	param0, 
	param1
	);
	ld.param.b32 	%r1040, [retval0];
	} // callseq 53
	ld.local.u32 	%r1042, [%rd11+176];
	st.local.u32 	[%rd713], %r1042;
	{ // callseq 54, 0
	.param .b64 param0;
	st.param.b64 	[param0], %rd715;
	.param .b64 param1;
	st.param.b64 	[param1], %rd712;
	.param .b32 retval0;
	call.uni (retval0), 
	vprintf, 
	(
	param0, 
	param1
	);
	ld.param.b32 	%r1043, [retval0];
	} // callseq 54
	ld.local.u32 	%r1045, [%rd11+180];
	st.local.u32 	[%rd713], %r1045;
	{ // callseq 55, 0
	.param .b64 param0;
	st.param.b64 	[param0], %rd715;
	.param .b64 param1;
	st.param.b64 	[param1], %rd712;
	.param .b32 retval0;
	call.uni (retval0), 
	vprintf, 
	(
	param0, 
	param1
	);
	ld.param.b32 	%r1046, [retval0];
	} // callseq 55
	ld.local.u32 	%r1048, [%rd11+184];
	st.local.u32 	[%rd713], %r1048;
	{ // callseq 56, 0
	.param .b64 param0;
	st.param.b64 	[param0], %rd715;
	.param .b64 param1;
	st.param.b64 	[param1], %rd712;
	.param .b32 retval0;
	call.uni (retval0), 
	vprintf, 
	(
	param0, 
	param1
	);
	ld.param.b32 	%r1049, [retval0];
	} // callseq 56
	ld.local.u32 	%r1051, [%rd11+188];
	st.local.u32 	[%rd713], %r1051;
	{ // callseq 57, 0
	.param .b64 param0;
	st.param.b64 	[param0], %rd715;
	.param .b64 param1;
	st.param.b64 	[param1], %rd712;
	.param .b32 retval0;
	call.uni (retval0), 
	vprintf, 
	(
	param0, 
	param1
	);
	ld.param.b32 	%r1052, [retval0];
	} // callseq 57
	{ // callseq 58, 0
	.param .b64 param0;
	st.param.b64 	[param0], %rd717;
	.param .b64 param1;
	st.param.b64 	[param1], 0;
	.param .b32 retval0;
	call.uni (retval0), 
	vprintf, 
	(
	param0, 
	param1
	);
	ld.param.b32 	%r1054, [retval0];
	} // callseq 58
	ld.local.u32 	%r1056, [%rd11+192];
	st.local.u32 	[%rd713], %r1056;
	{ // callseq 59, 0
	.param .b64 param0;
	st.param.b64 	[param0], %rd715;
	.param .b64 param1;
	st.param.b64 	[param1], %rd712;
	.param .b32 retval0;
	call.uni (retval0), 
	vprintf, 
	(
	param0, 
	param1
	);
	ld.param.b32 	%r1057, [retval0];
	} // callseq 59
	ld.local.u32 	%r1059, [%rd11+196];
	st.local.u32 	[%rd713], %r1059;
	{ // callseq 60, 0
	.param .b64 param0;
	st.param.b64 	[param0], %rd715;
	.param .b64 param1;
	st.param.b64 	[param1], %rd712;
	.param .b32 retval0;
	call.uni (retval0), 
	vprintf, 
	(
	param0, 
	param1
	);
	ld.param.b32 	%r1060, [retval0];
	} // callseq 60
	ld.local.u32 	%r1062, [%rd11+200];
	st.local.u32 	[%rd713], %r1062;
	{ // callseq 61, 0
	.param .b64 param0;
	st.param.b64 	[param0], %rd715;
	.param .b64 param1;
	st.param.b64 	[param1], %rd712;
	.param .b32 retval0;
	call.uni (retval0), 
	vprintf, 
	(
	param0, 
	param1
	);
	ld.param.b32 	%r1063, [retval0];
	} // callseq 61
	ld.local.u32 	%r1065, [%rd11+204];
	st.local.u32 	[%rd713], %r1065;
	{ // callseq 62, 0
	.param .b64 param0;
	st.param.b64 	[param0], %rd715;
	.param .b64 param1;
	st.param.b64 	[param1], %rd712;
	.param .b32 retval0;
	call.uni (retval0), 
	vprintf, 
	(
	param0, 
	param1
	);
	ld.param.b32 	%r1066, [retval0];
	} // callseq 62
	ld.local.u32 	%r1068, [%rd11+208];
	st.local.u32 	[%rd713], %r1068;
	{ // callseq 63, 0
	.param .b64 param0;
	st.param.b64 	[param0], %rd715;
	.param .b64 param1;
	st.param.b64 	[param1], %rd712;
	.param .b32 retval0;
	call.uni (retval0), 
	vprintf, 
	(
	param0, 
	param1
	);
	ld.param.b32 	%r1069, [retval0];
	} // callseq 63
	ld.local.u32 	%r1071, [%rd11+212];
	st.local.u32 	[%rd713], %r1071;
	{ // callseq 64, 0
	.param .b64 param0;
	st.param.b64 	[param0], %rd715;
	.param .b64 param1;
	st.param.b64 	[param1], %rd712;
	.param .b32 retval0;
	call.uni (retval0), 
	vprintf, 
	(
	param0, 
	param1
	);
	ld.param.b32 	%r1072, [retval0];
	} // callseq 64
	ld.local.u32 	%r1074, [%rd11+216];
	st.local.u32 	[%rd713], %r1074;
	{ // callseq 65, 0
	.param .b64 param0;
	st.param.b64 	[param0], %rd715;
	.param .b64 param1;
	st.param.b64 	[param1], %rd712;
	.param .b32 retval0;
	call.uni (retval0), 
	vprintf, 
	(
	param0, 
	param1
	);
	ld.param.b32 	%r1075, [retval0];
	} // callseq 65
	ld.local.u32 	%r1077, [%rd11+220];
	st.local.u32 	[%rd713], %r1077;
	{ // callseq 66, 0
	.param .b64 param0;
	st.param.b64 	[param0], %rd715;
	.param .b64 param1;
	st.param.b64 	[param1], %rd712;
	.param .b32 retval0;
	call.uni (retval0), 
	vprintf, 
	(
	param0, 
	param1
	);
	ld.param.b32 	%r1078, [retval0];
	} // callseq 66
	ld.local.u32 	%r1080, [%rd11+224];
	st.local.u32 	[%rd713], %r1080;
	{ // callseq 67, 0
	.param .b64 param0;
	st.param.b64 	[param0], %rd715;
	.param .b64 param1;
	st.param.b64 	[param1], %rd712;
	.param .b32 retval0;
	call.uni (retval0), 
	vprintf, 
	(
	param0, 
	param1
	);
	ld.param.b32 	%r1081, [retval0];
	} // callseq 67
	ld.local.u32 	%r1083, [%rd11+228];
	st.local.u32 	[%rd713], %r1083;
	{ // callseq 68, 0
	.param .b64 param0;
	st.param.b64 	[param0], %rd715;
	.param .b64 param1;
	st.param.b64 	[param1], %rd712;
	.param .b32 retval0;
	call.uni (retval0), 
	vprintf, 
	(
	param0, 
	param1
	);
	ld.param.b32 	%r1084, [retval0];
	} // callseq 68
	ld.local.u32 	%r1086, [%rd11+232];
	st.local.u32 	[%rd713], %r1086;
	{ // callseq 69, 0
	.param .b64 param0;
	st.param.b64 	[param0], %rd715;
	.param .b64 param1;
	st.param.b64 	[param1], %rd712;
	.param .b32 retval0;
	call.uni (retval0), 
	vprintf, 
	(
	param0, 
	param1
	);
	ld.param.b32 	%r1087, [retval0];
	} // callseq 69
	ld.local.u32 	%r1089, [%rd11+236];
	st.local.u32 	[%rd713], %r1089;
	{ // callseq 70, 0
	.param .b64 param0;
	st.param.b64 	[param0], %rd715;
	.param .b64 param1;
	st.param.b64 	[param1], %rd712;
	.param .b32 retval0;
	call.uni (retval0), 
	vprintf, 
	(
	param0, 
	param1
	);
	ld.param.b32 	%r1090, [retval0];
	} // callseq 70
	ld.local.u32 	%r1092, [%rd11+240];
	st.local.u32 	[%rd713], %r1092;
	{ // callseq 71, 0
	.param .b64 param0;
	st.param.b64 	[param0], %rd715;
	.param .b64 param1;
	st.param.b64 	[param1], %rd712;
	.param .b32 retval0;
	call.uni (retval0), 
	vprintf, 
	(
	param0, 
	param1
	);
	ld.param.b32 	%r1093, [retval0];
	} // callseq 71
	ld.local.u32 	%r1095, [%rd11+244];
	st.local.u32 	[%rd713], %r1095;
	{ // callseq 72, 0
	.param .b64 param0;
	st.param.b64 	[param0], %rd715;
	.param .b64 param1;
	st.param.b64 	[param1], %rd712;
	.param .b32 retval0;
	call.uni (retval0), 
	vprintf, 
	(
	param0, 
	param1
	);
	ld.param.b32 	%r1096, [retval0];
	} // callseq 72
	ld.local.u32 	%r1098, [%rd11+248];
	st.local.u32 	[%rd713], %r1098;
	{ // callseq 73, 0
	.param .b64 param0;
	st.param.b64 	[param0], %rd715;
	.param .b64 param1;
	st.param.b64 	[param1], %rd712;
	.param .b32 retval0;
	call.uni (retval0), 
	vprintf, 
	(
	param0, 
	param1
	);
	ld.param.b32 	%r1099, [retval0];
	} // callseq 73
	ld.local.u32 	%r1101, [%rd11+252];
	st.local.u32 	[%rd713], %r1101;
	{ // callseq 74, 0
	.param .b64 param0;
	st.param.b64 	[param0], %rd715;
	.param .b64 param1;
	st.param.b64 	[param1], %rd712;
	.param .b32 retval0;
	call.uni (retval0), 
	vprintf, 
	(
	param0, 
	param1
	);
	ld.param.b32 	%r1102, [retval0];
	} // callseq 74
	{ // callseq 75, 0
	.param .b64 param0;
	st.param.b64 	[param0], %rd717;
	.param .b64 param1;
	st.param.b64 	[param1], 0;
	.param .b32 retval0;
	call.uni (retval0), 
	vprintf, 
	(
	param0, 
	param1
	);
	ld.param.b32 	%r1104, [retval0];
	} // callseq 75
$L__BB9_191:
	ret;

}
	// .globl	setup_hypergraph_kernel
.visible .entry setup_hypergraph_kernel(
	.param .u64 .ptr .align 1 setup_hypergraph_kernel_param_0,
	.param .u32 setup_hypergraph_kernel_param_1,
	.param .u32 setup_hypergraph_kernel_param_2,
	.param .u64 .ptr .align 1 setup_hypergraph_kernel_param_3,
	.param .u64 .ptr .align 1 setup_hypergraph_kernel_param_4,
	.param .u64 .ptr .align 1 setup_hypergraph_kernel_param_5,
	.param .u64 .ptr .align 1 setup_hypergraph_kernel_param_6
)
{
	.reg .pred 	%p<2>;
	.reg .b32 	%r<6>;
	.reg .b64 	%rd<7>;

	ld.param.u64 	%rd1, [setup_hypergraph_kernel_param_0];
	ld.param.u32 	%r1, [setup_hypergraph_kernel_param_1];
	ld.param.u32 	%r2, [setup_hypergraph_kernel_param_2];
	ld.param.u64 	%rd2, [setup_hypergraph_kernel_param_3];
	ld.param.u64 	%rd3, [setup_hypergraph_kernel_param_4];
	ld.param.u64 	%rd4, [setup_hypergraph_kernel_param_5];
	ld.param.u64 	%rd5, [setup_hypergraph_kernel_param_6];
	mov.u32 	%r3, %tid.x;
	mov.u32 	%r4, %ctaid.x;
	or.b32  	%r5, %r3, %r4;
	setp.ne.s32 	%p1, %r5, 0;
	@%p1 bra 	$L__BB10_2;
	cvta.to.global.u64 	%rd6, %rd1;
	st.global.v2.u32 	[%rd6], {%r1, %r2};
	st.global.u64 	[%rd6+8], %rd2;
	st.global.u64 	[%rd6+16], %rd3;
	st.global.u64 	[%rd6+24], %rd4;
	st.global.u64 	[%rd6+32], %rd5;
$L__BB10_2:
	ret;

}


// ===== COMPILED SASS (sm_100) =====

	.target	sm_100

	.elftype	@"ET_EXEC"


//--------------------- .note.nv.tkinfo           --------------------------
	.section	.note.nv.tkinfo,"",@"SHT_NOTE"
	.sectionflags	@"SHF_NOTE_NV_TKINFO"
	.tkinfo
        /*0018*/ 	.word	0x00000002
        /*0030*/ 	.string	""
        /*0030*/ 	.string	"ptxas"
        /*0030*/ 	.string	"Cuda compilation tools, release 13.0, V13.0.88"
        /*0030*/ 	.string	"Build cuda_13.0.r13.0/compiler.36424714_0"
        /*0030*/ 	.string	"-arch sm_100 -m 64 "



//--------------------- .note.nv.cuinfo           --------------------------
	.section	.note.nv.cuinfo,"",@"SHT_NOTE"
	.sectionflags	@"SHF_NOTE_NV_CUINFO"
        /*0018*/ 	.short	0x0002
        /*001a*/ 	.short	0x0064
        /*001c*/ 	.short	0x0082
	.zero		2


//--------------------- .nv.info                  --------------------------
	.section	.nv.info,"",@"SHT_CUDA_INFO"
	.align	4


	//----- nvinfo : EIATTR_REGCOUNT
	.align		4
        /*0000*/ 	.byte	0x04, 0x2f
        /*0002*/ 	.short	(.L_20 - .L_19)
	.align		4
.L_19:
        /*0004*/ 	.word	index@(initialize_instance_kernel)
        /*0008*/ 	.word	0x00000020


	//----- nvinfo : EIATTR_FRAME_SIZE
	.align		4
.L_20:
        /*000c*/ 	.byte	0x04, 0x11
        /*000e*/ 	.short	(.L_22 - .L_21)
	.align		4
.L_21:
        /*0010*/ 	.word	index@(initialize_instance_kernel)
        /*0014*/ 	.word	0x00000060


	//----- nvinfo : EIATTR_REGCOUNT
	.align		4
.L_22:
        /*0018*/ 	.byte	0x04, 0x2f
        /*001a*/ 	.short	(.L_24 - .L_23)
	.align		4
.L_23:
        /*001c*/ 	.word	index@(initialize_edge_offsets_kernel)
        /*0020*/ 	.word	0x0000000e


	//----- nvinfo : EIATTR_FRAME_SIZE
	.align		4
.L_24:
        /*0024*/ 	.byte	0x04, 0x11
        /*0026*/ 	.short	(.L_26 - .L_25)
	.align		4
.L_25:
        /*0028*/ 	.word	index@(initialize_edge_offsets_kernel)
        /*002c*/ 	.word	0x00000000


	//----- nvinfo : EIATTR_REGCOUNT
	.align		4
.L_26:
        /*0030*/ 	.byte	0x04, 0x2f
        /*0032*/ 	.short	(.L_28 - .L_27)
	.align		4
.L_27:
        /*0034*/ 	.word	index@(generate_edges_kernel)
        /*0038*/ 	.word	0x00000023


	//----- nvinfo : EIATTR_FRAME_SIZE
	.align		4
.L_28:
        /*003c*/ 	.byte	0x04, 0x11
        /*003e*/ 	.short	(.L_30 - .L_29)
	.align		4
.L_29:
        /*0040*/ 	.word	index@($__internal_1_$__cuda_sm3x_div_rn_noftz_f32_slowpath)
        /*0044*/ 	.word	0x00000100


	//----- nvinfo : EIATTR_FRAME_SIZE
	.align		4
.L_30:
        /*0048*/ 	.byte	0x04, 0x11
        /*004a*/ 	.short	(.L_32 - .L_31)
	.align		4
.L_31:
        /*004c*/ 	.word	index@(generate_edges_kernel)
        /*0050*/ 	.word	0x00000100


	//----- nvinfo : EIATTR_REGCOUNT
	.align		4
.L_32:
        /*0054*/ 	.byte	0x04, 0x2f
        /*0056*/ 	.short	(.L_34 - .L_33)
	.align		4
.L_33:
        /*0058*/ 	.word	index@(verify_partitioning_kernel)
        /*005c*/ 	.word	0x0000000f


	//----- nvinfo : EIATTR_FRAME_SIZE
	.align		4
.L_34:
        /*0060*/ 	.byte	0x04, 0x11
        /*0062*/ 	.short	(.L_36 - .L_35)
	.align		4
.L_35:
        /*0064*/ 	.word	index@(verify_partitioning_kernel)
        /*0068*/ 	.word	0x00000040


	//----- nvinfo : EIATTR_REGCOUNT
	.align		4
.L_36:
        /*006c*/ 	.byte	0x04, 0x2f
        /*006e*/ 	.short	(.L_38 - .L_37)
	.align		4
.L_37:
        /*0070*/ 	.word	index@(count_nodes_per_partition_kernel)
        /*0074*/ 	.word	0x0000000a


	//----- nvinfo : EIATTR_FRAME_SIZE
	.align		4
.L_38:
        /*0078*/ 	.byte	0x04, 0x11
        /*007a*/ 	.short	(.L_40 - .L_39)
	.align		4
.L_39:
        /*007c*/ 	.word	index@(count_nodes_per_partition_kernel)
        /*0080*/ 	.word	0x00000000


	//----- nvinfo : EIATTR_REGCOUNT
	.align		4
.L_40:
        /*0084*/ 	.byte	0x04, 0x2f
        /*0086*/ 	.short	(.L_42 - .L_41)
	.align		4
.L_41:
        /*0088*/ 	.word	index@(check_partition_balance_kernel)
        /*008c*/ 	.word	0x00000010


	//----- nvinfo : EIATTR_FRAME_SIZE
	.align		4
.L_42:
        /*0090*/ 	.byte	0x04, 0x11
        /*0092*/ 	.short	(.L_44 - .L_43)
	.align		4
.L_43:
        /*0094*/ 	.word	index@($__internal_0_$__cuda_sm3x_div_rn_noftz_f32_slowpath)
        /*0098*/ 	.word	0x00000000


	//----- nvinfo : EIATTR_FRAME_SIZE
	.align		4
.L_44:
        /*009c*/ 	.byte	0x04, 0x11
        /*009e*/ 	.short	(.L_46 - .L_45)
	.align		4
.L_45:
        /*00a0*/ 	.word	index@(check_partition_balance_kernel)
        /*00a4*/ 	.word	0x00000000


	//----- nvinfo : EIATTR_REGCOUNT
	.align		4
.L_46:
        /*00a8*/ 	.byte	0x04, 0x2f
        /*00aa*/ 	.short	(.L_48 - .L_47)
	.align		4
.L_47:
        /*00ac*/ 	.word	index@(calculate_connectivity_kernel)
        /*00b0*/ 	.word	0x0000000e


	//----- nvinfo : EIATTR_FRAME_SIZE
	.align		4
.L_48:
        /*00b4*/ 	.byte	0x04, 0x11
        /*00b6*/ 	.short	(.L_50 - .L_49)
	.align		4
.L_49:
        /*00b8*/ 	.word	index@(calculate_connectivity_kernel)
        /*00bc*/ 	.word	0x00000040


	//----- nvinfo : EIATTR_REGCOUNT
	.align		4
.L_50:
        /*00c0*/ 	.byte	0x04, 0x2f
        /*00c2*/ 	.short	(.L_52 - .L_51)
	.align		4
.L_51:
        /*00c4*/ 	.word	index@(check_connectivity_limit_kernel)
        /*00c8*/ 	.word	0x00000008


	//----- nvinfo : EIATTR_FRAME_SIZE
	.align		4
.L_52:
        /*00cc*/ 	.byte	0x04, 0x11
        /*00ce*/ 	.short	(.L_54 - .L_53)
	.align		4
.L_53:
        /*00d0*/ 	.word	index@(check_connectivity_limit_kernel)
        /*00d4*/ 	.word	0x00000000


	//----- nvinfo : EIATTR_REGCOUNT
	.align		4
.L_54:
        /*00d8*/ 	.byte	0x04, 0x2f
        /*00da*/ 	.short	(.L_56 - .L_55)
	.align		4
.L_55:
        /*00dc*/ 	.word	index@(verify_partitioning_full_kernel)
        /*00e0*/ 	.word	0x00000018


	//----- nvinfo : EIATTR_FRAME_SIZE
	.align		4
.L_56:
        /*00e4*/ 	.byte	0x04, 0x11
        /*00e6*/ 	.short	(.L_58 - .L_57)
	.align		4
.L_57:
        /*00e8*/ 	.word	index@(verify_partitioning_full_kernel)
        /*00ec*/ 	.word	0x00000040


	//----- nvinfo : EIATTR_REGCOUNT
	.align		4
.L_58:
        /*00f0*/ 	.byte	0x04, 0x2f
        /*00f2*/ 	.short	(.L_60 - .L_59)
	.align		4
.L_59:
        /*00f4*/ 	.word	index@(solve_greedy_bipartition)
        /*00f8*/ 	.word	0x00000020


	//----- nvinfo : EIATTR_FRAME_SIZE
	.align		4
.L_60:
        /*00fc*/ 	.byte	0x04, 0x11
        /*00fe*/ 	.short	(.L_62 - .L_61)
	.align		4
.L_61:
        /*0100*/ 	.word	index@(solve_greedy_bipartition)
        /*0104*/ 	.word	0x00000110


	//----- nvinfo : EIATTR_REGCOUNT
	.align		4
.L_62:
        /*0108*/ 	.byte	0x04, 0x2f
        /*010a*/ 	.short	(.L_64 - .L_63)
	.align		4
.L_63:
        /*010c*/ 	.word	index@(setup_hypergraph_kernel)
        /*0110*/ 	.word	0x00000010


	//----- nvinfo : EIATTR_FRAME_SIZE
	.align		4
.L_64:
        /*0114*/ 	.byte	0x04, 0x11
        /*0116*/ 	.short	(.L_66 - .L_65)
	.align		4
.L_65:
        /*0118*/ 	.word	index@(setup_hypergraph_kernel)
        /*011c*/ 	.word	0x00000000


	//----- nvinfo : EIATTR_MIN_STACK_SIZE
	.align		4
.L_66:
        /*0120*/ 	.byte	0x04, 0x12
        /*0122*/ 	.short	(.L_68 - .L_67)
	.align		4
.L_67:
        /*0124*/ 	.word	index@(setup_hypergraph_kernel)
        /*0128*/ 	.word	0x00000000


	//----- nvinfo : EIATTR_MIN_STACK_SIZE
	.align		4
.L_68:
        /*012c*/ 	.byte	0x04, 0x12
        /*012e*/ 	.short	(.L_70 - .L_69)
	.align		4
.L_69:
        /*0130*/ 	.word	index@(solve_greedy_bipartition)
        /*0134*/ 	.word	0x00000110


	//----- nvinfo : EIATTR_MIN_STACK_SIZE
	.align		4
.L_70:
        /*0138*/ 	.byte	0x04, 0x12
        /*013a*/ 	.short	(.L_72 - .L_71)
	.align		4
.L_71:
        /*013c*/ 	.word	index@(verify_partitioning_full_kernel)
        /*0140*/ 	.word	0x00000040


	//----- nvinfo : EIATTR_MIN_STACK_SIZE
	.align		4
.L_72:
        /*0144*/ 	.byte	0x04, 0x12
        /*0146*/ 	.short	(.L_74 - .L_73)
	.align		4
.L_73:
        /*0148*/ 	.word	index@(check_connectivity_limit_kernel)
        /*014c*/ 	.word	0x00000000


	//----- nvinfo : EIATTR_MIN_STACK_SIZE
	.align		4
.L_74:
        /*0150*/ 	.byte	0x04, 0x12
        /*0152*/ 	.short	(.L_76 - .L_75)
	.align		4
.L_75:
        /*0154*/ 	.word	index@(calculate_connectivity_kernel)
        /*0158*/ 	.word	0x00000040


	//----- nvinfo : EIATTR_MIN_STACK_SIZE
	.align		4
.L_76:
        /*015c*/ 	.byte	0x04, 0x12
        /*015e*/ 	.short	(.L_78 - .L_77)
	.align		4
.L_77:
        /*0160*/ 	.word	index@(check_partition_balance_kernel)
        /*0164*/ 	.word	0x00000000


	//----- nvinfo : EIATTR_MIN_STACK_SIZE
	.align		4
.L_78:
        /*0168*/ 	.byte	0x04, 0x12
        /*016a*/ 	.short	(.L_80 - .L_79)
	.align		4
.L_79:
        /*016c*/ 	.word	index@(count_nodes_per_partition_kernel)
        /*0170*/ 	.word	0x00000000


	//----- nvinfo : EIATTR_MIN_STACK_SIZE
	.align		4
.L_80:
        /*0174*/ 	.byte	0x04, 0x12
        /*0176*/ 	.short	(.L_82 - .L_81)
	.align		4
.L_81:
        /*0178*/ 	.word	index@(verify_partitioning_kernel)
        /*017c*/ 	.word	0x00000040


	//----- nvinfo : EIATTR_MIN_STACK_SIZE
	.align		4
.L_82:
        /*0180*/ 	.byte	0x04, 0x12
        /*0182*/ 	.short	(.L_84 - .L_83)
	.align		4
.L_83:
        /*0184*/ 	.word	index@(generate_edges_kernel)
        /*0188*/ 	.word	0x00000100


	//----- nvinfo : EIATTR_MIN_STACK_SIZE
	.align		4
.L_84:
        /*018c*/ 	.byte	0x04, 0x12
        /*018e*/ 	.short	(.L_86 - .L_85)
	.align		4
.L_85:
        /*0190*/ 	.word	index@(initialize_edge_offsets_kernel)
        /*0194*/ 	.word	0x00000000


	//----- nvinfo : EIATTR_MIN_STACK_SIZE
	.align		4
.L_86:
        /*0198*/ 	.byte	0x04, 0x12
        /*019a*/ 	.short	(.L_88 - .L_87)
	.align		4
.L_87:
        /*019c*/ 	.word	index@(initialize_instance_kernel)
        /*01a0*/ 	.word	0x00000060
.L_88:


//--------------------- .nv.compat                --------------------------
	.section	.nv.compat,"",@"SHT_CUDA_COMPAT_INFO"
	.align	4
        /*0000*/ 	.byte	0x02, 0x09, 0x00, 0x00, 0x02, 0x02, 0x01, 0x00, 0x02, 0x05, 0x05, 0x00, 0x03, 0x07, 0x01, 0x01
        /*0010*/ 	.byte	0x02, 0x03, 0x00, 0x00, 0x02, 0x06, 0x01, 0x00, 0x04, 0x0b, 0x08, 0x00, 0x01, 0x00, 0x00, 0x00
        /*0020*/ 	.byte	0x00, 0x00, 0x00, 0x00


//--------------------- .nv.info.setup_hypergraph_kernel --------------------------
	.section	.nv.info.setup_hypergraph_kernel,"",@"SHT_CUDA_INFO"
	.sectionflags	@""
	.align	4


	//----- nvinfo : EIATTR_CUDA_API_VERSION
	.align		4
        /*0000*/ 	.byte	0x04, 0x37
        /*0002*/ 	.short	(.L_90 - .L_89)
.L_89:
        /*0004*/ 	.word	0x00000082


	//----- nvinfo : EIATTR_KPARAM_INFO
	.align		4
.L_90:
        /*0008*/ 	.byte	0x04, 0x17
        /*000a*/ 	.short	(.L_92 - .L_91)
.L_91:
        /*000c*/ 	.word	0x00000000
        /*0010*/ 	.short	0x0006
        /*0012*/ 	.short	0x0028
        /*0014*/ 	.byte	0x00, 0xf5, 0x21, 0x00


	//----- nvinfo : EIATTR_KPARAM_INFO
	.align		4
.L_92:
        /*0018*/ 	.byte	0x04, 0x17
        /*001a*/ 	.short	(.L_94 - .L_93)
.L_93:
        /*001c*/ 	.word	0x00000000
        /*0020*/ 	.short	0x0005
        /*0022*/ 	.short	0x0020
        /*0024*/ 	.byte	0x00, 0xf5, 0x21, 0x00


	//----- nvinfo : EIATTR_KPARAM_INFO
	.align		4
.L_94:
        /*0028*/ 	.byte	0x04, 0x17
        /*002a*/ 	.short	(.L_96 - .L_95)
.L_95:
        /*002c*/ 	.word	0x00000000
        /*0030*/ 	.short	0x0004
        /*0032*/ 	.short	0x0018
        /*0034*/ 	.byte	0x00, 0xf5, 0x21, 0x00


	//----- nvinfo : EIATTR_KPARAM_INFO
	.align		4
.L_96:
        /*0038*/ 	.byte	0x04, 0x17
        /*003a*/ 	.short	(.L_98 - .L_97)
.L_97:
        /*003c*/ 	.word	0x00000000
        /*0040*/ 	.short	0x0003
        /*0042*/ 	.short	0x0010
        /*0044*/ 	.byte	0x00, 0xf5, 0x21, 0x00


	//----- nvinfo : EIATTR_KPARAM_INFO
	.align		4
.L_98:
        /*0048*/ 	.byte	0x04, 0x17
        /*004a*/ 	.short	(.L_100 - .L_99)
.L_99:
        /*004c*/ 	.word	0x00000000
        /*0050*/ 	.short	0x0002
        /*0052*/ 	.short	0x000c
        /*0054*/ 	.byte	0x00, 0xf0, 0x11, 0x00


	//----- nvinfo : EIATTR_KPARAM_INFO
	.align		4
.L_100:
        /*0058*/ 	.byte	0x04, 0x17
        /*005a*/ 	.short	(.L_102 - .L_101)
.L_101:
        /*005c*/ 	.word	0x00000000
        /*0060*/ 	.short	0x0001
        /*0062*/ 	.short	0x0008
        /*0064*/ 	.byte	0x00, 0xf0, 0x11, 0x00


	//----- nvinfo : EIATTR_KPARAM_INFO
	.align		4
.L_102:
        /*0068*/ 	.byte	0x04, 0x17
        /*006a*/ 	.short	(.L_104 - .L_103)
.L_103:
        /*006c*/ 	.word	0x00000000
        /*0070*/ 	.short	0x0000
        /*0072*/ 	.short	0x0000
        /*0074*/ 	.byte	0x00, 0xf5, 0x21, 0x00


	//----- nvinfo : EIATTR_SPARSE_MMA_MASK
	.align		4
.L_104:
        /*0078*/ 	.byte	0x03, 0x50
        /*007a*/ 	.short	0x0000


	//----- nvinfo : EIATTR_MAXREG_COUNT
	.align		4
        /*007c*/ 	.byte	0x03, 0x1b
        /*007e*/ 	.short	0x00ff


	//----- nvinfo : EIATTR_MERCURY_ISA_VERSION
	.align		4
        /*0080*/ 	.byte	0x03, 0x5f
        /*0082*/ 	.short	0x0101


	//----- nvinfo : EIATTR_VRC_CTA_INIT_COUNT
	.align		4
        /*0084*/ 	.byte	0x02, 0x4a
	.zero		1
	.zero		1


	//----- nvinfo : EIATTR_EXIT_INSTR_OFFSETS
	.align		4
        /*0088*/ 	.byte	0x04, 0x1c
        /*008a*/ 	.short	(.L_106 - .L_105)


	//   ....[0]....
.L_105:
        /*008c*/ 	.word	0x00000040


	//   ....[1]....
        /*0090*/ 	.word	0x00000110


	//----- nvinfo : EIATTR_CBANK_PARAM_SIZE
	.align		4
.L_106:
        /*0094*/ 	.byte	0x03, 0x19
        /*0096*/ 	.short	0x0030


	//----- nvinfo : EIATTR_PARAM_CBANK
	.align		4
        /*0098*/ 	.byte	0x04, 0x0a
        /*009a*/ 	.short	(.L_108 - .L_107)
	.align		4
.L_107:
        /*009c*/ 	.word	index@(.nv.constant0.setup_hypergraph_kernel)
        /*00a0*/ 	.short	0x0380
        /*00a2*/ 	.short	0x0030


	//----- nvinfo : EIATTR_SW_WAR
	.align		4
.L_108:
        /*00a4*/ 	.byte	0x04, 0x36
        /*00a6*/ 	.short	(.L_110 - .L_109)
.L_109:
        /*00a8*/ 	.word	0x00000008
.L_110:


//--------------------- .nv.info.solve_greedy_bipartition --------------------------
	.section	.nv.info.solve_greedy_bipartition,"",@"SHT_CUDA_INFO"
	.sectionflags	@""
	.align	4


	//----- nvinfo : EIATTR_CUDA_API_VERSION
	.align		4
        /*0000*/ 	.byte	0x04, 0x37
        /*0002*/ 	.short	(.L_112 - .L_111)
.L_111:
        /*0004*/ 	.word	0x00000082


	//----- nvinfo : EIATTR_KPARAM_INFO
	.align		4
.L_112:
        /*0008*/ 	.byte	0x04, 0x17
        /*000a*/ 	.short	(.L_114 - .L_113)
.L_113:
        /*000c*/ 	.word	0x00000000
        /*0010*/ 	.short	0x000e
        /*0012*/ 	.short	0x0070
        /*0014*/ 	.byte	0x00, 0xf5, 0x21, 0x00


	//----- nvinfo : EIATTR_KPARAM_INFO
	.align		4
.L_114:
        /*0018*/ 	.byte	0x04, 0x17
        /*001a*/ 	.short	(.L_116 - .L_115)
.L_115:
        /*001c*/ 	.word	0x00000000
        /*0020*/ 	.short	0x000d
        /*0022*/ 	.short	0x0068
        /*0024*/ 	.byte	0x00, 0xf5, 0x21, 0x00


	//----- nvinfo : EIATTR_KPARAM_INFO
	.align		4
.L_116:
        /*0028*/ 	.byte	0x04, 0x17
        /*002a*/ 	.short	(.L_118 - .L_117)
.L_117:
        /*002c*/ 	.word	0x00000000
        /*0030*/ 	.short	0x000c
        /*0032*/ 	.short	0x0060
        /*0034*/ 	.byte	0x00, 0xf5, 0x21, 0x00


	//----- nvinfo : EIATTR_KPARAM_INFO
	.align		4
.L_118:
        /*0038*/ 	.byte	0x04, 0x17
        /*003a*/ 	.short	(.L_120 - .L_119)
.L_119:
        /*003c*/ 	.word	0x00000000
        /*0040*/ 	.short	0x000b
        /*0042*/ 	.short	0x0058
        /*0044*/ 	.byte	0x00, 0xf5, 0x21, 0x00


	//----- nvinfo : EIATTR_KPARAM_INFO
	.align		4
.L_120:
        /*0048*/ 	.byte	0x04, 0x17
        /*004a*/ 	.short	(.L_122 - .L_121)
.L_121:
        /*004c*/ 	.word	0x00000000
        /*0050*/ 	.short	0x000a
        /*0052*/ 	.short	0x0050
        /*0054*/ 	.byte	0x00, 0xf5, 0x21, 0x00


	//----- nvinfo : EIATTR_KPARAM_INFO
	.align		4
.L_122:
        /*0058*/ 	.byte	0x04, 0x17
        /*005a*/ 	.short	(.L_124 - .L_123)
.L_123:
        /*005c*/ 	.word	0x00000000
        /*0060*/ 	.short	0x0009
        /*0062*/ 	.short	0x0048
        /*0064*/ 	.byte	0x00, 0xf5, 0x21, 0x00


	//----- nvinfo : EIATTR_KPARAM_INFO
	.align		4
.L_124:
        /*0068*/ 	.byte	0x04, 0x17
        /*006a*/ 	.short	(.L_126 - .L_125)
.L_125:
        /*006c*/ 	.word	0x00000000
        /*0070*/ 	.short	0x0008
        /*0072*/ 	.short	0x0040
        /*0074*/ 	.byte	0x00, 0xf5, 0x21, 0x00


	//----- nvinfo : EIATTR_KPARAM_INFO
	.align		4
.L_126:
        /*0078*/ 	.byte	0x04, 0x17
        /*007a*/ 	.short	(.L_128 - .L_127)
.L_127:
        /*007c*/ 	.word	0x00000000
        /*0080*/ 	.short	0x0007
        /*0082*/ 	.short	0x0038
        /*0084*/ 	.byte	0x00, 0xf5, 0x21, 0x00


	//----- nvinfo : EIATTR_KPARAM_INFO
	.align		4
.L_128:
        /*0088*/ 	.byte	0x04, 0x17
        /*008a*/ 	.short	(.L_130 - .L_129)
.L_129:
        /*008c*/ 	.word	0x00000000
        /*0090*/ 	.short	0x0006
        /*0092*/ 	.short	0x0030
        /*0094*/ 	.byte	0x00, 0xf5, 0x21, 0x00


	//----- nvinfo : EIATTR_KPARAM_INFO
	.align		4
.L_130:
        /*0098*/ 	.byte	0x04, 0x17
        /*009a*/ 	.short	(.L_132 - .L_131)
.L_131:
        /*009c*/ 	.word	0x00000000
        /*00a0*/ 	.short	0x0005
        /*00a2*/ 	.short	0x0028
        /*00a4*/ 	.byte	0x00, 0xf5, 0x21, 0x00


	//----- nvinfo : EIATTR_KPARAM_INFO
	.align		4
.L_132:
        /*00a8*/ 	.byte	0x04, 0x17
        /*00aa*/ 	.short	(.L_134 - .L_133)
.L_133:
        /*00ac*/ 	.word	0x00000000
        /*00b0*/ 	.short	0x0004
        /*00b2*/ 	.short	0x0020
        /*00b4*/ 	.byte	0x00, 0xf5, 0x21, 0x00


	//----- nvinfo : EIATTR_KPARAM_INFO
	.align		4
.L_134:
        /*00b8*/ 	.byte	0x04, 0x17
        /*00ba*/ 	.short	(.L_136 - .L_135)
.L_135:
        /*00bc*/ 	.word	0x00000000
        /*00c0*/ 	.short	0x0003
        /*00c2*/ 	.short	0x0018
        /*00c4*/ 	.byte	0x00, 0xf5, 0x21, 0x00


	//----- nvinfo : EIATTR_KPARAM_INFO
	.align		4
.L_136:
        /*00c8*/ 	.byte	0x04, 0x17
        /*00ca*/ 	.short	(.L_138 - .L_137)
.L_137:
        /*00cc*/ 	.word	0x00000000
        /*00d0*/ 	.short	0x0002
        /*00d2*/ 	.short	0x0010
        /*00d4*/ 	.byte	0x00, 0xf5, 0x21, 0x00


	//----- nvinfo : EIATTR_KPARAM_INFO
	.align		4
.L_138:
        /*00d8*/ 	.byte	0x04, 0x17
        /*00da*/ 	.short	(.L_140 - .L_139)
.L_139:
        /*00dc*/ 	.word	0x00000000
        /*00e0*/ 	.short	0x0001
        /*00e2*/ 	.short	0x0008
        /*00e4*/ 	.byte	0x00, 0xf5, 0x21, 0x00


	//----- nvinfo : EIATTR_KPARAM_INFO
	.align		4
.L_140:
        /*00e8*/ 	.byte	0x04, 0x17
        /*00ea*/ 	.short	(.L_142 - .L_141)
.L_141:
        /*00ec*/ 	.word	0x00000000
        /*00f0*/ 	.short	0x0000
        /*00f2*/ 	.short	0x0000
        /*00f4*/ 	.byte	0x00, 0xf5, 0x21, 0x00


	//----- nvinfo : EIATTR_SPARSE_MMA_MASK
	.align		4
.L_142:
        /*00f8*/ 	.byte	0x03, 0x50
        /*00fa*/ 	.short	0x0000


	//----- nvinfo : EIATTR_MAXREG_COUNT
	.align		4
        /*00fc*/ 	.byte	0x03, 0x1b
        /*00fe*/ 	.short	0x00ff


	//----- nvinfo : EIATTR_NUM_BARRIERS
	.align		4
        /*0100*/ 	.byte	0x02, 0x4c
        /*0102*/ 	.byte	0x01
	.zero		1


	//----- nvinfo : EIATTR_EXTERNS
	.align		4
        /*0104*/ 	.byte	0x04, 0x0f
        /*0106*/ 	.short	(.L_144 - .L_143)


	//   ....[0]....
	.align		4
.L_143:
        /*0108*/ 	.word	index@(vprintf)


	//----- nvinfo : EIATTR_MERCURY_ISA_VERSION
	.align		4
.L_144:
        /*010c*/ 	.byte	0x03, 0x5f
        /*010e*/ 	.short	0x0101


	//----- nvinfo : EIATTR_INT_WARP_WIDE_INSTR_OFFSETS
	.align		4
        /*0110*/ 	.byte	0x04, 0x31
        /*0112*/ 	.short	(.L_146 - .L_145)


	//   ....[0]....
.L_145:
        /*0114*/ 	.word	0x000030f0


	//----- nvinfo : EIATTR_VRC_CTA_INIT_COUNT
	.align		4
.L_146:
        /*0118*/ 	.byte	0x02, 0x4a
	.zero		1
	.zero		1


	//----- nvinfo : EIATTR_SYSCALL_OFFSETS
	.align		4
        /*011c*/ 	.byte	0x04, 0x46
        /*011e*/ 	.short	(.L_148 - .L_147)


	//   ....[0]....
.L_147:
        /*0120*/ 	.word	0x00000190


	//   ....[1]....
        /*0124*/ 	.word	0x00002b80


	//   ....[2]....
        /*0128*/ 	.word	0x00002db0


	//   ....[3]....
        /*012c*/ 	.word	0x00006970


	//   ....[4]....
        /*0130*/ 	.word	0x00006c50


	//   ....[5]....
        /*0134*/ 	.word	0x000079a0


	//   ....[6]....
        /*0138*/ 	.word	0x00007a70


	//   ....[7]....
        /*013c*/ 	.word	0x00007e10


	//   ....[8]....
        /*0140*/ 	.word	0x00008cb0


	//   ....[9]....
        /*0144*/ 	.word	0x00008d50


	//   ....[10]....
        /*0148*/ 	.word	0x00008df0


	//   ....[11]....
        /*014c*/ 	.word	0x00008e90


	//   ....[12]....
        /*0150*/ 	.word	0x00008f30


	//   ....[13]....
        /*0154*/ 	.word	0x00008fd0


	//   ....[14]....
        /*0158*/ 	.word	0x00009070


	//   ....[15]....
        /*015c*/ 	.word	0x00009110


	//   ....[16]....
        /*0160*/ 	.word	0x000091b0


	//   ....[17]....
        /*0164*/ 	.word	0x00009250


	//   ....[18]....
        /*0168*/ 	.word	0x000092f0


	//   ....[19]....
        /*016c*/ 	.word	0x00009390


	//   ....[20]....
        /*0170*/ 	.word	0x00009430


	//   ....[21]....
        /*0174*/ 	.word	0x000094d0


	//   ....[22]....
        /*0178*/ 	.word	0x00009570


	//   ....[23]....
        /*017c*/ 	.word	0x00009610


	//   ....[24]....
        /*0180*/ 	.word	0x00009680


	//   ....[25]....
        /*0184*/ 	.word	0x00009720


	//   ....[26]....
        /*0188*/ 	.word	0x000097c0


	//   ....[27]....
        /*018c*/ 	.word	0x00009860


	//   ....[28]....
        /*0190*/ 	.word	0x00009900


	//   ....[29]....
        /*0194*/ 	.word	0x000099a0


	//   ....[30]....
        /*0198*/ 	.word	0x00009a40


	//   ....[31]....
        /*019c*/ 	.word	0x00009ae0


	//   ....[32]....
        /*01a0*/ 	.word	0x00009b80


	//   ....[33]....
        /*01a4*/ 	.word	0x00009c20


	//   ....[34]....
        /*01a8*/ 	.word	0x00009cc0


	//   ....[35]....
        /*01ac*/ 	.word	0x00009d60


	//   ....[36]....
        /*01b0*/ 	.word	0x00009e00


	//   ....[37]....
        /*01b4*/ 	.word	0x00009ea0


	//   ....[38]....
        /*01b8*/ 	.word	0x00009f40


	//   ....[39]....
        /*01bc*/ 	.word	0x00009fe0


	//   ....[40]....
        /*01c0*/ 	.word	0x0000a080


	//   ....[41]....
        /*01c4*/ 	.word	0x0000a0f0


	//   ....[42]....
        /*01c8*/ 	.word	0x0000a190


	//   ....[43]....
        /*01cc*/ 	.word	0x0000a230


	//   ....[44]....
        /*01d0*/ 	.word	0x0000a2d0


	//   ....[45]....
        /*01d4*/ 	.word	0x0000a370


	//   ....[46]....
        /*01d8*/ 	.word	0x0000a410


	//   ....[47]....
        /*01dc*/ 	.word	0x0000a4b0


	//   ....[48]....
        /*01e0*/ 	.word	0x0000a550


	//   ....[49]....
        /*01e4*/ 	.word	0x0000a5f0


	//   ....[50]....
        /*01e8*/ 	.word	0x0000a690


	//   ....[51]....
        /*01ec*/ 	.word	0x0000a730


	//   ....[52]....
        /*01f0*/ 	.word	0x0000a7d0


	//   ....[53]....
        /*01f4*/ 	.word	0x0000a870


	//   ....[54]....
        /*01f8*/ 	.word	0x0000a910


	//   ....[55]....
        /*01fc*/ 	.word	0x0000a9b0


	//   ....[56]....
        /*0200*/ 	.word	0x0000aa50


	//   ....[57]....
        /*0204*/ 	.word	0x0000aaf0


	//   ....[58]....
        /*0208*/ 	.word	0x0000ab60


	//   ....[59]....
        /*020c*/ 	.word	0x0000ac00


	//   ....[60]....
        /*0210*/ 	.word	0x0000aca0


	//   ....[61]....
        /*0214*/ 	.word	0x0000ad40


	//   ....[62]....
        /*0218*/ 	.word	0x0000ade0


	//   ....[63]....
        /*021c*/ 	.word	0x0000ae80


	//   ....[64]....
        /*0220*/ 	.word	0x0000af20


	//   ....[65]....
        /*0224*/ 	.word	0x0000afc0


	//   ....[66]....
        /*0228*/ 	.word	0x0000b060


	//   ....[67]....
        /*022c*/ 	.word	0x0000b100


	//   ....[68]....
        /*0230*/ 	.word	0x0000b1a0


	//   ....[69]....
        /*0234*/ 	.word	0x0000b240


	//   ....[70]....
        /*0238*/ 	.word	0x0000b2e0


	//   ....[71]....
        /*023c*/ 	.word	0x0000b380


	//   ....[72]....
        /*0240*/ 	.word	0x0000b420


	//   ....[73]....
        /*0244*/ 	.word	0x0000b4c0


	//   ....[74]....
        /*0248*/ 	.word	0x0000b560


	//   ....[75]....
        /*024c*/ 	.word	0x0000b5d0


	//----- nvinfo : EIATTR_EXIT_INSTR_OFFSETS
	.align		4
.L_148:
        /*0250*/ 	.byte	0x04, 0x1c
        /*0252*/ 	.short	(.L_150 - .L_149)


	//   ....[0]....
.L_149:
        /*0254*/ 	.word	0x00006bd0


	//   ....[1]....
        /*0258*/ 	.word	0x0000b5e0


	//----- nvinfo : EIATTR_CRS_STACK_SIZE
	.align		4
.L_150:
        /*025c*/ 	.byte	0x04, 0x1e
        /*025e*/ 	.short	(.L_152 - .L_151)
.L_151:
        /*0260*/ 	.word	0x00000000


	//----- nvinfo : EIATTR_CBANK_PARAM_SIZE
	.align		4
.L_152:
        /*0264*/ 	.byte	0x03, 0x19
        /*0266*/ 	.short	0x0078


	//----- nvinfo : EIATTR_PARAM_CBANK
	.align		4
        /*0268*/ 	.byte	0x04, 0x0a
        /*026a*/ 	.short	(.L_154 - .L_153)
	.align		4
.L_153:
        /*026c*/ 	.word	index@(.nv.constant0.solve_greedy_bipartition)
        /*0270*/ 	.short	0x0380
        /*0272*/ 	.short	0x0078


	//----- nvinfo : EIATTR_SW_WAR
	.align		4
.L_154:
        /*0274*/ 	.byte	0x04, 0x36
        /*0276*/ 	.short	(.L_156 - .L_155)
.L_155:
        /*0278*/ 	.word	0x00000008
.L_156:


//--------------------- .nv.info.verify_partitioning_full_kernel --------------------------
	.section	.nv.info.verify_partitioning_full_kernel,"",@"SHT_CUDA_INFO"
	.sectionflags	@""
	.align	4


	//----- nvinfo : EIATTR_CUDA_API_VERSION
	.align		4
        /*0000*/ 	.byte	0x04, 0x37
        /*0002*/ 	.short	(.L_158 - .L_157)
.L_157:
        /*0004*/ 	.word	0x00000082


	//----- nvinfo : EIATTR_KPARAM_INFO
	.align		4
.L_158:
        /*0008*/ 	.byte	0x04, 0x17
        /*000a*/ 	.short	(.L_160 - .L_159)
.L_159:
        /*000c*/ 	.word	0x00000000
        /*0010*/ 	.short	0x0005
        /*0012*/ 	.short	0x0028
        /*0014*/ 	.byte	0x00, 0xf0, 0x11, 0x00


	//----- nvinfo : EIATTR_KPARAM_INFO
	.align		4
.L_160:
        /*0018*/ 	.byte	0x04, 0x17
        /*001a*/ 	.short	(.L_162 - .L_161)
.L_161:
        /*001c*/ 	.word	0x00000000
        /*0020*/ 	.short	0x0004
        /*0022*/ 	.short	0x0020
        /*0024*/ 	.byte	0x00, 0xf5, 0x21, 0x00


	//----- nvinfo : EIATTR_KPARAM_INFO
	.align		4
.L_162:
        /*0028*/ 	.byte	0x04, 0x17
        /*002a*/ 	.short	(.L_164 - .L_163)
.L_163:
        /*002c*/ 	.word	0x00000000
        /*0030*/ 	.short	0x0003
        /*0032*/ 	.short	0x0018
        /*0034*/ 	.byte	0x00, 0xf5, 0x21, 0x00


	//----- nvinfo : EIATTR_KPARAM_INFO
	.align		4
.L_164:
        /*0038*/ 	.byte	0x04, 0x17
        /*003a*/ 	.short	(.L_166 - .L_165)
.L_165:
        /*003c*/ 	.word	0x00000000
        /*0040*/ 	.short	0x0002
        /*0042*/ 	.short	0x0010
        /*0044*/ 	.byte	0x00, 0xf5, 0x21, 0x00


	//----- nvinfo : EIATTR_KPARAM_INFO
	.align		4
.L_166:
        /*0048*/ 	.byte	0x04, 0x17
        /*004a*/ 	.short	(.L_168 - .L_167)
.L_167:
        /*004c*/ 	.word	0x00000000
        /*0050*/ 	.short	0x0001
        /*0052*/ 	.short	0x0008
        /*0054*/ 	.byte	0x00, 0xf5, 0x21, 0x00


	//----- nvinfo : EIATTR_KPARAM_INFO
	.align		4
.L_168:
        /*0058*/ 	.byte	0x04, 0x17
        /*005a*/ 	.short	(.L_170 - .L_169)
.L_169:
        /*005c*/ 	.word	0x00000000
        /*0060*/ 	.short	0x0000
        /*0062*/ 	.short	0x0000
        /*0064*/ 	.byte	0x00, 0xf5, 0x21, 0x00


	//----- nvinfo : EIATTR_SPARSE_MMA_MASK
	.align		4
.L_170:
        /*0068*/ 	.byte	0x03, 0x50
        /*006a*/ 	.short	0x0000


	//----- nvinfo : EIATTR_MAXREG_COUNT
	.align		4
        /*006c*/ 	.byte	0x03, 0x1b
        /*006e*/ 	.short	0x00ff


	//----- nvinfo : EIATTR_NUM_BARRIERS
	.align		4
        /*0070*/ 	.byte	0x02, 0x4c
        /*0072*/ 	.byte	0x01
	.zero		1


	//----- nvinfo : EIATTR_MERCURY_ISA_VERSION
	.align		4
        /*0074*/ 	.byte	0x03, 0x5f
        /*0076*/ 	.short	0x0101


	//----- nvinfo : EIATTR_INT_WARP_WIDE_INSTR_OFFSETS
	.align		4
        /*0078*/ 	.byte	0x04, 0x31
        /*007a*/ 	.short	(.L_172 - .L_171)


	//   ....[0]....
.L_171:
        /*007c*/ 	.word	0x00000270


	//   ....[1]....
        /*0080*/ 	.word	0x00000280


	//   ....[2]....
        /*0084*/ 	.word	0x00000480


	//   ....[3]....
        /*0088*/ 	.word	0x00000490


	//   ....[4]....
        /*008c*/ 	.word	0x00000e50


	//   ....[5]....
        /*0090*/ 	.word	0x00000e70


	//   ....[6]....
        /*0094*/ 	.word	0x00000ef0


	//   ....[7]....
        /*0098*/ 	.word	0x00001090


	//   ....[8]....
        /*009c*/ 	.word	0x000010a0


	//----- nvinfo : EIATTR_VRC_CTA_INIT_COUNT
	.align		4
.L_172:
        /*00a0*/ 	.byte	0x02, 0x4a
	.zero		1
	.zero		1


	//----- nvinfo : EIATTR_EXIT_INSTR_OFFSETS
	.align		4
        /*00a4*/ 	.byte	0x04, 0x1c
        /*00a6*/ 	.short	(.L_174 - .L_173)


	//   ....[0]....
.L_173:
        /*00a8*/ 	.word	0x00000fc0


	//   ....[1]....
        /*00ac*/ 	.word	0x00001050


	//   ....[2]....
        /*00b0*/ 	.word	0x000010f0


	//----- nvinfo : EIATTR_CRS_STACK_SIZE
	.align		4
.L_174:
        /*00b4*/ 	.byte	0x04, 0x1e
        /*00b6*/ 	.short	(.L_176 - .L_175)
.L_175:
        /*00b8*/ 	.word	0x00000000


	//----- nvinfo : EIATTR_CBANK_PARAM_SIZE
	.align		4
.L_176:
        /*00bc*/ 	.byte	0x03, 0x19
        /*00be*/ 	.short	0x002c


	//----- nvinfo : EIATTR_PARAM_CBANK
	.align		4
        /*00c0*/ 	.byte	0x04, 0x0a
        /*00c2*/ 	.short	(.L_178 - .L_177)
	.align		4
.L_177:
        /*00c4*/ 	.word	index@(.nv.constant0.verify_partitioning_full_kernel)
        /*00c8*/ 	.short	0x0380
        /*00ca*/ 	.short	0x002c


	//----- nvinfo : EIATTR_SW_WAR
	.align		4
.L_178:
        /*00cc*/ 	.byte	0x04, 0x36
        /*00ce*/ 	.short	(.L_180 - .L_179)
.L_179:
        /*00d0*/ 	.word	0x00000008
.L_180:


//--------------------- .nv.info.check_connectivity_limit_kernel --------------------------
	.section	.nv.info.check_connectivity_limit_kernel,"",@"SHT_CUDA_INFO"
	.sectionflags	@""
	.align	4


	//----- nvinfo : EIATTR_CUDA_API_VERSION
	.align		4
        /*0000*/ 	.byte	0x04, 0x37
        /*0002*/ 	.short	(.L_182 - .L_181)
.L_181:
        /*0004*/ 	.word	0x00000082


	//----- nvinfo : EIATTR_KPARAM_INFO
	.align		4
.L_182:
        /*0008*/ 	.byte	0x04, 0x17
        /*000a*/ 	.short	(.L_184 - .L_183)
.L_183:
        /*000c*/ 	.word	0x00000000
        /*0010*/ 	.short	0x0003
        /*0012*/ 	.short	0x0018
        /*0014*/ 	.byte	0x00, 0xf0, 0x11, 0x00


	//----- nvinfo : EIATTR_KPARAM_INFO
	.align		4
.L_184:
        /*0018*/ 	.byte	0x04, 0x17
        /*001a*/ 	.short	(.L_186 - .L_185)
.L_185:
        /*001c*/ 	.word	0x00000000
        /*0020*/ 	.short	0x0002
        /*0022*/ 	.short	0x0010
        /*0024*/ 	.byte	0x00, 0xf5, 0x21, 0x00


	//----- nvinfo : EIATTR_KPARAM_INFO
	.align		4
.L_186:
        /*0028*/ 	.byte	0x04, 0x17
        /*002a*/ 	.short	(.L_188 - .L_187)
.L_187:
        /*002c*/ 	.word	0x00000000
        /*0030*/ 	.short	0x0001
        /*0032*/ 	.short	0x0008
        /*0034*/ 	.byte	0x00, 0xf5, 0x21, 0x00


	//----- nvinfo : EIATTR_KPARAM_INFO
	.align		4
.L_188:
        /*0038*/ 	.byte	0x04, 0x17
        /*003a*/ 	.short	(.L_190 - .L_189)
.L_189:
        /*003c*/ 	.word	0x00000000
        /*0040*/ 	.short	0x0000
        /*0042*/ 	.short	0x0000
        /*0044*/ 	.byte	0x00, 0xf5, 0x21, 0x00


	//----- nvinfo : EIATTR_SPARSE_MMA_MASK
	.align		4
.L_190:
        /*0048*/ 	.byte	0x03, 0x50
        /*004a*/ 	.short	0x0000


	//----- nvinfo : EIATTR_MAXREG_COUNT
	.align		4
        /*004c*/ 	.byte	0x03, 0x1b
        /*004e*/ 	.short	0x00ff


	//----- nvinfo : EIATTR_MERCURY_ISA_VERSION
	.align		4
        /*0050*/ 	.byte	0x03, 0x5f
        /*0052*/ 	.short	0x0101


	//----- nvinfo : EIATTR_INT_WARP_WIDE_INSTR_OFFSETS
	.align		4
        /*0054*/ 	.byte	0x04, 0x31
        /*0056*/ 	.short	(.L_192 - .L_191)


	//   ....[0]....
.L_191:
        /*0058*/ 	.word	0x00000130


	//   ....[1]....
        /*005c*/ 	.word	0x00000140


	//----- nvinfo : EIATTR_VRC_CTA_INIT_COUNT
	.align		4
.L_192:
        /*0060*/ 	.byte	0x02, 0x4a
	.zero		1
	.zero		1


	//----- nvinfo : EIATTR_EXIT_INSTR_OFFSETS
	.align		4
        /*0064*/ 	.byte	0x04, 0x1c
        /*0066*/ 	.short	(.L_194 - .L_193)


	//   ....[0]....
.L_193:
        /*0068*/ 	.word	0x00000040


	//   ....[1]....
        /*006c*/ 	.word	0x000000f0


	//   ....[2]....
        /*0070*/ 	.word	0x00000190


	//----- nvinfo : EIATTR_CBANK_PARAM_SIZE
	.align		4
.L_194:
        /*0074*/ 	.byte	0x03, 0x19
        /*0076*/ 	.short	0x001c


	//----- nvinfo : EIATTR_PARAM_CBANK
	.align		4
        /*0078*/ 	.byte	0x04, 0x0a
        /*007a*/ 	.short	(.L_196 - .L_195)
	.align		4
.L_195:
        /*007c*/ 	.word	index@(.nv.constant0.check_connectivity_limit_kernel)
        /*0080*/ 	.short	0x0380
        /*0082*/ 	.short	0x001c


	//----- nvinfo : EIATTR_SW_WAR
	.align		4
.L_196:
        /*0084*/ 	.byte	0x04, 0x36
        /*0086*/ 	.short	(.L_198 - .L_197)
.L_197:
        /*0088*/ 	.word	0x00000008
.L_198:


//--------------------- .nv.info.calculate_connectivity_kernel --------------------------
	.section	.nv.info.calculate_connectivity_kernel,"",@"SHT_CUDA_INFO"
	.sectionflags	@""
	.align	4


	//----- nvinfo : EIATTR_CUDA_API_VERSION
	.align		4
        /*0000*/ 	.byte	0x04, 0x37
        /*0002*/ 	.short	(.L_200 - .L_199)
.L_199:
        /*0004*/ 	.word	0x00000082


	//----- nvinfo : EIATTR_KPARAM_INFO
	.align		4
.L_200:
        /*0008*/ 	.byte	0x04, 0x17
        /*000a*/ 	.short	(.L_202 - .L_201)
.L_201:
        /*000c*/ 	.word	0x00000000
        /*0010*/ 	.short	0x0003
        /*0012*/ 	.short	0x0018
        /*0014*/ 	.byte	0x00, 0xf5, 0x21, 0x00


	//----- nvinfo : EIATTR_KPARAM_INFO
	.align		4
.L_202:
        /*0018*/ 	.byte	0x04, 0x17
        /*001a*/ 	.short	(.L_204 - .L_203)
.L_203:
        /*001c*/ 	.word	0x00000000
        /*0020*/ 	.short	0x0002
        /*0022*/ 	.short	0x0010
        /*0024*/ 	.byte	0x00, 0xf5, 0x21, 0x00


	//----- nvinfo : EIATTR_KPARAM_INFO
	.align		4
.L_204:
        /*0028*/ 	.byte	0x04, 0x17
        /*002a*/ 	.short	(.L_206 - .L_205)
.L_205:
        /*002c*/ 	.word	0x00000000
        /*0030*/ 	.short	0x0001
        /*0032*/ 	.short	0x0008
        /*0034*/ 	.byte	0x00, 0xf5, 0x21, 0x00


	//----- nvinfo : EIATTR_KPARAM_INFO
	.align		4
.L_206:
        /*0038*/ 	.byte	0x04, 0x17
        /*003a*/ 	.short	(.L_208 - .L_207)
.L_207:
        /*003c*/ 	.word	0x00000000
        /*0040*/ 	.short	0x0000
        /*0042*/ 	.short	0x0000
        /*0044*/ 	.byte	0x00, 0xf5, 0x21, 0x00


	//----- nvinfo : EIATTR_SPARSE_MMA_MASK
	.align		4
.L_208:
        /*0048*/ 	.byte	0x03, 0x50
        /*004a*/ 	.short	0x0000


	//----- nvinfo : EIATTR_MAXREG_COUNT
	.align		4
        /*004c*/ 	.byte	0x03, 0x1b
        /*004e*/ 	.short	0x00ff


	//----- nvinfo : EIATTR_MERCURY_ISA_VERSION
	.align		4
        /*0050*/ 	.byte	0x03, 0x5f
        /*0052*/ 	.short	0x0101


	//----- nvinfo : EIATTR_INT_WARP_WIDE_INSTR_OFFSETS
	.align		4
        /*0054*/ 	.byte	0x04, 0x31
        /*0056*/ 	.short	(.L_210 - .L_209)


	//   ....[0]....
.L_209:
        /*0058*/ 	.word	0x000002b0


	//   ....[1]....
        /*005c*/ 	.word	0x000002d0


	//   ....[2]....
        /*0060*/ 	.word	0x00000370


	//   ....[3]....
        /*0064*/ 	.word	0x00000380


	//----- nvinfo : EIATTR_VRC_CTA_INIT_COUNT
	.align		4
.L_210:
        /*0068*/ 	.byte	0x02, 0x4a
	.zero		1
	.zero		1


	//----- nvinfo : EIATTR_EXIT_INSTR_OFFSETS
	.align		4
        /*006c*/ 	.byte	0x04, 0x1c
        /*006e*/ 	.short	(.L_212 - .L_211)


	//   ....[0]....
.L_211:
        /*0070*/ 	.word	0x000000a0


	//   ....[1]....
        /*0074*/ 	.word	0x00000320


	//   ....[2]....
        /*0078*/ 	.word	0x000003d0


	//----- nvinfo : EIATTR_CRS_STACK_SIZE
	.align		4
.L_212:
        /*007c*/ 	.byte	0x04, 0x1e
        /*007e*/ 	.short	(.L_214 - .L_213)
.L_213:
        /*0080*/ 	.word	0x00000000


	//----- nvinfo : EIATTR_CBANK_PARAM_SIZE
	.align		4
.L_214:
        /*0084*/ 	.byte	0x03, 0x19
        /*0086*/ 	.short	0x0020


	//----- nvinfo : EIATTR_PARAM_CBANK
	.align		4
        /*0088*/ 	.byte	0x04, 0x0a
        /*008a*/ 	.short	(.L_216 - .L_215)
	.align		4
.L_215:
        /*008c*/ 	.word	index@(.nv.constant0.calculate_connectivity_kernel)
        /*0090*/ 	.short	0x0380
        /*0092*/ 	.short	0x0020


	//----- nvinfo : EIATTR_SW_WAR
	.align		4
.L_216:
        /*0094*/ 	.byte	0x04, 0x36
        /*0096*/ 	.short	(.L_218 - .L_217)
.L_217:
        /*0098*/ 	.word	0x00000008
.L_218:


//--------------------- .nv.info.check_partition_balance_kernel --------------------------
	.section	.nv.info.check_partition_balance_kernel,"",@"SHT_CUDA_INFO"
	.sectionflags	@""
	.align	4


	//----- nvinfo : EIATTR_CUDA_API_VERSION
	.align		4
        /*0000*/ 	.byte	0x04, 0x37
        /*0002*/ 	.short	(.L_220 - .L_219)
.L_219:
        /*0004*/ 	.word	0x00000082


	//----- nvinfo : EIATTR_KPARAM_INFO
	.align		4
.L_220:
        /*0008*/ 	.byte	0x04, 0x17
        /*000a*/ 	.short	(.L_222 - .L_221)
.L_221:
        /*000c*/ 	.word	0x00000000
        /*0010*/ 	.short	0x0003
        /*0012*/ 	.short	0x0018
        /*0014*/ 	.byte	0x00, 0xf5, 0x21, 0x00


	//----- nvinfo : EIATTR_KPARAM_INFO
	.align		4
.L_222:
        /*0018*/ 	.byte	0x04, 0x17
        /*001a*/ 	.short	(.L_224 - .L_223)
.L_223:
        /*001c*/ 	.word	0x00000000
        /*0020*/ 	.short	0x0002
        /*0022*/ 	.short	0x0010
        /*0024*/ 	.byte	0x00, 0xf0, 0x11, 0x00


	//----- nvinfo : EIATTR_KPARAM_INFO
	.align		4
.L_224:
        /*0028*/ 	.byte	0x04, 0x17
        /*002a*/ 	.short	(.L_226 - .L_225)
.L_225:
        /*002c*/ 	.word	0x00000000
        /*0030*/ 	.short	0x0001
        /*0032*/ 	.short	0x0008
        /*0034*/ 	.byte	0x00, 0xf5, 0x21, 0x00


	//----- nvinfo : EIATTR_KPARAM_INFO
	.align		4
.L_226:
        /*0038*/ 	.byte	0x04, 0x17
        /*003a*/ 	.short	(.L_228 - .L_227)
.L_227:
        /*003c*/ 	.word	0x00000000
        /*0040*/ 	.short	0x0000
        /*0042*/ 	.short	0x0000
        /*0044*/ 	.byte	0x00, 0xf5, 0x21, 0x00


	//----- nvinfo : EIATTR_SPARSE_MMA_MASK
	.align		4
.L_228:
        /*0048*/ 	.byte	0x03, 0x50
        /*004a*/ 	.short	0x0000


	//----- nvinfo : EIATTR_MAXREG_COUNT
	.align		4
        /*004c*/ 	.byte	0x03, 0x1b
        /*004e*/ 	.short	0x00ff


	//----- nvinfo : EIATTR_MERCURY_ISA_VERSION
	.align		4
        /*0050*/ 	.byte	0x03, 0x5f
        /*0052*/ 	.short	0x0101


	//----- nvinfo : EIATTR_INT_WARP_WIDE_INSTR_OFFSETS
	.align		4
        /*0054*/ 	.byte	0x04, 0x31
        /*0056*/ 	.short	(.L_230 - .L_229)


	//   ....[0]....
.L_229:
        /*0058*/ 	.word	0x00000230


	//   ....[1]....
        /*005c*/ 	.word	0x00000240


	//----- nvinfo : EIATTR_VRC_CTA_INIT_COUNT
	.align		4
.L_230:
        /*0060*/ 	.byte	0x02, 0x4a
	.zero		1
	.zero		1


	//----- nvinfo : EIATTR_EXIT_INSTR_OFFSETS
	.align		4
        /*0064*/ 	.byte	0x04, 0x1c
        /*0066*/ 	.short	(.L_232 - .L_231)


	//   ....[0]....
.L_231:
        /*0068*/ 	.word	0x00000070


	//   ....[1]....
        /*006c*/ 	.word	0x000001f0


	//   ....[2]....
        /*0070*/ 	.word	0x00000290


	//----- nvinfo : EIATTR_CRS_STACK_SIZE
	.align		4
.L_232:
        /*0074*/ 	.byte	0x04, 0x1e
        /*0076*/ 	.short	(.L_234 - .L_233)
.L_233:
        /*0078*/ 	.word	0x00000000


	//----- nvinfo : EIATTR_CBANK_PARAM_SIZE
	.align		4
.L_234:
        /*007c*/ 	.byte	0x03, 0x19
        /*007e*/ 	.short	0x0020


	//----- nvinfo : EIATTR_PARAM_CBANK
	.align		4
        /*0080*/ 	.byte	0x04, 0x0a
        /*0082*/ 	.short	(.L_236 - .L_235)
	.align		4
.L_235:
        /*0084*/ 	.word	index@(.nv.constant0.check_partition_balance_kernel)
        /*0088*/ 	.short	0x0380
        /*008a*/ 	.short	0x0020


	//----- nvinfo : EIATTR_SW_WAR
	.align		4
.L_236:
        /*008c*/ 	.byte	0x04, 0x36
        /*008e*/ 	.short	(.L_238 - .L_237)
.L_237:
        /*0090*/ 	.word	0x00000008
.L_238:


//--------------------- .nv.info.count_nodes_per_partition_kernel --------------------------
	.section	.nv.info.count_nodes_per_partition_kernel,"",@"SHT_CUDA_INFO"
	.sectionflags	@""
	.align	4


	//----- nvinfo : EIATTR_CUDA_API_VERSION
	.align		4
        /*0000*/ 	.byte	0x04, 0x37
        /*0002*/ 	.short	(.L_240 - .L_239)
.L_239:
        /*0004*/ 	.word	0x00000082


	//----- nvinfo : EIATTR_KPARAM_INFO
	.align		4
.L_240:
        /*0008*/ 	.byte	0x04, 0x17
        /*000a*/ 	.short	(.L_242 - .L_241)
.L_241:
        /*000c*/ 	.word	0x00000000
        /*0010*/ 	.short	0x0004
        /*0012*/ 	.short	0x0020
        /*0014*/ 	.byte	0x00, 0xf5, 0x21, 0x00


	//----- nvinfo : EIATTR_KPARAM_INFO
	.align		4
.L_242:
        /*0018*/ 	.byte	0x04, 0x17
        /*001a*/ 	.short	(.L_244 - .L_243)
.L_243:
        /*001c*/ 	.word	0x00000000
        /*0020*/ 	.short	0x0003
        /*0022*/ 	.short	0x0018
        /*0024*/ 	.byte	0x00, 0xf0, 0x11, 0x00


	//----- nvinfo : EIATTR_KPARAM_INFO
	.align		4
.L_244:
        /*0028*/ 	.byte	0x04, 0x17
        /*002a*/ 	.short	(.L_246 - .L_245)
.L_245:
        /*002c*/ 	.word	0x00000000
        /*0030*/ 	.short	0x0002
        /*0032*/ 	.short	0x0010
        /*0034*/ 	.byte	0x00, 0xf5, 0x21, 0x00


	//----- nvinfo : EIATTR_KPARAM_INFO
	.align		4
.L_246:
        /*0038*/ 	.byte	0x04, 0x17
        /*003a*/ 	.short	(.L_248 - .L_247)
.L_247:
        /*003c*/ 	.word	0x00000000
        /*0040*/ 	.short	0x0001
        /*0042*/ 	.short	0x0008
        /*0044*/ 	.byte	0x00, 0xf5, 0x21, 0x00


	//----- nvinfo : EIATTR_KPARAM_INFO
	.align		4
.L_248:
        /*0048*/ 	.byte	0x04, 0x17
        /*004a*/ 	.short	(.L_250 - .L_249)
.L_249:
        /*004c*/ 	.word	0x00000000
        /*0050*/ 	.short	0x0000
        /*0052*/ 	.short	0x0000
        /*0054*/ 	.byte	0x00, 0xf5, 0x21, 0x00


	//----- nvinfo : EIATTR_SPARSE_MMA_MASK
	.align		4
.L_250:
        /*0058*/ 	.byte	0x03, 0x50
        /*005a*/ 	.short	0x0000


	//----- nvinfo : EIATTR_MAXREG_COUNT
	.align		4
        /*005c*/ 	.byte	0x03, 0x1b
        /*005e*/ 	.short	0x00ff


	//----- nvinfo : EIATTR_MERCURY_ISA_VERSION
	.align		4
        /*0060*/ 	.byte	0x03, 0x5f
        /*0062*/ 	.short	0x0101


	//----- nvinfo : EIATTR_INT_WARP_WIDE_INSTR_OFFSETS
	.align		4
        /*0064*/ 	.byte	0x04, 0x31
        /*0066*/ 	.short	(.L_252 - .L_251)


	//   ....[0]....
.L_251:
        /*0068*/ 	.word	0x00000140


	//   ....[1]....
        /*006c*/ 	.word	0x00000150


	//----- nvinfo : EIATTR_VRC_CTA_INIT_COUNT
	.align		4
.L_252:
        /*0070*/ 	.byte	0x02, 0x4a
	.zero		1
	.zero		1


	//----- nvinfo : EIATTR_EXIT_INSTR_OFFSETS
	.align		4
        /*0074*/ 	.byte	0x04, 0x1c
        /*0076*/ 	.short	(.L_254 - .L_253)


	//   ....[0]....
.L_253:
        /*0078*/ 	.word	0x00000090


	//   ....[1]....
        /*007c*/ 	.word	0x000001a0


	//   ....[2]....
        /*0080*/ 	.word	0x000001f0


	//----- nvinfo : EIATTR_CRS_STACK_SIZE
	.align		4
.L_254:
        /*0084*/ 	.byte	0x04, 0x1e
        /*0086*/ 	.short	(.L_256 - .L_255)
.L_255:
        /*0088*/ 	.word	0x00000000


	//----- nvinfo : EIATTR_CBANK_PARAM_SIZE
	.align		4
.L_256:
        /*008c*/ 	.byte	0x03, 0x19
        /*008e*/ 	.short	0x0028


	//----- nvinfo : EIATTR_PARAM_CBANK
	.align		4
        /*0090*/ 	.byte	0x04, 0x0a
        /*0092*/ 	.short	(.L_258 - .L_257)
	.align		4
.L_257:
        /*0094*/ 	.word	index@(.nv.constant0.count_nodes_per_partition_kernel)
        /*0098*/ 	.short	0x0380
        /*009a*/ 	.short	0x0028


	//----- nvinfo : EIATTR_SW_WAR
	.align		4
.L_258:
        /*009c*/ 	.byte	0x04, 0x36
        /*009e*/ 	.short	(.L_260 - .L_259)
.L_259:
        /*00a0*/ 	.word	0x00000008
.L_260:


//--------------------- .nv.info.verify_partitioning_kernel --------------------------
	.section	.nv.info.verify_partitioning_kernel,"",@"SHT_CUDA_INFO"
	.sectionflags	@""
	.align	4


	//----- nvinfo : EIATTR_CUDA_API_VERSION
	.align		4
        /*0000*/ 	.byte	0x04, 0x37
        /*0002*/ 	.short	(.L_262 - .L_261)
.L_261:
        /*0004*/ 	.word	0x00000082


	//----- nvinfo : EIATTR_KPARAM_INFO
	.align		4
.L_262:
        /*0008*/ 	.byte	0x04, 0x17
        /*000a*/ 	.short	(.L_264 - .L_263)
.L_263:
        /*000c*/ 	.word	0x00000000
        /*0010*/ 	.short	0x0003
        /*0012*/ 	.short	0x0018
        /*0014*/ 	.byte	0x00, 0xf5, 0x21, 0x00


	//----- nvinfo : EIATTR_KPARAM_INFO
	.align		4
.L_264:
        /*0018*/ 	.byte	0x04, 0x17
        /*001a*/ 	.short	(.L_266 - .L_265)
.L_265:
        /*001c*/ 	.word	0x00000000
        /*0020*/ 	.short	0x0002
        /*0022*/ 	.short	0x0010
        /*0024*/ 	.byte	0x00, 0xf5, 0x21, 0x00


	//----- nvinfo : EIATTR_KPARAM_INFO
	.align		4
.L_266:
        /*0028*/ 	.byte	0x04, 0x17
        /*002a*/ 	.short	(.L_268 - .L_267)
.L_267:
        /*002c*/ 	.word	0x00000000
        /*0030*/ 	.short	0x0001
        /*0032*/ 	.short	0x0008
        /*0034*/ 	.byte	0x00, 0xf5, 0x21, 0x00


	//----- nvinfo : EIATTR_KPARAM_INFO
	.align		4
.L_268:
        /*0038*/ 	.byte	0x04, 0x17
        /*003a*/ 	.short	(.L_270 - .L_269)
.L_269:
        /*003c*/ 	.word	0x00000000
        /*0040*/ 	.short	0x0000
        /*0042*/ 	.short	0x0000
        /*0044*/ 	.byte	0x00, 0xf5, 0x21, 0x00


	//----- nvinfo : EIATTR_SPARSE_MMA_MASK
	.align		4
.L_270:
        /*0048*/ 	.byte	0x03, 0x50
        /*004a*/ 	.short	0x0000


	//----- nvinfo : EIATTR_MAXREG_COUNT
	.align		4
        /*004c*/ 	.byte	0x03, 0x1b
        /*004e*/ 	.short	0x00ff


	//----- nvinfo : EIATTR_MERCURY_ISA_VERSION
	.align		4
        /*0050*/ 	.byte	0x03, 0x5f
        /*0052*/ 	.short	0x0101


	//----- nvinfo : EIATTR_INT_WARP_WIDE_INSTR_OFFSETS
	.align		4
        /*0054*/ 	.byte	0x04, 0x31
        /*0056*/ 	.short	(.L_272 - .L_271)


	//   ....[0]....
.L_271:
        /*0058*/ 	.word	0x000002e0


	//   ....[1]....
        /*005c*/ 	.word	0x00000370


	//   ....[2]....
        /*0060*/ 	.word	0x00000380


	//----- nvinfo : EIATTR_VRC_CTA_INIT_COUNT
	.align		4
.L_272:
        /*0064*/ 	.byte	0x02, 0x4a
	.zero		1
	.zero		1


	//----- nvinfo : EIATTR_EXIT_INSTR_OFFSETS
	.align		4
        /*0068*/ 	.byte	0x04, 0x1c
        /*006a*/ 	.short	(.L_274 - .L_273)


	//   ....[0]....
.L_273:
        /*006c*/ 	.word	0x000000a0


	//   ....[1]....
        /*0070*/ 	.word	0x00000140


	//   ....[2]....
        /*0074*/ 	.word	0x000002b0


	//   ....[3]....
        /*0078*/ 	.word	0x00000330


	//   ....[4]....
        /*007c*/ 	.word	0x000003d0


	//----- nvinfo : EIATTR_CRS_STACK_SIZE
	.align		4
.L_274:
        /*0080*/ 	.byte	0x04, 0x1e
        /*0082*/ 	.short	(.L_276 - .L_275)
.L_275:
        /*0084*/ 	.word	0x00000000


	//----- nvinfo : EIATTR_CBANK_PARAM_SIZE
	.align		4
.L_276:
        /*0088*/ 	.byte	0x03, 0x19
        /*008a*/ 	.short	0x0020


	//----- nvinfo : EIATTR_PARAM_CBANK
	.align		4
        /*008c*/ 	.byte	0x04, 0x0a
        /*008e*/ 	.short	(.L_278 - .L_277)
	.align		4
.L_277:
        /*0090*/ 	.word	index@(.nv.constant0.verify_partitioning_kernel)
        /*0094*/ 	.short	0x0380
        /*0096*/ 	.short	0x0020


	//----- nvinfo : EIATTR_SW_WAR
	.align		4
.L_278:
        /*0098*/ 	.byte	0x04, 0x36
        /*009a*/ 	.short	(.L_280 - .L_279)
.L_279:
        /*009c*/ 	.word	0x00000008
.L_280:


//--------------------- .nv.info.generate_edges_kernel --------------------------
	.section	.nv.info.generate_edges_kernel,"",@"SHT_CUDA_INFO"
	.sectionflags	@""
	.align	4


	//----- nvinfo : EIATTR_CUDA_API_VERSION
	.align		4
        /*0000*/ 	.byte	0x04, 0x37
        /*0002*/ 	.short	(.L_282 - .L_281)
.L_281:
        /*0004*/ 	.word	0x00000082


	//----- nvinfo : EIATTR_KPARAM_INFO
	.align		4
.L_282:
        /*0008*/ 	.byte	0x04, 0x17
        /*000a*/ 	.short	(.L_284 - .L_283)
.L_283:
        /*000c*/ 	.word	0x00000000
        /*0010*/ 	.short	0x0001
        /*0012*/ 	.short	0x0008
        /*0014*/ 	.byte	0x00, 0xf5, 0x21, 0x00


	//----- nvinfo : EIATTR_KPARAM_INFO
	.align		4
.L_284:
        /*0018*/ 	.byte	0x04, 0x17
        /*001a*/ 	.short	(.L_286 - .L_285)
.L_285:
        /*001c*/ 	.word	0x00000000
        /*0020*/ 	.short	0x0000
        /*0022*/ 	.short	0x0000
        /*0024*/ 	.byte	0x00, 0xf5, 0x21, 0x00


	//----- nvinfo : EIATTR_SPARSE_MMA_MASK
	.align		4
.L_286:
        /*0028*/ 	.byte	0x03, 0x50
        /*002a*/ 	.short	0x0000


	//----- nvinfo : EIATTR_MAXREG_COUNT
	.align		4
        /*002c*/ 	.byte	0x03, 0x1b
        /*002e*/ 	.short	0x00ff


	//----- nvinfo : EIATTR_MERCURY_ISA_VERSION
	.align		4
        /*0030*/ 	.byte	0x03, 0x5f
        /*0032*/ 	.short	0x0101


	//----- nvinfo : EIATTR_VRC_CTA_INIT_COUNT
	.align		4
        /*0034*/ 	.byte	0x02, 0x4a
	.zero		1
	.zero		1


	//----- nvinfo : EIATTR_EXIT_INSTR_OFFSETS
	.align		4
        /*0038*/ 	.byte	0x04, 0x1c
        /*003a*/ 	.short	(.L_288 - .L_287)


	//   ....[0]....
.L_287:
        /*003c*/ 	.word	0x000000a0


	//   ....[1]....
        /*0040*/ 	.word	0x00004400


	//   ....[2]....
        /*0044*/ 	.word	0x000052f0


	//----- nvinfo : EIATTR_CRS_STACK_SIZE
	.align		4
.L_288:
        /*0048*/ 	.byte	0x04, 0x1e
        /*004a*/ 	.short	(.L_290 - .L_289)
.L_289:
        /*004c*/ 	.word	0x00000000


	//----- nvinfo : EIATTR_CBANK_PARAM_SIZE
	.align		4
.L_290:
        /*0050*/ 	.byte	0x03, 0x19
        /*0052*/ 	.short	0x0010


	//----- nvinfo : EIATTR_PARAM_CBANK
	.align		4
        /*0054*/ 	.byte	0x04, 0x0a
        /*0056*/ 	.short	(.L_292 - .L_291)
	.align		4
.L_291:
        /*0058*/ 	.word	index@(.nv.constant0.generate_edges_kernel)
        /*005c*/ 	.short	0x0380
        /*005e*/ 	.short	0x0010


	//----- nvinfo : EIATTR_SW_WAR
	.align		4
.L_292:
        /*0060*/ 	.byte	0x04, 0x36
        /*0062*/ 	.short	(.L_294 - .L_293)
.L_293:
        /*0064*/ 	.word	0x00000008
.L_294:


//--------------------- .nv.info.initialize_edge_offsets_kernel --------------------------
	.section	.nv.info.initialize_edge_offsets_kernel,"",@"SHT_CUDA_INFO"
	.sectionflags	@""
	.align	4


	//----- nvinfo : EIATTR_CUDA_API_VERSION
	.align		4
        /*0000*/ 	.byte	0x04, 0x37
        /*0002*/ 	.short	(.L_296 - .L_295)
.L_295:
        /*0004*/ 	.word	0x00000082


	//----- nvinfo : EIATTR_KPARAM_INFO
	.align		4
.L_296:
        /*0008*/ 	.byte	0x04, 0x17
        /*000a*/ 	.short	(.L_298 - .L_297)
.L_297:
        /*000c*/ 	.word	0x00000000
        /*0010*/ 	.short	0x0000
        /*0012*/ 	.short	0x0000
        /*0014*/ 	.byte	0x00, 0xf5, 0x21, 0x00


	//----- nvinfo : EIATTR_SPARSE_MMA_MASK
	.align		4
.L_298:
        /*0018*/ 	.byte	0x03, 0x50
        /*001a*/ 	.short	0x0000


	//----- nvinfo : EIATTR_MAXREG_COUNT
	.align		4
        /*001c*/ 	.byte	0x03, 0x1b
        /*001e*/ 	.short	0x00ff


	//----- nvinfo : EIATTR_MERCURY_ISA_VERSION
	.align		4
        /*0020*/ 	.byte	0x03, 0x5f
        /*0022*/ 	.short	0x0101


	//----- nvinfo : EIATTR_VRC_CTA_INIT_COUNT
	.align		4
        /*0024*/ 	.byte	0x02, 0x4a
	.zero		1
	.zero		1


	//----- nvinfo : EIATTR_EXIT_INSTR_OFFSETS
	.align		4
        /*0028*/ 	.byte	0x04, 0x1c
        /*002a*/ 	.short	(.L_300 - .L_299)


	//   ....[0]....
.L_299:
        /*002c*/ 	.word	0x00000040


	//   ....[1]....
        /*0030*/ 	.word	0x000000b0


	//   ....[2]....
        /*0034*/ 	.word	0x00000190


	//----- nvinfo : EIATTR_CBANK_PARAM_SIZE
	.align		4
.L_300:
        /*0038*/ 	.byte	0x03, 0x19
        /*003a*/ 	.short	0x0008


	//----- nvinfo : EIATTR_PARAM_CBANK
	.align		4
        /*003c*/ 	.byte	0x04, 0x0a
        /*003e*/ 	.short	(.L_302 - .L_301)
	.align		4
.L_301:
        /*0040*/ 	.word	index@(.nv.constant0.initialize_edge_offsets_kernel)
        /*0044*/ 	.short	0x0380
        /*0046*/ 	.short	0x0008


	//----- nvinfo : EIATTR_SW_WAR
	.align		4
.L_302:
        /*0048*/ 	.byte	0x04, 0x36
        /*004a*/ 	.short	(.L_304 - .L_303)
.L_303:
        /*004c*/ 	.word	0x00000008
.L_304:


//--------------------- .nv.info.initialize_instance_kernel --------------------------
	.section	.nv.info.initialize_instance_kernel,"",@"SHT_CUDA_INFO"
	.sectionflags	@""
	.align	4


	//----- nvinfo : EIATTR_CUDA_API_VERSION
	.align		4
        /*0000*/ 	.byte	0x04, 0x37
        /*0002*/ 	.short	(.L_306 - .L_305)
.L_305:
        /*0004*/ 	.word	0x00000082


	//----- nvinfo : EIATTR_KPARAM_INFO
	.align		4
.L_306:
        /*0008*/ 	.byte	0x04, 0x17
        /*000a*/ 	.short	(.L_308 - .L_307)
.L_307:
        /*000c*/ 	.word	0x00000000
        /*0010*/ 	.short	0x0001
        /*0012*/ 	.short	0x0008
        /*0014*/ 	.byte	0x00, 0xf5, 0x21, 0x00


	//----- nvinfo : EIATTR_KPARAM_INFO
	.align		4
.L_308:
        /*0018*/ 	.byte	0x04, 0x17
        /*001a*/ 	.short	(.L_310 - .L_309)
.L_309:
        /*001c*/ 	.word	0x00000000
        /*0020*/ 	.short	0x0000
        /*0022*/ 	.short	0x0000
        /*0024*/ 	.byte	0x00, 0xf5, 0x21, 0x00


	//----- nvinfo : EIATTR_SPARSE_MMA_MASK
	.align		4
.L_310:
        /*0028*/ 	.byte	0x03, 0x50
        /*002a*/ 	.short	0x0000


	//----- nvinfo : EIATTR_MAXREG_COUNT
	.align		4
        /*002c*/ 	.byte	0x03, 0x1b
        /*002e*/ 	.short	0x00ff


	//----- nvinfo : EIATTR_MERCURY_ISA_VERSION
	.align		4
        /*0030*/ 	.byte	0x03, 0x5f
        /*0032*/ 	.short	0x0101


	//----- nvinfo : EIATTR_VRC_CTA_INIT_COUNT
	.align		4
        /*0034*/ 	.byte	0x02, 0x4a
	.zero		1
	.zero		1


	//----- nvinfo : EIATTR_EXIT_INSTR_OFFSETS
	.align		4
        /*0038*/ 	.byte	0x04, 0x1c
        /*003a*/ 	.short	(.L_312 - .L_311)


	//   ....[0]....
.L_311:
        /*003c*/ 	.word	0x000066a0


	//   ....[1]....
        /*0040*/ 	.word	0x00007120


	//----- nvinfo : EIATTR_CRS_STACK_SIZE
	.align		4
.L_312:
        /*0044*/ 	.byte	0x04, 0x1e
        /*0046*/ 	.short	(.L_314 - .L_313)
.L_313:
        /*0048*/ 	.word	0x00000000


	//----- nvinfo : EIATTR_CBANK_PARAM_SIZE
	.align		4
.L_314:
        /*004c*/ 	.byte	0x03, 0x19
        /*004e*/ 	.short	0x0010


	//----- nvinfo : EIATTR_PARAM_CBANK
	.align		4
        /*0050*/ 	.byte	0x04, 0x0a
        /*0052*/ 	.short	(.L_316 - .L_315)
	.align		4
.L_315:
        /*0054*/ 	.word	index@(.nv.constant0.initialize_instance_kernel)
        /*0058*/ 	.short	0x0380
        /*005a*/ 	.short	0x0010


	//----- nvinfo : EIATTR_SW_WAR
	.align		4
.L_316:
        /*005c*/ 	.byte	0x04, 0x36
        /*005e*/ 	.short	(.L_318 - .L_317)
.L_317:
        /*0060*/ 	.word	0x00000008
.L_318:


//--------------------- .nv.callgraph             --------------------------
	.section	.nv.callgraph,"",@"SHT_CUDA_CALLGRAPH"
	.align	4
	.sectionentsize	8
	.align		4
        /*0000*/ 	.word	0x00000000
	.align		4
        /*0004*/ 	.word	0xffffffff
	.align		4
        /*0008*/ 	.word	index@(solve_greedy_bipartition)
	.align		4
        /*000c*/ 	.word	index@(vprintf)
	.align		4
        /*0010*/ 	.word	0x00000000
	.align		4
        /*0014*/ 	.word	0xfffffffe
	.align		4
        /*0018*/ 	.word	0x00000000
	.align		4
        /*001c*/ 	.word	0xfffffffd
	.align		4
        /*0020*/ 	.word	0x00000000
	.align		4
        /*0024*/ 	.word	0xfffffffc


//--------------------- .nv.constant4             --------------------------
	.section	.nv.constant4,"a",@progbits
	.align	8
	.align		8
.nv.constant4:
        /*0000*/ 	.dword	precalc_xorwow_matrix
	.align		8
        /*0008*/ 	.dword	precalc_xorwow_offset_matrix
	.align		8
        /*0010*/ 	.dword	mrg32k3aM1
	.align		8
        /*0018*/ 	.dword	mrg32k3aM2
	.align		8
        /*0020*/ 	.dword	mrg32k3aM1SubSeq
	.align		8
        /*0028*/ 	.dword	mrg32k3aM2SubSeq
	.align		8
        /*0030*/ 	.dword	mrg32k3aM1Seq
	.align		8
        /*0038*/ 	.dword	mrg32k3aM2Seq
	.align		8
        /*0040*/ 	.dword	$str
	.align		8
        /*0048*/ 	.dword	$str$1
	.align		8
        /*0050*/ 	.dword	$str$2
	.align		8
        /*0058*/ 	.dword	$str$3
	.align		8
        /*0060*/ 	.dword	$str$4
	.align		8
        /*0068*/ 	.dword	$str$5
	.align		8
        /*0070*/ 	.dword	$str$6
	.align		8
        /*0078*/ 	.dword	$str$7
	.align		8
        /*0080*/ 	.dword	$str$8
	.align		8
        /*0088*/ 	.dword	$str$9
	.align		8
        /*0090*/ 	.dword	vprintf


//--------------------- .nv.constant3             --------------------------
	.section	.nv.constant3,"a",@progbits
	.align	8
.nv.constant3:
	.type		__cr_lgamma_table,@object
	.size		__cr_lgamma_table,(.L_8 - __cr_lgamma_table)
__cr_lgamma_table:
        /*0000*/ 	.byte	0x00, 0x00, 0x00, 0x00, 0x00, 0x00, 0x00, 0x00, 0x00, 0x00, 0x00, 0x00, 0x00, 0x00, 0x00, 0x00
        /*0010*/ 	.byte	0xef, 0x39, 0xfa, 0xfe, 0x42, 0x2e, 0xe6, 0x3f, 0x02, 0x20, 0x2a, 0xfa, 0x0b, 0xab, 0xfc, 0x3f
        /*0020*/ 	.byte	0xf9, 0x2c, 0x92, 0x7c, 0xa7, 0x6c, 0x09, 0x40, 0xc9, 0x79, 0x44, 0x3c, 0x64, 0x26, 0x13, 0x40
        /*0030*/ 	.byte	0xca, 0x01, 0xcf, 0x3a, 0x27, 0x51, 0x1a, 0x40, 0x30, 0xcc, 0x2d, 0xf3, 0xe1, 0x0c, 0x21, 0x40
        /*0040*/ 	.byte	0x0d, 0xb7, 0xfc, 0x82, 0x8e, 0x35, 0x25, 0x40
.L_8:


//--------------------- .text.setup_hypergraph_kernel --------------------------
	.section	.text.setup_hypergraph_kernel,"ax",@progbits
	.align	128
        .global         setup_hypergraph_kernel
        .type           setup_hypergraph_kernel,@function
        .size           setup_hypergraph_kernel,(.L_x_343 - setup_hypergraph_kernel)
        .other          setup_hypergraph_kernel,@"STO_CUDA_ENTRY STV_DEFAULT"
setup_hypergraph_kernel:
.text.setup_hypergraph_kernel:
[----:B------:R-:W-:Y:S01]  /*0000*/  LDC R1, c[0x0][0x37c] ;  /* 0x0000df00ff017b82 */ /* 0x000fe20000000800 */
[----:B------:R-:W0:Y:S07]  /*0010*/  S2R R0, SR_TID.X ;  /* 0x0000000000007919 */ /* 0x000e2e0000002100 */
[----:B------:R-:W0:Y:S02]  /*0020*/  S2UR UR4, SR_CTAID.X ;  /* 0x00000000000479c3 */ /* 0x000e240000002500 */
[----:B0-----:R-:W-:-:S13]  /*0030*/  LOP3.LUT P0, RZ, R0, UR4, RZ, 0xfc, !PT ;  /* 0x0000000400ff7c12 */ /* 0x001fda000f80fcff */
[----:B------:R-:W-:Y:S05]  /*0040*/  @P0 EXIT ;  /* 0x000000000000094d */ /* 0x000fea0003800000 */
[----:B------:R-:W0:Y:S01]  /*0050*/  LDC.64 R2, c[0x0][0x380] ;  /* 0x0000e000ff027b82 */ /* 0x000e220000000a00 */
[----:B------:R-:W0:Y:S07]  /*0060*/  LDCU.64 UR4, c[0x0][0x358] ;  /* 0x00006b00ff0477ac */ /* 0x000e2e0008000a00 */
[----:B------:R-:W0:Y:S08]  /*0070*/  LDC.64 R12, c[0x0][0x388] ;  /* 0x0000e200ff0c7b82 */ /* 0x000e300000000a00 */
[----:B------:R-:W1:Y:S08]  /*0080*/  LDC.64 R4, c[0x0][0x390] ;  /* 0x0000e400ff047b82 */ /* 0x000e700000000a00 */
[----:B------:R-:W2:Y:S08]  /*0090*/  LDC.64 R6, c[0x0][0x398] ;  /* 0x0000e600ff067b82 */ /* 0x000eb00000000a00 */
[----:B------:R-:W3:Y:S01]  /*00a0*/  LDC.64 R8, c[0x0][0x3a0] ;  /* 0x0000e800ff087b82 */ /* 0x000ee20000000a00 */
[----:B0-----:R-:W-:Y:S07]  /*00b0*/  STG.E.64 desc[UR4][R2.64], R12 ;  /* 0x0000000c02007986 */ /* 0x001fee000c101b04 */
[----:B------:R-:W0:Y:S01]  /*00c0*/  LDC.64 R10, c[0x0][0x3a8] ;  /* 0x0000ea00ff0a7b82 */ /* 0x000e220000000a00 */
[----:B-1----:R-:W-:Y:S04]  /*00d0*/  STG.E.64 desc[UR4][R2.64+0x8], R4 ;  /* 0x0000080402007986 */ /* 0x002fe8000c101b04 */
[----:B--2---:R-:W-:Y:S04]  /*00e0*/  STG.E.64 desc[UR4][R2.64+0x10], R6 ;  /* 0x0000100602007986 */ /* 0x004fe8000c101b04 */
[----:B---3--:R-:W-:Y:S04]  /*00f0*/  STG.E.64 desc[UR4][R2.64+0x18], R8 ;  /* 0x0000180802007986 */ /* 0x008fe8000c101b04 */
[----:B0-----:R-:W-:Y:S01]  /*0100*/  STG.E.64 desc[UR4][R2.64+0x20], R10 ;  /* 0x0000200a02007986 */ /* 0x001fe2000c101b04 */
[----:B------:R-:W-:Y:S05]  /*0110*/  EXIT ;  /* 0x000000000000794d */ /* 0x000fea0003800000 */
.L_x_0:
[----:B------:R-:W-:-:S00]  /*0120*/  BRA `(.L_x_0) ;  /* 0xfffffffc00fc7947 */ /* 0x000fc0000383ffff */
[----:B------:R-:W-:-:S00]  /*0130*/  NOP ;  /* 0x0000000000007918 */ /* 0x000fc00000000000 */
        /* <DEDUP_REMOVED lines=12> */
.L_x_343:


//--------------------- .text.solve_greedy_bipartition --------------------------
	.section	.text.solve_greedy_bipartition,"ax",@progbits
	.align	128
        .global         solve_greedy_bipartition
        .type           solve_greedy_bipartition,@function
        .size           solve_greedy_bipartition,(.L_x_344 - solve_greedy_bipartition)
        .other          solve_greedy_bipartition,@"STO_CUDA_ENTRY STV_DEFAULT"
solve_greedy_bipartition:
.text.solve_greedy_bipartition:
[----:B------:R-:W0:Y:S01]  /*0000*/  LDC R1, c[0x0][0x37c] ;  /* 0x0000df00ff017b82 */ /* 0x000e220000000800 */
[----:B------:R-:W1:Y:S07]  /*0010*/  S2R R16, SR_TID.X ;  /* 0x0000000000107919 */ /* 0x000e6e0000002100 */
[----:B------:R-:W1:Y:S01]  /*0020*/  S2UR UR53, SR_CTAID.X ;  /* 0x00000000003579c3 */ /* 0x000e620000002500 */
[----:B0-----:R-:W-:Y:S01]  /*0030*/  VIADD R1, R1, 0xfffffef0 ;  /* 0xfffffef001017836 */ /* 0x001fe20000000000 */
[----:B------:R-:W0:Y:S01]  /*0040*/  LDCU UR49, c[0x0][0x2f8] ;  /* 0x00005f00ff3177ac */ /* 0x000e220008000800 */
[----:B------:R-:W2:Y:S03]  /*0050*/  LDCU UR48, c[0x0][0x2fc] ;  /* 0x00005f80ff3077ac */ /* 0x000ea60008000800 */
[----:B------:R-:W-:Y:S01]  /*0060*/  R2UR UR38, R1 ;  /* 0x00000000012672ca */ /* 0x000fe200000e0000 */
[----:B------:R-:W3:-:S12]  /*0070*/  LDCU.64 UR36, c[0x0][0x358] ;  /* 0x00006b00ff2477ac */ /* 0x000ed80008000a00 */
[----:B0-----:R-:W-:-:S04]  /*0080*/  UIADD3 UR49, UP0, UPT, UR38, UR49, URZ ;  /* 0x0000003126317290 */ /* 0x001fc8000ff1e0ff */
[----:B--2---:R-:W-:Y:S01]  /*0090*/  UIADD3.X UR48, UPT, UPT, URZ, UR48, URZ, UP0, !UPT ;  /* 0x00000030ff307290 */ /* 0x004fe200087fe4ff */
[----:B-1----:R-:W-:-:S13]  /*00a0*/  LOP3.LUT P0, RZ, R16, UR53, RZ, 0xfc, !PT ;  /* 0x0000003510ff7c12 */ /* 0x002fda000f80fcff */
[----:B---3--:R-:W-:Y:S05]  /*00b0*/  @P0 BRA `(.L_x_1) ;  /* 0x0000002400940947 */ /* 0x008fea0003800000 */
[----:B------:R-:W0:Y:S01]  /*00c0*/  LDC.64 R2, c[0x0][0x380] ;  /* 0x0000e000ff027b82 */ /* 0x000e220000000a00 */
[----:B------:R-:W-:Y:S02]  /*00d0*/  HFMA2 R11, -RZ, RZ, 0, 3.5762786865234375e-07 ;  /* 0x00000006ff0b7431 */ /* 0x000fe400000001ff */
[----:B------:R-:W-:Y:S01]  /*00e0*/  IMAD.MOV.U32 R10, RZ, RZ, 0x40 ;  /* 0x00000040ff0a7424 */ /* 0x000fe200078e00ff */
[----:B------:R-:W-:Y:S01]  /*00f0*/  MOV R0, 0x90 ;  /* 0x0000009000007802 */ /* 0x000fe20000000f00 */
[----:B------:R-:W1:Y:S01]  /*0100*/  LDCU.64 UR4, c[0x4][0x40] ;  /* 0x01000800ff0477ac */ /* 0x000e620008000a00 */
[----:B0-----:R-:W2:Y:S02]  /*0110*/  LDG.E.64 R8, desc[UR36][R2.64] ;  /* 0x0000002402087981 */ /* 0x001ea4000c1e1b00 */
[----:B------:R0:W3:Y:S01]  /*0120*/  LDC.64 R12, c[0x4][R0] ;  /* 0x01000000000c7b82 */ /* 0x0000e20000000a00 */
[----:B-1----:R-:W-:Y:S01]  /*0130*/  IMAD.U32 R4, RZ, RZ, UR4 ;  /* 0x00000004ff047e24 */ /* 0x002fe2000f8e00ff */
[----:B------:R-:W-:Y:S01]  /*0140*/  MOV R6, UR49 ;  /* 0x0000003100067c02 */ /* 0x000fe20008000f00 */
[----:B------:R-:W-:-:S02]  /*0150*/  IMAD.U32 R5, RZ, RZ, UR5 ;  /* 0x00000005ff057e24 */ /* 0x000fc4000f8e00ff */
[----:B------:R-:W-:Y:S01]  /*0160*/  IMAD.U32 R7, RZ, RZ, UR48 ;  /* 0x00000030ff077e24 */ /* 0x000fe2000f8e00ff */
[----:B--23--:R0:W-:Y:S06]  /*0170*/  STL.128 [R1], R8 ;  /* 0x0000000801007387 */ /* 0x00c1ec0000100c00 */
[----:B------:R-:W-:-:S07]  /*0180*/  LEPC R20, `(.L_x_2) ;  /* 0x000000001014794e */ /* 0x000fce0000000000 */
[----:B0-----:R-:W-:Y:S05]  /*0190*/  CALL.ABS.NOINC R12 ;  /* 0x000000000c007343 */ /* 0x001fea0003c00000 */
.L_x_2:
[----:B------:R-:W0:Y:S02]  /*01a0*/  LDC.64 R22, c[0x0][0x380] ;  /* 0x0000e000ff167b82 */ /* 0x000e240000000a00 */
[----:B0-----:R-:W2:Y:S02]  /*01b0*/  LDG.E R17, desc[UR36][R22.64] ;  /* 0x0000002416117981 */ /* 0x001ea4000c1e1900 */
[----:B--2---:R-:W-:-:S13]  /*01c0*/  ISETP.GE.AND P0, PT, R17, 0x1, PT ;  /* 0x000000011100780c */ /* 0x004fda0003f06270 */
[----:B------:R-:W-:Y:S05]  /*01d0*/  @!P0 BRA `(.L_x_3) ;  /* 0x0000000000648947 */ /* 0x000fea0003800000 */
[----:B------:R-:W0:Y:S01]  /*01e0*/  LDC.64 R8, c[0x0][0x388] ;  /* 0x0000e200ff087b82 */ /* 0x000e220000000a00 */
[----:B------:R-:W-:Y:S01]  /*01f0*/  BSSY.RECONVERGENT B0, `(.L_x_3) ;  /* 0x0000017000007945 */ /* 0x000fe20003800200 */
[----:B------:R-:W-:-:S06]  /*0200*/  IMAD.MOV.U32 R19, RZ, RZ, RZ ;  /* 0x000000ffff137224 */ /* 0x000fcc00078e00ff */
[----:B------:R-:W1:Y:S08]  /*0210*/  LDC.64 R14, c[0x0][0x398] ;  /* 0x0000e600ff0e7b82 */ /* 0x000e700000000a00 */
[----:B------:R-:W2:Y:S08]  /*0220*/  LDC.64 R12, c[0x0][0x3a0] ;  /* 0x0000e800ff0c7b82 */ /* 0x000eb00000000a00 */
[----:B------:R-:W3:Y:S02]  /*0230*/  LDC.64 R10, c[0x0][0x3a8] ;  /* 0x0000ea00ff0a7b82 */ /* 0x000ee40000000a00 */
.L_x_6:
[----:B------:R-:W-:Y:S02]  /*0240*/  HFMA2 R21, -RZ, RZ, 0, 5.9604644775390625e-08 ;  /* 0x00000001ff157431 */ /* 0x000fe400000001ff */
[----:B0-----:R-:W-:-:S04]  /*0250*/  IMAD.WIDE.U32 R2, R19, 0x4, R8 ;  /* 0x0000000413027825 */ /* 0x001fc800078e0008 */
[C---:B---3--:R-:W-:Y:S01]  /*0260*/  IMAD.WIDE.U32 R4, R19.reuse, 0x4, R10 ;  /* 0x0000000413047825 */ /* 0x048fe200078e000a */
[----:B------:R0:W-:Y:S03]  /*0270*/  STG.E desc[UR36][R2.64], R21 ;  /* 0x0000001502007986 */ /* 0x0001e6000c101924 */
[C---:B--2---:R-:W-:Y:S01]  /*0280*/  IMAD.WIDE.U32 R6, R19.reuse, 0x4, R12 ;  /* 0x0000000413067825 */ /* 0x044fe200078e000c */
[----:B------:R0:W-:Y:S04]  /*0290*/  STG.E desc[UR36][R4.64], RZ ;  /* 0x000000ff04007986 */ /* 0x0001e8000c101924 */
[----:B------:R0:W-:Y:S04]  /*02a0*/  STG.E desc[UR36][R6.64], R19 ;  /* 0x0000001306007986 */ /* 0x0001e8000c101924 */
[----:B------:R-:W2:Y:S01]  /*02b0*/  LDG.E R17, desc[UR36][R22.64] ;  /* 0x0000002416117981 */ /* 0x000ea2000c1e1900 */
[----:B------:R-:W-:Y:S01]  /*02c0*/  BSSY.RECONVERGENT B1, `(.L_x_4) ;  /* 0x0000006000017945 */ /* 0x000fe20003800200 */
[----:B--2---:R-:W-:-:S13]  /*02d0*/  ISETP.GE.AND P0, PT, R19, R17, PT ;  /* 0x000000111300720c */ /* 0x004fda0003f06270 */
[----:B0-----:R-:W-:Y:S05]  /*02e0*/  @P0 BRA `(.L_x_5) ;  /* 0x00000000000c0947 */ /* 0x001fea0003800000 */
[----:B-1----:R-:W-:-:S05]  /*02f0*/  IMAD.WIDE.U32 R2, R19, 0x4, R14 ;  /* 0x0000000413027825 */ /* 0x002fca00078e000e */
[----:B------:R0:W-:Y:S04]  /*0300*/  STG.E desc[UR36][R2.64], RZ ;  /* 0x000000ff02007986 */ /* 0x0001e8000c101924 */
[----:B------:R0:W5:Y:S02]  /*0310*/  LDG.E R17, desc[UR36][R22.64] ;  /* 0x0000002416117981 */ /* 0x000164000c1e1900 */
.L_x_5:
[----:B------:R-:W-:Y:S05]  /*0320*/  BSYNC.RECONVERGENT B1 ;  /* 0x0000000000017941 */ /* 0x000fea0003800200 */
.L_x_4:
[----:B------:R-:W-:-:S05]  /*0330*/  VIADD R19, R19, 0x1 ;  /* 0x0000000113137836 */ /* 0x000fca0000000000 */
[----:B-----5:R-:W-:-:S13]  /*0340*/  ISETP.GE.AND P0, PT, R19, R17, PT ;  /* 0x000000111300720c */ /* 0x020fda0003f06270 */
[----:B------:R-:W-:Y:S05]  /*0350*/  @!P0 BRA `(.L_x_6) ;  /* 0xfffffffc00b88947 */ /* 0x000fea000383ffff */
[----:B------:R-:W-:Y:S05]  /*0360*/  BSYNC.RECONVERGENT B0 ;  /* 0x0000000000007941 */ /* 0x000fea0003800200 */
.L_x_3:
[----:B------:R-:W2:Y:S08]  /*0370*/  LDC.64 R4, c[0x0][0x398] ;  /* 0x0000e600ff047b82 */ /* 0x000eb00000000a00 */
[----:B0-----:R-:W0:Y:S01]  /*0380*/  LDC.64 R2, c[0x0][0x380] ;  /* 0x0000e000ff027b82 */ /* 0x001e220000000a00 */
[----:B--2---:R-:W-:-:S05]  /*0390*/  IMAD.WIDE R4, R17, 0x4, R4 ;  /* 0x0000000411047825 */ /* 0x004fca00078e0204 */
[----:B------:R2:W-:Y:S04]  /*03a0*/  STG.E desc[UR36][R4.64], RZ ;  /* 0x000000ff04007986 */ /* 0x0005e8000c101924 */
[----:B0-----:R-:W3:Y:S02]  /*03b0*/  LDG.E R0, desc[UR36][R2.64+0x4] ;  /* 0x0000042402007981 */ /* 0x001ee4000c1e1900 */
[----:B---3--:R-:W-:-:S13]  /*03c0*/  ISETP.GE.AND P0, PT, R0, 0x1, PT ;  /* 0x000000010000780c */ /* 0x008fda0003f06270 */
[----:B--2---:R-:W-:Y:S05]  /*03d0*/  @!P0 BRA `(.L_x_7) ;  /* 0x00000010003c8947 */ /* 0x004fea0003800000 */
[----:B------:R-:W-:Y:S01]  /*03e0*/  BSSY.RECONVERGENT B1, `(.L_x_7) ;  /* 0x000010e000017945 */ /* 0x000fe20003800200 */
[----:B------:R-:W-:-:S07]  /*03f0*/  IMAD.MOV.U32 R0, RZ, RZ, RZ ;  /* 0x000000ffff007224 */ /* 0x000fce00078e00ff */
.L_x_17:
[----:B--2---:R-:W2:Y:S02]  /*0400*/  LDG.E.64 R4, desc[UR36][R2.64+0x10] ;  /* 0x0000102402047981 */ /* 0x004ea4000c1e1b00 */
[----:B--2---:R-:W-:-:S05]  /*0410*/  IMAD.WIDE.U32 R4, R0, 0x4, R4 ;  /* 0x0000000400047825 */ /* 0x004fca00078e0004 */
[----:B0-----:R-:W2:Y:S04]  /*0420*/  LD.E R6, desc[UR36][R4.64] ;  /* 0x0000002404067980 */ /* 0x001ea8000c101900 */
[----:B------:R-:W2:Y:S01]  /*0430*/  LD.E R7, desc[UR36][R4.64+0x4] ;  /* 0x0000042404077980 */ /* 0x000ea2000c101900 */
[----:B------:R-:W-:Y:S01]  /*0440*/  BSSY.RECONVERGENT B0, `(.L_x_8) ;  /* 0x0000104000007945 */ /* 0x000fe20003800200 */
[----:B------:R-:W-:Y:S02]  /*0450*/  IADD3 R0, PT, PT, R0, 0x1, RZ ;  /* 0x0000000100007810 */ /* 0x000fe40007ffe0ff */
[----:B--2---:R-:W-:-:S13]  /*0460*/  ISETP.GE.AND P0, PT, R6, R7, PT ;  /* 0x000000070600720c */ /* 0x004fda0003f06270 */
[----:B---3--:R-:W-:Y:S05]  /*0470*/  @P0 BRA `(.L_x_9) ;  /* 0x0000001000000947 */ /* 0x008fea0003800000 */
[----:B------:R-:W-:Y:S01]  /*0480*/  IMAD.MOV.U32 R4, RZ, RZ, R6 ;  /* 0x000000ffff047224 */ /* 0x000fe200078e0006 */
[----:B------:R-:W-:Y:S03]  /*0490*/  BSSY.RECONVERGENT B2, `(.L_x_10) ;  /* 0x000007e000027945 */ /* 0x000fe60003800200 */
[C---:B------:R-:W-:Y:S01]  /*04a0*/  IMAD.IADD R5, R7.reuse, 0x1, -R4 ;  /* 0x0000000107057824 */ /* 0x040fe200078e0a04 */
[----:B------:R-:W-:-:S04]  /*04b0*/  IADD3 R6, PT, PT, -R7, R4, RZ ;  /* 0x0000000407067210 */ /* 0x000fc80007ffe1ff */
[----:B------:R-:W-:Y:S02]  /*04c0*/  ISETP.GT.U32.AND P0, PT, R6, -0x10, PT ;  /* 0xfffffff00600780c */ /* 0x000fe40003f04070 */
[----:B------:R-:W-:-:S04]  /*04d0*/  LOP3.LUT R20, R5, 0xf, RZ, 0xc0, !PT ;  /* 0x0000000f05147812 */ /* 0x000fc800078ec0ff */
[----:B------:R-:W-:-:S07]  /*04e0*/  ISETP.NE.AND P1, PT, R20, RZ, PT ;  /* 0x000000ff1400720c */ /* 0x000fce0003f25270 */
[----:B------:R-:W-:Y:S06]  /*04f0*/  @P0 BRA `(.L_x_11) ;  /* 0x0000000400dc0947 */ /* 0x000fec0003800000 */
[----:B------:R-:W-:Y:S01]  /*0500*/  LOP3.LUT R8, R5, 0xfffffff0, RZ, 0xc0, !PT ;  /* 0xfffffff005087812 */ /* 0x000fe200078ec0ff */
[----:B------:R-:W-:-:S07]  /*0510*/  IMAD.MOV.U32 R9, RZ, RZ, RZ ;  /* 0x000000ffff097224 */ /* 0x000fce00078e00ff */
.L_x_12:
[----:B0-----:R-:W2:Y:S02]  /*0520*/  LDG.E.64 R6, desc[UR36][R2.64+0x18] ;  /* 0x0000182402067981 */ /* 0x001ea4000c1e1b00 */
[----:B--2---:R-:W-:Y:S02]  /*0530*/  IMAD.WIDE R10, R4, 0x4, R6 ;  /* 0x00000004040a7825 */ /* 0x004fe400078e0206 */
[----:B------:R-:W0:Y:S04]  /*0540*/  LDC.64 R6, c[0x0][0x3a8] ;  /* 0x0000ea00ff067b82 */ /* 0x000e280000000a00 */
[----:B------:R-:W0:Y:S02]  /*0550*/  LD.E R11, desc[UR36][R10.64] ;  /* 0x000000240a0b7980 */ /* 0x000e24000c101900 */
[----:B0-----:R-:W-:-:S05]  /*0560*/  IMAD.WIDE R12, R11, 0x4, R6 ;  /* 0x000000040b0c7825 */ /* 0x001fca00078e0206 */
[----:B-1----:R-:W2:Y:S02]  /*0570*/  LDG.E R14, desc[UR36][R12.64] ;  /* 0x000000240c0e7981 */ /* 0x002ea4000c1e1900 */
[----:B--2---:R-:W-:-:S05]  /*0580*/  IADD3 R17, PT, PT, R14, 0x1, RZ ;  /* 0x000000010e117810 */ /* 0x004fca0007ffe0ff */
[----:B------:R0:W-:Y:S04]  /*0590*/  STG.E desc[UR36][R12.64], R17 ;  /* 0x000000110c007986 */ /* 0x0001e8000c101924 */
[----:B------:R-:W2:Y:S02]  /*05a0*/  LDG.E.64 R14, desc[UR36][R2.64+0x18] ;  /* 0x00001824020e7981 */ /* 0x000ea4000c1e1b00 */
[----:B--2---:R-:W-:-:S06]  /*05b0*/  IMAD.WIDE R14, R4, 0x4, R14 ;  /* 0x00000004040e7825 */ /* 0x004fcc00078e020e */
[----:B------:R-:W2:Y:S02]  /*05c0*/  LD.E R15, desc[UR36][R14.64+0x4] ;  /* 0x000004240e0f7980 */ /* 0x000ea4000c101900 */
[----:B--2---:R-:W-:-:S05]  /*05d0*/  IMAD.WIDE R18, R15, 0x4, R6 ;  /* 0x000000040f127825 */ /* 0x004fca00078e0206 */
[----:B------:R-:W2:Y:S02]  /*05e0*/  LDG.E R21, desc[UR36][R18.64] ;  /* 0x0000002412157981 */ /* 0x000ea4000c1e1900 */
[----:B--2---:R-:W-:-:S05]  /*05f0*/  VIADD R21, R21, 0x1 ;  /* 0x0000000115157836 */ /* 0x004fca0000000000 */
[----:B------:R1:W-:Y:S04]  /*0600*/  STG.E desc[UR36][R18.64], R21 ;  /* 0x0000001512007986 */ /* 0x0003e8000c101924 */
[----:B------:R-:W2:Y:S02]  /*0610*/  LDG.E.64 R10, desc[UR36][R2.64+0x18] ;  /* 0x00001824020a7981 */ /* 0x000ea4000c1e1b00 */
[----:B--2---:R-:W-:-:S06]  /*0620*/  IMAD.WIDE R10, R4, 0x4, R10 ;  /* 0x00000004040a7825 */ /* 0x004fcc00078e020a */
[----:B------:R-:W0:Y:S02]  /*0630*/  LD.E R11, desc[UR36][R10.64+0x8] ;  /* 0x000008240a0b7980 */ /* 0x000e24000c101900 */
[----:B0-----:R-:W-:-:S05]  /*0640*/  IMAD.WIDE R12, R11, 0x4, R6 ;  /* 0x000000040b0c7825 */ /* 0x001fca00078e0206 */
[----:B------:R-:W2:Y:S02]  /*0650*/  LDG.E R17, desc[UR36][R12.64] ;  /* 0x000000240c117981 */ /* 0x000ea4000c1e1900 */
[----:B--2---:R-:W-:-:S05]  /*0660*/  IADD3 R17, PT, PT, R17, 0x1, RZ ;  /* 0x0000000111117810 */ /* 0x004fca0007ffe0ff */
[----:B------:R0:W-:Y:S04]  /*0670*/  STG.E desc[UR36][R12.64], R17 ;  /* 0x000000110c007986 */ /* 0x0001e8000c101924 */
[----:B------:R-:W2:Y:S02]  /*0680*/  LDG.E.64 R14, desc[UR36][R2.64+0x18] ;  /* 0x00001824020e7981 */ /* 0x000ea4000c1e1b00 */
[----:B--2---:R-:W-:-:S06]  /*0690*/  IMAD.WIDE R14, R4, 0x4, R14 ;  /* 0x00000004040e7825 */ /* 0x004fcc00078e020e */
[----:B------:R-:W1:Y:S02]  /*06a0*/  LD.E R15, desc[UR36][R14.64+0xc] ;  /* 0x00000c240e0f7980 */ /* 0x000e64000c101900 */
[----:B-1----:R-:W-:-:S05]  /*06b0*/  IMAD.WIDE R18, R15, 0x4, R6 ;  /* 0x000000040f127825 */ /* 0x002fca00078e0206 */
        /* <DEDUP_REMOVED lines=82> */
[----:B------:R-:W2:Y:S02]  /*0be0*/  LD.E R15, desc[UR36][R14.64+0x3c] ;  /* 0x00003c240e0f7980 */ /* 0x000ea4000c101900 */
[----:B--2---:R-:W-:-:S05]  /*0bf0*/  IMAD.WIDE R6, R15, 0x4, R6 ;  /* 0x000000040f067825 */ /* 0x004fca00078e0206 */
[----:B-1----:R-:W2:Y:S01]  /*0c00*/  LDG.E R18, desc[UR36][R6.64] ;  /* 0x0000002406127981 */ /* 0x002ea2000c1e1900 */
[----:B------:R-:W-:Y:S01]  /*0c10*/  IADD3 R9, PT, PT, R9, 0x10, RZ ;  /* 0x0000001009097810 */ /* 0x000fe20007ffe0ff */
[----:B------:R-:W-:-:S03]  /*0c20*/  VIADD R4, R4, 0x10 ;  /* 0x0000001004047836 */ /* 0x000fc60000000000 */
[----:B------:R-:W-:Y:S01]  /*0c30*/  ISETP.NE.AND P0, PT, R9, R8, PT ;  /* 0x000000080900720c */ /* 0x000fe20003f05270 */
[----:B--2---:R-:W-:-:S05]  /*0c40*/  VIADD R19, R18, 0x1 ;  /* 0x0000000112137836 */ /* 0x004fca0000000000 */
[----:B------:R0:W-:Y:S07]  /*0c50*/  STG.E desc[UR36][R6.64], R19 ;  /* 0x0000001306007986 */ /* 0x0001ee000c101924 */
[----:B------:R-:W-:Y:S05]  /*0c60*/  @P0 BRA `(.L_x_12) ;  /* 0xfffffff8002c0947 */ /* 0x000fea000383ffff */
.L_x_11:
[----:B------:R-:W-:Y:S05]  /*0c70*/  BSYNC.RECONVERGENT B2 ;  /* 0x0000000000027941 */ /* 0x000fea0003800200 */
.L_x_10:
[----:B------:R-:W-:Y:S05]  /*0c80*/  @!P1 BRA `(.L_x_9) ;  /* 0x0000000400fc9947 */ /* 0x000fea0003800000 */
[----:B------:R-:W-:Y:S01]  /*0c90*/  ISETP.GE.U32.AND P0, PT, R20, 0x8, PT ;  /* 0x000000081400780c */ /* 0x000fe20003f06070 */
[----:B------:R-:W-:Y:S01]  /*0ca0*/  BSSY.RECONVERGENT B2, `(.L_x_13) ;  /* 0x000003e000027945 */ /* 0x000fe20003800200 */
[----:B0-----:R-:W-:-:S04]  /*0cb0*/  LOP3.LUT R17, R5, 0x7, RZ, 0xc0, !PT ;  /* 0x0000000705117812 */ /* 0x001fc800078ec0ff */
[----:B------:R-:W-:-:S07]  /*0cc0*/  ISETP.NE.AND P1, PT, R17, RZ, PT ;  /* 0x000000ff1100720c */ /* 0x000fce0003f25270 */
[----:B------:R-:W-:Y:S06]  /*0cd0*/  @!P0 BRA `(.L_x_14) ;  /* 0x0000000000e88947 */ /* 0x000fec0003800000 */
[----:B------:R-:W2:Y:S02]  /*0ce0*/  LDG.E.64 R6, desc[UR36][R2.64+0x18] ;  /* 0x0000182402067981 */ /* 0x000ea4000c1e1b00 */
[----:B--2---:R-:W-:Y:S02]  /*0cf0*/  IMAD.WIDE R8, R4, 0x4, R6 ;  /* 0x0000000404087825 */ /* 0x004fe400078e0206 */
[----:B------:R-:W0:Y:S04]  /*0d00*/  LDC.64 R6, c[0x0][0x3a8] ;  /* 0x0000ea00ff067b82 */ /* 0x000e280000000a00 */
        /* <DEDUP_REMOVED lines=53> */
[----:B--2---:R-:W-:-:S05]  /*1060*/  VIADD R15, R14, 0x1 ;  /* 0x000000010e0f7836 */ /* 0x004fca0000000000 */
[----:B------:R0:W-:Y:S02]  /*1070*/  STG.E desc[UR36][R6.64], R15 ;  /* 0x0000000f06007986 */ /* 0x0001e4000c101924 */
.L_x_14:
[----:B------:R-:W-:Y:S05]  /*1080*/  BSYNC.RECONVERGENT B2 ;  /* 0x0000000000027941 */ /* 0x000fea0003800200 */
.L_x_13:
[----:B------:R-:W-:Y:S05]  /*1090*/  @!P1 BRA `(.L_x_9) ;  /* 0x0000000000f89947 */ /* 0x000fea0003800000 */
[----:B------:R-:W-:Y:S01]  /*10a0*/  ISETP.GE.U32.AND P0, PT, R17, 0x4, PT ;  /* 0x000000041100780c */ /* 0x000fe20003f06070 */
[----:B------:R-:W-:Y:S01]  /*10b0*/  BSSY.RECONVERGENT B2, `(.L_x_15) ;  /* 0x0000022000027945 */ /* 0x000fe20003800200 */
[----:B------:R-:W-:-:S04]  /*10c0*/  LOP3.LUT R5, R5, 0x3, RZ, 0xc0, !PT ;  /* 0x0000000305057812 */ /* 0x000fc800078ec0ff */
[----:B------:R-:W-:-:S07]  /*10d0*/  ISETP.NE.AND P1, PT, R5, RZ, PT ;  /* 0x000000ff0500720c */ /* 0x000fce0003f25270 */
[----:B------:R-:W-:Y:S06]  /*10e0*/  @!P0 BRA `(.L_x_16) ;  /* 0x0000000000788947 */ /* 0x000fec0003800000 */
[----:B0-----:R-:W2:Y:S02]  /*10f0*/  LDG.E.64 R6, desc[UR36][R2.64+0x18] ;  /* 0x0000182402067981 */ /* 0x001ea4000c1e1b00 */
[----:B--2---:R-:W-:Y:S02]  /*1100*/  IMAD.WIDE R8, R4, 0x4, R6 ;  /* 0x0000000404087825 */ /* 0x004fe400078e0206 */
[----:B------:R-:W0:Y:S04]  /*1110*/  LDC.64 R6, c[0x0][0x3a8] ;  /* 0x0000ea00ff067b82 */ /* 0x000e280000000a00 */
[----:B------:R-:W0:Y:S02]  /*1120*/  LD.E R9, desc[UR36][R8.64] ;  /* 0x0000002408097980 */ /* 0x000e24000c101900 */
[----:B0-----:R-:W-:-:S05]  /*1130*/  IMAD.WIDE R10, R9, 0x4, R6 ;  /* 0x00000004090a7825 */ /* 0x001fca00078e0206 */
[----:B------:R-:W2:Y:S02]  /*1140*/  LDG.E R12, desc[UR36][R10.64] ;  /* 0x000000240a0c7981 */ /* 0x000ea4000c1e1900 */
[----:B--2---:R-:W-:-:S05]  /*1150*/  VIADD R17, R12, 0x1 ;  /* 0x000000010c117836 */ /* 0x004fca0000000000 */
[----:B------:R0:W-:Y:S04]  /*1160*/  STG.E desc[UR36][R10.64], R17 ;  /* 0x000000110a007986 */ /* 0x0001e8000c101924 */
[----:B------:R-:W2:Y:S02]  /*1170*/  LDG.E.64 R12, desc[UR36][R2.64+0x18] ;  /* 0x00001824020c7981 */ /* 0x000ea4000c1e1b00 */
[----:B--2---:R-:W-:-:S06]  /*1180*/  IMAD.WIDE R12, R4, 0x4, R12 ;  /* 0x00000004040c7825 */ /* 0x004fcc00078e020c */
[----:B------:R-:W1:Y:S02]  /*1190*/  LD.E R13, desc[UR36][R12.64+0x4] ;  /* 0x000004240c0d7980 */ /* 0x000e64000c101900 */
[----:B-1----:R-:W-:-:S05]  /*11a0*/  IMAD.WIDE R14, R13, 0x4, R6 ;  /* 0x000000040d0e7825 */ /* 0x002fca00078e0206 */
[----:B------:R-:W2:Y:S02]  /*11b0*/  LDG.E R18, desc[UR36][R14.64] ;  /* 0x000000240e127981 */ /* 0x000ea4000c1e1900 */
[----:B--2---:R-:W-:-:S05]  /*11c0*/  IADD3 R19, PT, PT, R18, 0x1, RZ ;  /* 0x0000000112137810 */ /* 0x004fca0007ffe0ff */
[----:B------:R1:W-:Y:S04]  /*11d0*/  STG.E desc[UR36][R14.64], R19 ;  /* 0x000000130e007986 */ /* 0x0003e8000c101924 */
[----:B------:R-:W2:Y:S02]  /*11e0*/  LDG.E.64 R8, desc[UR36][R2.64+0x18] ;  /* 0x0000182402087981 */ /* 0x000ea4000c1e1b00 */
[----:B--2---:R-:W-:-:S06]  /*11f0*/  IMAD.WIDE R8, R4, 0x4, R8 ;  /* 0x0000000404087825 */ /* 0x004fcc00078e0208 */
[----:B------:R-:W0:Y:S02]  /*1200*/  LD.E R9, desc[UR36][R8.64+0x8] ;  /* 0x0000082408097980 */ /* 0x000e24000c101900 */
[----:B0-----:R-:W-:-:S05]  /*1210*/  IMAD.WIDE R10, R9, 0x4, R6 ;  /* 0x00000004090a7825 */ /* 0x001fca00078e0206 */
[----:B------:R-:W2:Y:S02]  /*1220*/  LDG.E R17, desc[UR36][R10.64] ;  /* 0x000000240a117981 */ /* 0x000ea4000c1e1900 */
[----:B--2---:R-:W-:-:S05]  /*1230*/  VIADD R17, R17, 0x1 ;  /* 0x0000000111117836 */ /* 0x004fca0000000000 */
[----:B------:R2:W-:Y:S04]  /*1240*/  STG.E desc[UR36][R10.64], R17 ;  /* 0x000000110a007986 */ /* 0x0005e8000c101924 */
[----:B------:R-:W3:Y:S02]  /*1250*/  LDG.E.64 R12, desc[UR36][R2.64+0x18] ;  /* 0x00001824020c7981 */ /* 0x000ee4000c1e1b00 */
[----:B---3--:R-:W-:-:S06]  /*1260*/  IMAD.WIDE R12, R4, 0x4, R12 ;  /* 0x00000004040c7825 */ /* 0x008fcc00078e020c */
[----:B------:R-:W3:Y:S02]  /*1270*/  LD.E R13, desc[UR36][R12.64+0xc] ;  /* 0x00000c240c0d7980 */ /* 0x000ee4000c101900 */
[----:B---3--:R-:W-:-:S05]  /*1280*/  IMAD.WIDE R6, R13, 0x4, R6 ;  /* 0x000000040d067825 */ /* 0x008fca00078e0206 */
[----:B-1----:R-:W3:Y:S01]  /*1290*/  LDG.E R14, desc[UR36][R6.64] ;  /* 0x00000024060e7981 */ /* 0x002ee2000c1e1900 */
[----:B------:R-:W-:Y:S01]  /*12a0*/  VIADD R4, R4, 0x4 ;  /* 0x0000000404047836 */ /* 0x000fe20000000000 */
[----:B---3--:R-:W-:-:S05]  /*12b0*/  IADD3 R15, PT, PT, R14, 0x1, RZ ;  /* 0x000000010e0f7810 */ /* 0x008fca0007ffe0ff */
[----:B------:R2:W-:Y:S02]  /*12c0*/  STG.E desc[UR36][R6.64], R15 ;  /* 0x0000000f06007986 */ /* 0x0005e4000c101924 */
.L_x_16:
[----:B------:R-:W-:Y:S05]  /*12d0*/  BSYNC.RECONVERGENT B2 ;  /* 0x0000000000027941 */ /* 0x000fea0003800200 */
.L_x_15:
[----:B------:R-:W-:Y:S05]  /*12e0*/  @!P1 BRA `(.L_x_9) ;  /* 0x0000000000649947 */ /* 0x000fea0003800000 */
[----:B0-2---:R-:W2:Y:S02]  /*12f0*/  LDG.E.64 R6, desc[UR36][R2.64+0x18] ;  /* 0x0000182402067981 */ /* 0x005ea4000c1e1b00 */
[----:B--2---:R-:W-:Y:S02]  /*1300*/  IMAD.WIDE R8, R4, 0x4, R6 ;  /* 0x0000000404087825 */ /* 0x004fe400078e0206 */
[----:B------:R-:W0:Y:S04]  /*1310*/  LDC.64 R6, c[0x0][0x3a8] ;  /* 0x0000ea00ff067b82 */ /* 0x000e280000000a00 */
[----:B------:R-:W0:Y:S02]  /*1320*/  LD.E R9, desc[UR36][R8.64] ;  /* 0x0000002408097980 */ /* 0x000e24000c101900 */
[----:B0-----:R-:W-:-:S05]  /*1330*/  IMAD.WIDE R10, R9, 0x4, R6 ;  /* 0x00000004090a7825 */ /* 0x001fca00078e0206 */
[----:B------:R-:W2:Y:S01]  /*1340*/  LDG.E R12, desc[UR36][R10.64] ;  /* 0x000000240a0c7981 */ /* 0x000ea2000c1e1900 */
[----:B------:R-:W-:Y:S02]  /*1350*/  ISETP.NE.AND P0, PT, R5, 0x1, PT ;  /* 0x000000010500780c */ /* 0x000fe40003f05270 */
[----:B--2---:R-:W-:-:S05]  /*1360*/  IADD3 R13, PT, PT, R12, 0x1, RZ ;  /* 0x000000010c0d7810 */ /* 0x004fca0007ffe0ff */
[----:B------:R3:W-:Y:S06]  /*1370*/  STG.E desc[UR36][R10.64], R13 ;  /* 0x0000000d0a007986 */ /* 0x0007ec000c101924 */
[----:B------:R-:W-:Y:S05]  /*1380*/  @!P0 BRA `(.L_x_9) ;  /* 0x00000000003c8947 */ /* 0x000fea0003800000 */
[----:B------:R-:W2:Y:S02]  /*1390*/  LDG.E.64 R8, desc[UR36][R2.64+0x18] ;  /* 0x0000182402087981 */ /* 0x000ea4000c1e1b00 */
[----:B--2---:R-:W-:-:S06]  /*13a0*/  IMAD.WIDE R8, R4, 0x4, R8 ;  /* 0x0000000404087825 */ /* 0x004fcc00078e0208 */
[----:B------:R-:W3:Y:S01]  /*13b0*/  LD.E R9, desc[UR36][R8.64+0x4] ;  /* 0x0000042408097980 */ /* 0x000ee2000c101900 */
[----:B------:R-:W-:Y:S01]  /*13c0*/  ISETP.NE.AND P0, PT, R5, 0x2, PT ;  /* 0x000000020500780c */ /* 0x000fe20003f05270 */
[----:B---3--:R-:W-:-:S05]  /*13d0*/  IMAD.WIDE R10, R9, 0x4, R6 ;  /* 0x00000004090a7825 */ /* 0x008fca00078e0206 */
[----:B------:R-:W2:Y:S02]  /*13e0*/  LDG.E R12, desc[UR36][R10.64] ;  /* 0x000000240a0c7981 */ /* 0x000ea4000c1e1900 */
[----:B--2---:R-:W-:-:S05]  /*13f0*/  VIADD R5, R12, 0x1 ;  /* 0x000000010c057836 */ /* 0x004fca0000000000 */
[----:B------:R4:W-:Y:S04]  /*1400*/  STG.E desc[UR36][R10.64], R5 ;  /* 0x000000050a007986 */ /* 0x0009e8000c101924 */
[----:B------:R-:W2:Y:S02]  /*1410*/  @P0 LDG.E.64 R12, desc[UR36][R2.64+0x18] ;  /* 0x00001824020c0981 */ /* 0x000ea4000c1e1b00 */
[----:B--2---:R-:W-:-:S06]  /*1420*/  @P0 IMAD.WIDE R12, R4, 0x4, R12 ;  /* 0x00000004040c0825 */ /* 0x004fcc00078e020c */
[----:B------:R-:W2:Y:S02]  /*1430*/  @P0 LD.E R13, desc[UR36][R12.64+0x8] ;  /* 0x000008240c0d0980 */ /* 0x000ea4000c101900 */
[----:B--2---:R-:W-:-:S05]  /*1440*/  @P0 IMAD.WIDE R6, R13, 0x4, R6 ;  /* 0x000000040d060825 */ /* 0x004fca00078e0206 */
[----:B------:R-:W2:Y:S02]  /*1450*/  @P0 LDG.E R4, desc[UR36][R6.64] ;  /* 0x0000002406040981 */ /* 0x000ea4000c1e1900 */
[----:B--2---:R-:W-:-:S05]  /*1460*/  @P0 IADD3 R9, PT, PT, R4, 0x1, RZ ;  /* 0x0000000104090810 */ /* 0x004fca0007ffe0ff */
[----:B------:R4:W-:Y:S02]  /*1470*/  @P0 STG.E desc[UR36][R6.64], R9 ;  /* 0x0000000906000986 */ /* 0x0009e4000c101924 */
.L_x_9:
[----:B------:R-:W-:Y:S05]  /*1480*/  BSYNC.RECONVERGENT B0 ;  /* 0x0000000000007941 */ /* 0x000fea0003800200 */
.L_x_8:
[----:B----4-:R-:W4:Y:S02]  /*1490*/  LDG.E R5, desc[UR36][R2.64+0x4] ;  /* 0x0000042402057981 */ /* 0x010f24000c1e1900 */
[----:B----4-:R-:W-:-:S13]  /*14a0*/  ISETP.GE.AND P0, PT, R0, R5, PT ;  /* 0x000000050000720c */ /* 0x010fda0003f06270 */
[----:B------:R-:W-:Y:S05]  /*14b0*/  @!P0 BRA `(.L_x_17) ;  /* 0xffffffec00d08947 */ /* 0x000fea000383ffff */
[----:B------:R-:W-:Y:S05]  /*14c0*/  BSYNC.RECONVERGENT B1 ;  /* 0x0000000000017941 */ /* 0x000fea0003800200 */
.L_x_7:
[----:B0-2---:R-:W2:Y:S01]  /*14d0*/  LDG.E R7, desc[UR36][R2.64] ;  /* 0x0000002402077981 */ /* 0x005ea2000c1e1900 */
[----:B---3--:R-:W-:Y:S01]  /*14e0*/  IMAD.MOV.U32 R13, RZ, RZ, RZ ;  /* 0x000000ffff0d7224 */ /* 0x008fe200078e00ff */
[----:B--2---:R-:W-:-:S13]  /*14f0*/  ISETP.GE.AND P0, PT, R7, 0x1, PT ;  /* 0x000000010700780c */ /* 0x004fda0003f06270 */
[----:B------:R-:W-:Y:S05]  /*1500*/  @!P0 BRA `(.L_x_18) ;  /* 0x0000000000408947 */ /* 0x000fea0003800000 */
[----:B------:R-:W0:Y:S01]  /*1510*/  LDC.64 R10, c[0x0][0x3a8] ;  /* 0x0000ea00ff0a7b82 */ /* 0x000e220000000a00 */
[----:B-1----:R-:W-:Y:S01]  /*1520*/  HFMA2 R15, -RZ, RZ, 0, 0 ;  /* 0x00000000ff0f7431 */ /* 0x002fe200000001ff */
[----:B------:R-:W-:Y:S01]  /*1530*/  BSSY.RECONVERGENT B0, `(.L_x_19) ;  /* 0x000000c000007945 */ /* 0x000fe20003800200 */
[----:B------:R-:W-:-:S05]  /*1540*/  IMAD.MOV.U32 R13, RZ, RZ, RZ ;  /* 0x000000ffff0d7224 */ /* 0x000fca00078e00ff */
[----:B------:R-:W1:Y:S02]  /*1550*/  LDC.64 R8, c[0x0][0x398] ;  /* 0x0000e600ff087b82 */ /* 0x000e640000000a00 */
.L_x_20:
[----:B-1----:R-:W-:-:S05]  /*1560*/  IMAD.WIDE.U32 R4, R15, 0x4, R8 ;  /* 0x000000040f047825 */ /* 0x002fca00078e0008 */
[----:B------:R1:W-:Y:S04]  /*1570*/  STG.E desc[UR36][R4.64], R13 ;  /* 0x0000000d04007986 */ /* 0x0003e8000c101924 */
[----:B------:R-:W2:Y:S01]  /*1580*/  LDG.E R0, desc[UR36][R2.64] ;  /* 0x0000002402007981 */ /* 0x000ea2000c1e1900 */
[----:B0-----:R-:W-:-:S06]  /*1590*/  IMAD.WIDE.U32 R6, R15, 0x4, R10 ;  /* 0x000000040f067825 */ /* 0x001fcc00078e000a */
[----:B------:R-:W1:Y:S01]  /*15a0*/  LDG.E R6, desc[UR36][R6.64] ;  /* 0x0000002406067981 */ /* 0x000e62000c1e1900 */
[----:B------:R-:W-:-:S04]  /*15b0*/  IADD3 R15, PT, PT, R15, 0x1, RZ ;  /* 0x000000010f0f7810 */ /* 0x000fc80007ffe0ff */
[----:B--2---:R-:W-:Y:S01]  /*15c0*/  ISETP.GE.AND P0, PT, R15, R0, PT ;  /* 0x000000000f00720c */ /* 0x004fe20003f06270 */
[----:B-1----:R-:W-:-:S12]  /*15d0*/  IMAD.IADD R13, R6, 0x1, R13 ;  /* 0x00000001060d7824 */ /* 0x002fd800078e020d */
[----:B------:R-:W-:Y:S05]  /*15e0*/  @!P0 BRA `(.L_x_20) ;  /* 0xfffffffc00dc8947 */ /* 0x000fea000383ffff */
[----:B------:R-:W-:Y:S05]  /*15f0*/  BSYNC.RECONVERGENT B0 ;  /* 0x0000000000007941 */ /* 0x000fea0003800200 */
.L_x_19:
[----:B------:R-:W-:-:S07]  /*1600*/  MOV R7, R0 ;  /* 0x0000000000077202 */ /* 0x000fce0000000f00 */
.L_x_18:
[----:B------:R-:W0:Y:S02]  /*1610*/  LDC.64 R4, c[0x0][0x398] ;  /* 0x0000e600ff047b82 */ /* 0x000e240000000a00 */
[----:B0-----:R-:W-:-:S05]  /*1620*/  IMAD.WIDE R4, R7, 0x4, R4 ;  /* 0x0000000407047825 */ /* 0x001fca00078e0204 */
[----:B------:R0:W-:Y:S04]  /*1630*/  STG.E desc[UR36][R4.64], R13 ;  /* 0x0000000d04007986 */ /* 0x0001e8000c101924 */
[----:B------:R-:W2:Y:S02]  /*1640*/  LDG.E R0, desc[UR36][R2.64] ;  /* 0x0000002402007981 */ /* 0x000ea4000c1e1900 */
[----:B--2---:R-:W-:-:S13]  /*1650*/  ISETP.GE.AND P0, PT, R0, 0x1, PT ;  /* 0x000000010000780c */ /* 0x004fda0003f06270 */
[----:B0-----:R-:W-:Y:S05]  /*1660*/  @!P0 BRA `(.L_x_21) ;  /* 0x0000000000288947 */ /* 0x001fea0003800000 */
[----:B------:R-:W0:Y:S01]  /*1670*/  LDC.64 R6, c[0x0][0x3a8] ;  /* 0x0000ea00ff067b82 */ /* 0x000e220000000a00 */
[----:B------:R-:W-:Y:S01]  /*1680*/  BSSY.RECONVERGENT B0, `(.L_x_21) ;  /* 0x0000008000007945 */ /* 0x000fe20003800200 */
[----:B------:R-:W-:-:S07]  /*1690*/  IMAD.MOV.U32 R9, RZ, RZ, RZ ;  /* 0x000000ffff097224 */ /* 0x000fce00078e00ff */
.L_x_22:
[----:B0-----:R-:W-:-:S05]  /*16a0*/  IMAD.WIDE.U32 R4, R9, 0x4, R6 ;  /* 0x0000000409047825 */ /* 0x001fca00078e0006 */
[----:B------:R2:W-:Y:S04]  /*16b0*/  STG.E desc[UR36][R4.64], RZ ;  /* 0x000000ff04007986 */ /* 0x0005e8000c101924 */
[----:B------:R-:W3:Y:S01]  /*16c0*/  LDG.E R0, desc[UR36][R2.64] ;  /* 0x0000002402007981 */ /* 0x000ee2000c1e1900 */
[----:B------:R-:W-:-:S04]  /*16d0*/  IADD3 R9, PT, PT, R9, 0x1, RZ ;  /* 0x0000000109097810 */ /* 0x000fc80007ffe0ff */
[----:B---3--:R-:W-:-:S13]  /*16e0*/  ISETP.GE.AND P0, PT, R9, R0, PT ;  /* 0x000000000900720c */ /* 0x008fda0003f06270 */
[----:B--2---:R-:W-:Y:S05]  /*16f0*/  @!P0 BRA `(.L_x_22) ;  /* 0xfffffffc00e88947 */ /* 0x004fea000383ffff */
[----:B------:R-:W-:Y:S05]  /*1700*/  BSYNC.RECONVERGENT B0 ;  /* 0x0000000000007941 */ /* 0x000fea0003800200 */
.L_x_21:
[----:B------:R-:W2:Y:S02]  /*1710*/  LDG.E R2, desc[UR36][R2.64+0x4] ;  /* 0x0000042402027981 */ /* 0x000ea4000c1e1900 */
[----:B--2---:R-:W-:-:S13]  /*1720*/  ISETP.GE.AND P0, PT, R2, 0x1, PT ;  /* 0x000000010200780c */ /* 0x004fda0003f06270 */
[----:B------:R-:W-:Y:S05]  /*1730*/  @!P0 BRA `(.L_x_1) ;  /* 0x0000000c00f48947 */ /* 0x000fea0003800000 */
[----:B------:R-:W-:-:S07]  /*1740*/  IMAD.MOV.U32 R0, RZ, RZ, RZ ;  /* 0x000000ffff007224 */ /* 0x000fce00078e00ff */
.L_x_32:
[----:B0-----:R-:W0:Y:S02]  /*1750*/  LDC.64 R2, c[0x0][0x380] ;  /* 0x0000e000ff027b82 */ /* 0x001e240000000a00 */
[----:B0123--:R-:W2:Y:S02]  /*1760*/  LDG.E.64 R4, desc[UR36][R2.64+0x10] ;  /* 0x0000102402047981 */ /* 0x00fea4000c1e1b00 */
[----:B--2---:R-:W-:-:S05]  /*1770*/  IMAD.WIDE.U32 R4, R0, 0x4, R4 ;  /* 0x0000000400047825 */ /* 0x004fca00078e0004 */
[----:B------:R-:W2:Y:S04]  /*1780*/  LD.E R11, desc[UR36][R4.64] ;  /* 0x00000024040b7980 */ /* 0x000ea8000c101900 */
[----:B------:R-:W2:Y:S01]  /*1790*/  LD.E R6, desc[UR36][R4.64+0x4] ;  /* 0x0000042404067980 */ /* 0x000ea2000c101900 */
[----:B------:R-:W-:Y:S01]  /*17a0*/  BSSY.RECONVERGENT B0, `(.L_x_23) ;  /* 0x00000f3000007945 */ /* 0x000fe20003800200 */
[----:B------:R-:W-:Y:S01]  /*17b0*/  MOV R10, R0 ;  /* 0x00000000000a7202 */ /* 0x000fe20000000f00 */
[----:B------:R-:W-:Y:S01]  /*17c0*/  VIADD R0, R0, 0x1 ;  /* 0x0000000100007836 */ /* 0x000fe20000000000 */
[----:B--2---:R-:W-:-:S13]  /*17d0*/  ISETP.GE.AND P0, PT, R11, R6, PT ;  /* 0x000000060b00720c */ /* 0x004fda0003f06270 */
[----:B------:R-:W-:Y:S05]  /*17e0*/  @P0 BRA `(.L_x_24) ;  /* 0x0000000c00b80947 */ /* 0x000fea0003800000 */
[C---:B------:R-:W-:Y:S01]  /*17f0*/  IMAD.IADD R4, R11.reuse, 0x1, -R6 ;  /* 0x000000010b047824 */ /* 0x040fe200078e0a06 */
[----:B------:R-:W-:Y:S01]  /*1800*/  IADD3 R12, PT, PT, -R11, R6, RZ ;  /* 0x000000060b0c7210 */ /* 0x000fe20007ffe1ff */
[----:B------:R-:W-:Y:S03]  /*1810*/  BSSY.RECONVERGENT B1, `(.L_x_25) ;  /* 0x0000076000017945 */ /* 0x000fe60003800200 */
[----:B------:R-:W-:Y:S02]  /*1820*/  ISETP.GT.U32.AND P0, PT, R4, -0x8, PT ;  /* 0xfffffff80400780c */ /* 0x000fe40003f04070 */
[----:B-1----:R-:W-:-:S04]  /*1830*/  LOP3.LUT R15, R12, 0x7, RZ, 0xc0, !PT ;  /* 0x000000070c0f7812 */ /* 0x002fc800078ec0ff */
[----:B------:R-:W-:-:S07]  /*1840*/  ISETP.NE.AND P1, PT, R15, RZ, PT ;  /* 0x000000ff0f00720c */ /* 0x000fce0003f25270 */
[----:B------:R-:W-:Y:S06]  /*1850*/  @P0 BRA `(.L_x_26) ;  /* 0x0000000400c40947 */ /* 0x000fec0003800000 */
[----:B------:R-:W-:Y:S01]  /*1860*/  HFMA2 R14, -RZ, RZ, 0, 0 ;  /* 0x00000000ff0e7431 */ /* 0x000fe200000001ff */
[----:B------:R-:W-:-:S07]  /*1870*/  LOP3.LUT R13, R12, 0xfffffff8, RZ, 0xc0, !PT ;  /* 0xfffffff80c0d7812 */ /* 0x000fce00078ec0ff */
.L_x_27:
[----:B-1----:R-:W2:Y:S01]  /*1880*/  LDG.E.64 R4, desc[UR36][R2.64+0x18] ;  /* 0x0000182402047981 */ /* 0x002ea2000c1e1b00 */
[----:B------:R-:W0:Y:S08]  /*1890*/  LDC.64 R8, c[0x0][0x398] ;  /* 0x0000e600ff087b82 */ /* 0x000e300000000a00 */
[----:B------:R-:W1:Y:S01]  /*18a0*/  LDC.64 R6, c[0x0][0x390] ;  /* 0x0000e400ff067b82 */ /* 0x000e620000000a00 */
[----:B--2---:R-:W-:-:S07]  /*18b0*/  IMAD.WIDE R20, R11, 0x4, R4 ;  /* 0x000000040b147825 */ /* 0x004fce00078e0204 */
[----:B------:R-:W2:Y:S01]  /*18c0*/  LDC.64 R4, c[0x0][0x3a8] ;  /* 0x0000ea00ff047b82 */ /* 0x000ea20000000a00 */
[----:B------:R-:W0:Y:S02]  /*18d0*/  LD.E R21, desc[UR36][R20.64] ;  /* 0x0000002414157980 */ /* 0x000e24000c101900 */
[----:B0-----:R-:W-:-:S04]  /*18e0*/  IMAD.WIDE R22, R21, 0x4, R8 ;  /* 0x0000000415167825 */ /* 0x001fc800078e0208 */
[----:B--2---:R-:W-:Y:S02]  /*18f0*/  IMAD.WIDE R18, R21, 0x4, R4 ;  /* 0x0000000415127825 */ /* 0x004fe400078e0204 */
[----:B------:R-:W2:Y:S04]  /*1900*/  LDG.E R22, desc[UR36][R22.64] ;  /* 0x0000002416167981 */ /* 0x000ea8000c1e1900 */
[----:B------:R-:W2:Y:S02]  /*1910*/  LDG.E R17, desc[UR36][R18.64] ;  /* 0x0000002412117981 */ /* 0x000ea4000c1e1900 */
[----:B--2---:R-:W-:-:S04]  /*1920*/  IMAD.IADD R17, R22, 0x1, R17 ;  /* 0x0000000116117824 */ /* 0x004fc800078e0211 */
[----:B-1----:R-:W-:-:S05]  /*1930*/  IMAD.WIDE R24, R17, 0x4, R6 ;  /* 0x0000000411187825 */ /* 0x002fca00078e0206 */
[----:B------:R0:W-:Y:S04]  /*1940*/  STG.E desc[UR36][R24.64], R10 ;  /* 0x0000000a18007986 */ /* 0x0001e8000c101924 */
[----:B------:R-:W2:Y:S02]  /*1950*/  LDG.E R17, desc[UR36][R18.64] ;  /* 0x0000002412117981 */ /* 0x000ea4000c1e1900 */
[----:B--2---:R-:W-:-:S05]  /*1960*/  IADD3 R17, PT, PT, R17, 0x1, RZ ;  /* 0x0000000111117810 */ /* 0x004fca0007ffe0ff */
[----:B------:R1:W-:Y:S04]  /*1970*/  STG.E desc[UR36][R18.64], R17 ;  /* 0x0000001112007986 */ /* 0x0003e8000c101924 */
[----:B------:R-:W2:Y:S02]  /*1980*/  LDG.E.64 R20, desc[UR36][R2.64+0x18] ;  /* 0x0000182402147981 */ /* 0x000ea4000c1e1b00 */
[----:B--2---:R-:W-:-:S06]  /*1990*/  IMAD.WIDE R26, R11, 0x4, R20 ;  /* 0x000000040b1a7825 */ /* 0x004fcc00078e0214 */
[----:B------:R-:W2:Y:S02]  /*19a0*/  LD.E R27, desc[UR36][R26.64+0x4] ;  /* 0x000004241a1b7980 */ /* 0x000ea4000c101900 */
[----:B--2---:R-:W-:-:S04]  /*19b0*/  IMAD.WIDE R22, R27, 0x4, R8 ;  /* 0x000000041b167825 */ /* 0x004fc800078e0208 */
[----:B------:R-:W-:Y:S02]  /*19c0*/  IMAD.WIDE R20, R27, 0x4, R4 ;  /* 0x000000041b147825 */ /* 0x000fe400078e0204 */
[----:B------:R-:W0:Y:S04]  /*19d0*/  LDG.E R22, desc[UR36][R22.64] ;  /* 0x0000002416167981 */ /* 0x000e28000c1e1900 */
[----:B------:R-:W0:Y:S02]  /*19e0*/  LDG.E R29, desc[UR36][R20.64] ;  /* 0x00000024141d7981 */ /* 0x000e24000c1e1900 */
[----:B0-----:R-:W-:-:S04]  /*19f0*/  IMAD.IADD R25, R22, 0x1, R29 ;  /* 0x0000000116197824 */ /* 0x001fc800078e021d */
[----:B------:R-:W-:-:S05]  /*1a00*/  IMAD.WIDE R24, R25, 0x4, R6 ;  /* 0x0000000419187825 */ /* 0x000fca00078e0206 */
[----:B------:R0:W-:Y:S04]  /*1a10*/  STG.E desc[UR36][R24.64], R10 ;  /* 0x0000000a18007986 */ /* 0x0001e8000c101924 */
[----:B-1----:R-:W2:Y:S02]  /*1a20*/  LDG.E R17, desc[UR36][R20.64] ;  /* 0x0000002414117981 */ /* 0x002ea4000c1e1900 */
        /* <DEDUP_REMOVED lines=63> */
[----:B------:R-:W-:Y:S04]  /*1e20*/  STG.E desc[UR36][R24.64], R10 ;  /* 0x0000000a18007986 */ /* 0x000fe8000c101924 */
        /* <DEDUP_REMOVED lines=8> */
[----:B------:R-:W2:Y:S04]  /*1eb0*/  LDG.E R8, desc[UR36][R8.64] ;  /* 0x0000002408087981 */ /* 0x000ea8000c1e1900 */
[----:B------:R-:W2:Y:S02]  /*1ec0*/  LDG.E R23, desc[UR36][R4.64] ;  /* 0x0000002404177981 */ /* 0x000ea4000c1e1900 */
[----:B--2---:R-:W-:-:S04]  /*1ed0*/  IMAD.IADD R23, R8, 0x1, R23 ;  /* 0x0000000108177824 */ /* 0x004fc800078e0217 */
[----:B------:R-:W-:-:S05]  /*1ee0*/  IMAD.WIDE R6, R23, 0x4, R6 ;  /* 0x0000000417067825 */ /* 0x000fca00078e0206 */
[----:B------:R1:W-:Y:S04]  /*1ef0*/  STG.E desc[UR36][R6.64], R10 ;  /* 0x0000000a06007986 */ /* 0x0003e8000c101924 */
[----:B0-----:R-:W2:Y:S01]  /*1f00*/  LDG.E R17, desc[UR36][R4.64] ;  /* 0x0000002404117981 */ /* 0x001ea2000c1e1900 */
[----:B------:R-:W-:Y:S01]  /*1f10*/  VIADD R14, R14, 0x8 ;  /* 0x000000080e0e7836 */ /* 0x000fe20000000000 */
[----:B------:R-:W-:-:S04]  /*1f20*/  IADD3 R11, PT, PT, R11, 0x8, RZ ;  /* 0x000000080b0b7810 */ /* 0x000fc80007ffe0ff */
[----:B------:R-:W-:Y:S02]  /*1f30*/  ISETP.NE.AND P0, PT, R14, R13, PT ;  /* 0x0000000d0e00720c */ /* 0x000fe40003f05270 */
[----:B--2---:R-:W-:-:S05]  /*1f40*/  IADD3 R17, PT, PT, R17, 0x1, RZ ;  /* 0x0000000111117810 */ /* 0x004fca0007ffe0ff */
[----:B------:R1:W-:Y:S06]  /*1f50*/  STG.E desc[UR36][R4.64], R17 ;  /* 0x0000001104007986 */ /* 0x0003ec000c101924 */
[----:B------:R-:W-:Y:S05]  /*1f60*/  @P0 BRA `(.L_x_27) ;  /* 0xfffffff800440947 */ /* 0x000fea000383ffff */
.L_x_26:
[----:B------:R-:W-:Y:S05]  /*1f70*/  BSYNC.RECONVERGENT B1 ;  /* 0x0000000000017941 */ /* 0x000fea0003800200 */
.L_x_25:
[----:B------:R-:W-:Y:S05]  /*1f80*/  @!P1 BRA `(.L_x_24) ;  /* 0x0000000400d09947 */ /* 0x000fea0003800000 */
[----:B------:R-:W-:Y:S01]  /*1f90*/  ISETP.GE.U32.AND P0, PT, R15, 0x4, PT ;  /* 0x000000040f00780c */ /* 0x000fe20003f06070 */
[----:B------:R-:W-:Y:S01]  /*1fa0*/  BSSY.RECONVERGENT B1, `(.L_x_28) ;  /* 0x000003c000017945 */ /* 0x000fe20003800200 */
[----:B------:R-:W-:-:S04]  /*1fb0*/  LOP3.LUT R13, R12, 0x3, RZ, 0xc0, !PT ;  /* 0x000000030c0d7812 */ /* 0x000fc800078ec0ff */
[----:B------:R-:W-:-:S07]  /*1fc0*/  ISETP.NE.AND P1, PT, R13, RZ, PT ;  /* 0x000000ff0d00720c */ /* 0x000fce0003f25270 */
[----:B------:R-:W-:Y:S06]  /*1fd0*/  @!P0 BRA `(.L_x_29) ;  /* 0x0000000000e08947 */ /* 0x000fec0003800000 */
        /* <DEDUP_REMOVED lines=52> */
[----:B0-----:R-:W3:Y:S01]  /*2320*/  LDG.E R14, desc[UR36][R4.64] ;  /* 0x00000024040e7981 */ /* 0x001ee2000c1e1900 */
[----:B------:R-:W-:Y:S01]  /*2330*/  VIADD R11, R11, 0x4 ;  /* 0x000000040b0b7836 */ /* 0x000fe20000000000 */
[----:B---3--:R-:W-:-:S05]  /*2340*/  IADD3 R15, PT, PT, R14, 0x1, RZ ;  /* 0x000000010e0f7810 */ /* 0x008fca0007ffe0ff */
[----:B------:R2:W-:Y:S02]  /*2350*/  STG.E desc[UR36][R4.64], R15 ;  /* 0x0000000f04007986 */ /* 0x0005e4000c101924 */
.L_x_29:
[----:B------:R-:W-:Y:S05]  /*2360*/  BSYNC.RECONVERGENT B1 ;  /* 0x0000000000017941 */ /* 0x000fea0003800200 */
.L_x_28:
[----:B------:R-:W-:Y:S05]  /*2370*/  @!P1 BRA `(.L_x_24) ;  /* 0x0000000000d49947 */ /* 0x000fea0003800000 */
[----:B------:R-:W-:Y:S01]  /*2380*/  ISETP.NE.AND P0, PT, R13, 0x1, PT ;  /* 0x000000010d00780c */ /* 0x000fe20003f05270 */
[----:B------:R-:W-:Y:S01]  /*2390*/  BSSY.RECONVERGENT B1, `(.L_x_30) ;  /* 0x0000022000017945 */ /* 0x000fe20003800200 */
[----:B------:R-:W-:-:S04]  /*23a0*/  LOP3.LUT R12, R12, 0x1, RZ, 0xc0, !PT ;  /* 0x000000010c0c7812 */ /* 0x000fc800078ec0ff */
[----:B------:R-:W-:-:S07]  /*23b0*/  ISETP.NE.U32.AND P1, PT, R12, 0x1, PT ;  /* 0x000000010c00780c */ /* 0x000fce0003f25070 */
[----:B------:R-:W-:Y:S06]  /*23c0*/  @!P0 BRA `(.L_x_31) ;  /* 0x0000000000788947 */ /* 0x000fec0003800000 */
[----:B-12---:R-:W2:Y:S01]  /*23d0*/  LDG.E.64 R4, desc[UR36][R2.64+0x18] ;  /* 0x0000182402047981 */ /* 0x006ea2000c1e1b00 */
        /* <DEDUP_REMOVED lines=9> */
[----:B--2---:R-:W-:-:S05]  /*2470*/  IADD3 R17, PT, PT, R18, R17, RZ ;  /* 0x0000001112117210 */ /* 0x004fca0007ffe0ff */
[----:B-1----:R-:W-:-:S05]  /*2480*/  IMAD.WIDE R20, R17, 0x4, R8 ;  /* 0x0000000411147825 */ /* 0x002fca00078e0208 */
[----:B------:R-:W-:Y:S04]  /*2490*/  STG.E desc[UR36][R20.64], R10 ;  /* 0x0000000a14007986 */ /* 0x000fe8000c101924 */
[----:B------:R-:W2:Y:S02]  /*24a0*/  LDG.E R14, desc[UR36][R12.64] ;  /* 0x000000240c0e7981 */ /* 0x000ea4000c1e1900 */
[----:B--2---:R-:W-:-:S05]  /*24b0*/  VIADD R17, R14, 0x1 ;  /* 0x000000010e117836 */ /* 0x004fca0000000000 */
        /* <DEDUP_REMOVED lines=8> */
[----:B--2---:R-:W-:-:S05]  /*2540*/  IADD3 R19, PT, PT, R6, R19, RZ ;  /* 0x0000001306137210 */ /* 0x004fca0007ffe0ff */
[----:B------:R-:W-:-:S05]  /*2550*/  IMAD.WIDE R8, R19, 0x4, R8 ;  /* 0x0000000413087825 */ /* 0x000fca00078e0208 */
[----:B------:R3:W-:Y:S04]  /*2560*/  STG.E desc[UR36][R8.64], R10 ;  /* 0x0000000a08007986 */ /* 0x0007e8000c101924 */
[----:B0-----:R-:W2:Y:S01]  /*2570*/  LDG.E R12, desc[UR36][R4.64] ;  /* 0x00000024040c7981 */ /* 0x001ea2000c1e1900 */
[----:B------:R-:W-:Y:S01]  /*2580*/  IADD3 R11, PT, PT, R11, 0x2, RZ ;  /* 0x000000020b0b7810 */ /* 0x000fe20007ffe0ff */
[----:B--2---:R-:W-:-:S05]  /*2590*/  VIADD R13, R12, 0x1 ;  /* 0x000000010c0d7836 */ /* 0x004fca0000000000 */
[----:B------:R3:W-:Y:S02]  /*25a0*/  STG.E desc[UR36][R4.64], R13 ;  /* 0x0000000d04007986 */ /* 0x0007e4000c101924 */
.L_x_31:
[----:B------:R-:W-:Y:S05]  /*25b0*/  BSYNC.RECONVERGENT B1 ;  /* 0x0000000000017941 */ /* 0x000fea0003800200 */
.L_x_30:
[----:B------:R-:W-:Y:S05]  /*25c0*/  @P1 BRA `(.L_x_24) ;  /* 0x0000000000401947 */ /* 0x000fea0003800000 */
[----:B-123--:R-:W2:Y:S01]  /*25d0*/  LDG.E.64 R4, desc[UR36][R2.64+0x18] ;  /* 0x0000182402047981 */ /* 0x00eea2000c1e1b00 */
[----:B------:R-:W0:Y:S08]  /*25e0*/  LDC.64 R6, c[0x0][0x398] ;  /* 0x0000e600ff067b82 */ /* 0x000e300000000a00 */
[----:B------:R-:W1:Y:S08]  /*25f0*/  LDC.64 R8, c[0x0][0x3a8] ;  /* 0x0000ea00ff087b82 */ /* 0x000e700000000a00 */
[----:B------:R-:W3:Y:S01]  /*2600*/  LDC.64 R12, c[0x0][0x390] ;  /* 0x0000e400ff0c7b82 */ /* 0x000ee20000000a00 */
[----:B--2---:R-:W-:-:S06]  /*2610*/  IMAD.WIDE R4, R11, 0x4, R4 ;  /* 0x000000040b047825 */ /* 0x004fcc00078e0204 */
[----:B------:R-:W0:Y:S02]  /*2620*/  LD.E R5, desc[UR36][R4.64] ;  /* 0x0000002404057980 */ /* 0x000e24000c101900 */
[----:B0-----:R-:W-:-:S04]  /*2630*/  IMAD.WIDE R6, R5, 0x4, R6 ;  /* 0x0000000405067825 */ /* 0x001fc800078e0206 */
[----:B-1----:R-:W-:Y:S02]  /*2640*/  IMAD.WIDE R8, R5, 0x4, R8 ;  /* 0x0000000405087825 */ /* 0x002fe400078e0208 */
[----:B------:R-:W2:Y:S04]  /*2650*/  LDG.E R6, desc[UR36][R6.64] ;  /* 0x0000002406067981 */ /* 0x000ea8000c1e1900 */
[----:B------:R-:W2:Y:S02]  /*2660*/  LDG.E R11, desc[UR36][R8.64] ;  /* 0x00000024080b7981 */ /* 0x000ea4000c1e1900 */
[----:B--2---:R-:W-:-:S04]  /*2670*/  IMAD.IADD R11, R6, 0x1, R11 ;  /* 0x00000001060b7824 */ /* 0x004fc800078e020b */
[----:B---3--:R-:W-:-:S05]  /*2680*/  IMAD.WIDE R12, R11, 0x4, R12 ;  /* 0x000000040b0c7825 */ /* 0x008fca00078e020c */
[----:B------:R0:W-:Y:S04]  /*2690*/  STG.E desc[UR36][R12.64], R10 ;  /* 0x0000000a0c007986 */ /* 0x0001e8000c101924 */
[----:B------:R-:W2:Y:S02]  /*26a0*/  LDG.E R4, desc[UR36][R8.64] ;  /* 0x0000002408047981 */ /* 0x000ea4000c1e1900 */
[----:B--2---:R-:W-:-:S05]  /*26b0*/  IADD3 R5, PT, PT, R4, 0x1, RZ ;  /* 0x0000000104057810 */ /* 0x004fca0007ffe0ff */
[----:B------:R0:W-:Y:S02]  /*26c0*/  STG.E desc[UR36][R8.64], R5 ;  /* 0x0000000508007986 */ /* 0x0001e4000c101924 */
.L_x_24:
[----:B------:R-:W-:Y:S05]  /*26d0*/  BSYNC.RECONVERGENT B0 ;  /* 0x0000000000007941 */ /* 0x000fea0003800200 */
.L_x_23:
[----:B------:R-:W4:Y:S02]  /*26e0*/  LDG.E R3, desc[UR36][R2.64+0x4] ;  /* 0x0000042402037981 */ /* 0x000f24000c1e1900 */
[----:B----4-:R-:W-:-:S13]  /*26f0*/  ISETP.GE.AND P0, PT, R0, R3, PT ;  /* 0x000000030000720c */ /* 0x010fda0003f06270 */
[----:B------:R-:W-:Y:S05]  /*2700*/  @!P0 BRA `(.L_x_32) ;  /* 0xfffffff000108947 */ /* 0x000fea000383ffff */
.L_x_1:
[----:B------:R-:W-:Y:S05]  /*2710*/  WARPSYNC.ALL ;  /* 0x0000000000007948 */ /* 0x000fea0003800000 */
[----:B------:R-:W-:Y:S01]  /*2720*/  BAR.SYNC.DEFER_BLOCKING 0x0 ;  /* 0x0000000000007b1d */ /* 0x000fe20000010000 */
[----:B------:R-:W-:-:S09]  /*2730*/  UISETP.NE.AND UP0, UPT, UR53, URZ, UPT ;  /* 0x000000ff3500728c */ /* 0x000fd2000bf05270 */
[----:B------:R-:W-:Y:S05]  /*2740*/  BRA.U UP0, `(.L_x_33) ;  /* 0x0000000500107547 */ /* 0x000fea000b800000 */
[----:B------:R-:W4:Y:S02]  /*2750*/  LDC.64 R2, c[0x0][0x380] ;  /* 0x0000e000ff027b82 */ /* 0x000f240000000a00 */
[----:B----4-:R-:W4:Y:S02]  /*2760*/  LDG.E R2, desc[UR36][R2.64] ;  /* 0x0000002402027981 */ /* 0x010f24000c1e1900 */
[----:B----4-:R-:W-:-:S13]  /*2770*/  ISETP.GE.AND P0, PT, R2, 0x2, PT ;  /* 0x000000020200780c */ /* 0x010fda0003f06270 */
[----:B------:R-:W-:Y:S05]  /*2780*/  @!P0 BRA `(.L_x_34) ;  /* 0x0000000000d88947 */ /* 0x000fea0003800000 */
[----:B------:R-:W4:Y:S01]  /*2790*/  LDCU UR7, c[0x0][0x360] ;  /* 0x00006c00ff0777ac */ /* 0x000f220008000800 */
[----:B------:R-:W-:-:S05]  /*27a0*/  UMOV UR4, 0x2 ;  /* 0x0000000200047882 */ /* 0x000fca0000000000 */
.L_x_42:
[----:B0-----:R-:W-:-:S05]  /*27b0*/  UMOV UR5, UR4 ;  /* 0x0000000400057c82 */ /* 0x001fca0008000000 */
.L_x_41:
[----:B0-----:R-:W0:Y:S02]  /*27c0*/  LDC.64 R2, c[0x0][0x380] ;  /* 0x0000e000ff027b82 */ /* 0x001e240000000a00 */
[----:B0--3--:R-:W3:Y:S01]  /*27d0*/  LDG.E R9, desc[UR36][R2.64] ;  /* 0x0000002402097981 */ /* 0x009ee2000c1e1900 */
[----:B------:R-:W-:Y:S01]  /*27e0*/  USHF.R.U32.HI UR6, URZ, 0x1, UR5 ;  /* 0x00000001ff067899 */ /* 0x000fe20008011605 */
[----:B------:R-:W-:Y:S01]  /*27f0*/  BSSY.RECONVERGENT B0, `(.L_x_35) ;  /* 0x0000026000007945 */ /* 0x000fe20003800200 */
[----:B---3--:R-:W-:-:S13]  /*2800*/  ISETP.GE.AND P0, PT, R16, R9, PT ;  /* 0x000000091000720c */ /* 0x008fda0003f06270 */
[----:B------:R-:W-:Y:S05]  /*2810*/  @P0 BRA `(.L_x_36) ;  /* 0x00000000008c0947 */ /* 0x000fea0003800000 */
[----:B-12---:R-:W0:Y:S01]  /*2820*/  LDC.64 R4, c[0x0][0x3a8] ;  /* 0x0000ea00ff047b82 */ /* 0x006e220000000a00 */
[----:B------:R-:W-:-:S07]  /*2830*/  IMAD.MOV.U32 R0, RZ, RZ, R16 ;  /* 0x000000ffff007224 */ /* 0x000fce00078e0010 */
[----:B------:R-:W1:Y:S02]  /*2840*/  LDC.64 R6, c[0x0][0x3a0] ;  /* 0x0000e800ff067b82 */ /* 0x000e640000000a00 */
.L_x_40:
[----:B------:R-:W-:Y:S01]  /*2850*/  LOP3.LUT R13, R0, UR6, RZ, 0x3c, !PT ;  /* 0x00000006000d7c12 */ /* 0x000fe2000f8e3cff */
[----:B------:R-:W-:Y:S03]  /*2860*/  BSSY.RECONVERGENT B1, `(.L_x_37) ;  /* 0x000001a000017945 */ /* 0x000fe60003800200 */
[----:B------:R-:W-:-:S04]  /*2870*/  ISETP.GE.AND P0, PT, R13, R9, PT ;  /* 0x000000090d00720c */ /* 0x000fc80003f06270 */
[----:B------:R-:W-:-:S13]  /*2880*/  ISETP.LE.OR P0, PT, R13, R0, P0 ;  /* 0x000000000d00720c */ /* 0x000fda0000703670 */
[----:B------:R-:W-:Y:S05]  /*2890*/  @P0 BRA `(.L_x_38) ;  /* 0x0000000000580947 */ /* 0x000fea0003800000 */
[----:B-1----:R-:W-:-:S04]  /*28a0*/  IMAD.WIDE R10, R0, 0x4, R6 ;  /* 0x00000004000a7825 */ /* 0x002fc800078e0206 */
[----:B------:R-:W-:Y:S01]  /*28b0*/  IMAD.WIDE R8, R13, 0x4, R6 ;  /* 0x000000040d087825 */ /* 0x000fe200078e0206 */
[----:B------:R1:W5:Y:S04]  /*28c0*/  LDG.E R17, desc[UR36][R10.64] ;  /* 0x000000240a117981 */ /* 0x000368000c1e1900 */
[----:B------:R1:W5:Y:S01]  /*28d0*/  LDG.E R19, desc[UR36][R8.64] ;  /* 0x0000002408137981 */ /* 0x000362000c1e1900 */
[----:B------:R-:W-:-:S13]  /*28e0*/  LOP3.LUT P0, RZ, R0, UR4, RZ, 0xc0, !PT ;  /* 0x0000000400ff7c12 */ /* 0x000fda000f80c0ff */
[----:B-1----:R-:W-:Y:S05]  /*28f0*/  @P0 BRA `(.L_x_39) ;  /* 0x0000000000240947 */ /* 0x002fea0003800000 */
[----:B0----5:R-:W-:-:S04]  /*2900*/  IMAD.WIDE R12, R17, 0x4, R4 ;  /* 0x00000004110c7825 */ /* 0x021fc800078e0204 */
[----:B------:R-:W-:Y:S02]  /*2910*/  IMAD.WIDE R14, R19, 0x4, R4 ;  /* 0x00000004130e7825 */ /* 0x000fe400078e0204 */
[----:B------:R-:W2:Y:S04]  /*2920*/  LDG.E R12, desc[UR36][R12.64] ;  /* 0x000000240c0c7981 */ /* 0x000ea8000c1e1900 */
[----:B------:R-:W2:Y:S02]  /*2930*/  LDG.E R15, desc[UR36][R14.64] ;  /* 0x000000240e0f7981 */ /* 0x000ea4000c1e1900 */
[----:B--2---:R-:W-:-:S13]  /*2940*/  ISETP.GE.AND P0, PT, R12, R15, PT ;  /* 0x0000000f0c00720c */ /* 0x004fda0003f06270 */
[----:B------:R-:W-:Y:S05]  /*2950*/  @P0 BRA `(.L_x_38) ;  /* 0x0000000000280947 */ /* 0x000fea0003800000 */
[----:B------:R3:W-:Y:S04]  /*2960*/  STG.E desc[UR36][R10.64], R19 ;  /* 0x000000130a007986 */ /* 0x0007e8000c101924 */
[----:B------:R3:W-:Y:S01]  /*2970*/  STG.E desc[UR36][R8.64], R17 ;  /* 0x0000001108007986 */ /* 0x0007e2000c101924 */
[----:B------:R-:W-:Y:S05]  /*2980*/  BRA `(.L_x_38) ;  /* 0x00000000001c7947 */ /* 0x000fea0003800000 */
.L_x_39:
[----:B0----5:R-:W-:-:S04]  /*2990*/  IMAD.WIDE R12, R17, 0x4, R4 ;  /* 0x00000004110c7825 */ /* 0x021fc800078e0204 */
[----:B------:R-:W-:Y:S02]  /*29a0*/  IMAD.WIDE R14, R19, 0x4, R4 ;  /* 0x00000004130e7825 */ /* 0x000fe400078e0204 */
[----:B------:R-:W2:Y:S04]  /*29b0*/  LDG.E R12, desc[UR36][R12.64] ;  /* 0x000000240c0c7981 */ /* 0x000ea8000c1e1900 */
[----:B------:R-:W2:Y:S02]  /*29c0*/  LDG.E R15, desc[UR36][R14.64] ;  /* 0x000000240e0f7981 */ /* 0x000ea4000c1e1900 */
[----:B--2---:R-:W-:-:S13]  /*29d0*/  ISETP.GT.AND P0, PT, R12, R15, PT ;  /* 0x0000000f0c00720c */ /* 0x004fda0003f04270 */
[----:B------:R2:W-:Y:S04]  /*29e0*/  @P0 STG.E desc[UR36][R10.64], R19 ;  /* 0x000000130a000986 */ /* 0x0005e8000c101924 */
[----:B------:R2:W-:Y:S02]  /*29f0*/  @P0 STG.E desc[UR36][R8.64], R17 ;  /* 0x0000001108000986 */ /* 0x0005e4000c101924 */
.L_x_38:
[----:B----4-:R-:W-:Y:S05]  /*2a00*/  BSYNC.RECONVERGENT B1 ;  /* 0x0000000000017941 */ /* 0x010fea0003800200 */
.L_x_37:
[----:B--23--:R-:W2:Y:S01]  /*2a10*/  LDG.E R9, desc[UR36][R2.64] ;  /* 0x0000002402097981 */ /* 0x00cea2000c1e1900 */
[----:B------:R-:W-:-:S04]  /*2a20*/  IADD3 R0, PT, PT, R0, UR7, RZ ;  /* 0x0000000700007c10 */ /* 0x000fc8000fffe0ff */
[----:B--2---:R-:W-:-:S13]  /*2a30*/  ISETP.GE.AND P0, PT, R0, R9, PT ;  /* 0x000000090000720c */ /* 0x004fda0003f06270 */
[----:B------:R-:W-:Y:S05]  /*2a40*/  @!P0 BRA `(.L_x_40) ;  /* 0xfffffffc00808947 */ /* 0x000fea000383ffff */
.L_x_36:
[----:B----4-:R-:W-:Y:S05]  /*2a50*/  BSYNC.RECONVERGENT B0 ;  /* 0x0000000000007941 */ /* 0x010fea0003800200 */
.L_x_35:
[----:B------:R-:W-:Y:S01]  /*2a60*/  BAR.SYNC.DEFER_BLOCKING 0x0 ;  /* 0x0000000000007b1d */ /* 0x000fe20000010000 */
[----:B------:R-:W-:-:S05]  /*2a70*/  UISETP.GT.U32.AND UP0, UPT, UR5, 0x3, UPT ;  /* 0x000000030500788c */ /* 0x000fca000bf04070 */
[----:B------:R-:W-:-:S04]  /*2a80*/  UMOV UR5, UR6 ;  /* 0x0000000600057c82 */ /* 0x000fc80008000000 */
[----:B------:R-:W-:Y:S05]  /*2a90*/  BRA.U UP0, `(.L_x_41) ;  /* 0xfffffffd00487547 */ /* 0x000fea000b83ffff */
[----:B------:R-:W3:Y:S02]  /*2aa0*/  LDC.64 R2, c[0x0][0x380] ;  /* 0x0000e000ff027b82 */ /* 0x000ee40000000a00 */
[----:B---3--:R-:W3:Y:S01]  /*2ab0*/  LDG.E R2, desc[UR36][R2.64] ;  /* 0x0000002402027981 */ /* 0x008ee2000c1e1900 */
[----:B------:R-:W-:-:S06]  /*2ac0*/  USHF.L.U32 UR4, UR4, 0x1, URZ ;  /* 0x0000000104047899 */ /* 0x000fcc00080006ff */
[----:B---3--:R-:W-:-:S13]  /*2ad0*/  ISETP.LT.AND P0, PT, R2, UR4, PT ;  /* 0x0000000402007c0c */ /* 0x008fda000bf01270 */
[----:B------:R-:W-:Y:S05]  /*2ae0*/  @!P0 BRA `(.L_x_42) ;  /* 0xfffffffc00308947 */ /* 0x000fea000383ffff */
.L_x_34:
[----:B------:R-:W-:-:S13]  /*2af0*/  ISETP.NE.AND P0, PT, R16, RZ, PT ;  /* 0x000000ff1000720c */ /* 0x000fda0003f05270 */
[----:B------:R-:W-:Y:S05]  /*2b00*/  @P0 BRA `(.L_x_33) ;  /* 0x0000000000200947 */ /* 0x000fea0003800000 */
[----:B------:R-:W-:Y:S01]  /*2b10*/  MOV R0, 0x90 ;  /* 0x0000009000007802 */ /* 0x000fe20000000f00 */
[----:B------:R-:W0:Y:S01]  /*2b20*/  LDCU.64 UR4, c[0x4][0x48] ;  /* 0x01000900ff0477ac */ /* 0x000e220008000a00 */
[----:B-12---:R-:W-:Y:S02]  /*2b30*/  CS2R R6, SRZ ;  /* 0x0000000000067805 */ /* 0x006fe4000001ff00 */
[----:B------:R1:W2:Y:S01]  /*2b40*/  LDC.64 R2, c[0x4][R0] ;  /* 0x0100000000027b82 */ /* 0x0002a20000000a00 */
[----:B0--3--:R-:W-:Y:S01]  /*2b50*/  IMAD.U32 R4, RZ, RZ, UR4 ;  /* 0x00000004ff047e24 */ /* 0x009fe2000f8e00ff */
[----:B-1----:R-:W-:-:S07]  /*2b60*/  MOV R5, UR5 ;  /* 0x0000000500057c02 */ /* 0x002fce0008000f00 */
[----:B------:R-:W-:-:S07]  /*2b70*/  LEPC R20, `(.L_x_33) ;  /* 0x000000001014794e */ /* 0x000fce0000000000 */
[----:B--2---:R-:W-:Y:S05]  /*2b80*/  CALL.ABS.NOINC R2 ;  /* 0x0000000002007343 */ /* 0x004fea0003c00000 */
.L_x_33:
[----:B------:R-:W-:Y:S05]  /*2b90*/  WARPSYNC.ALL ;  /* 0x0000000000007948 */ /* 0x000fea0003800000 */
[----:B------:R-:W-:Y:S01]  /*2ba0*/  BAR.SYNC.DEFER_BLOCKING 0x0 ;  /* 0x0000000000007b1d */ /* 0x000fe20000010000 */
[----:B------:R-:W-:-:S05]  /*2bb0*/  IMAD.MOV.U32 R2, RZ, RZ, RZ ;  /* 0x000000ffff027224 */ /* 0x000fca00078e00ff */
[----:B------:R-:W4:Y:S01]  /*2bc0*/  LDCU.64 UR50, c[0x0][0x390] ;  /* 0x00007200ff3277ac */ /* 0x000f220008000a00 */
[----:B------:R-:W5:Y:S01]  /*2bd0*/  LDCU.64 UR46, c[0x0][0x3c8] ;  /* 0x00007900ff2e77ac */ /* 0x000f620008000a00 */
[----:B------:R-:W0:Y:S01]  /*2be0*/  LDCU.128 UR4, c[0x0][0x3e0] ;  /* 0x00007c00ff0477ac */ /* 0x000e220008000c00 */
[----:B------:R-:W1:Y:S01]  /*2bf0*/  LDCU.64 UR44, c[0x0][0x3d0] ;  /* 0x00007a00ff2c77ac */ /* 0x000e620008000a00 */
[----:B------:R-:W2:Y:S01]  /*2c00*/  LDCU.64 UR42, c[0x0][0x3f0] ;  /* 0x00007e00ff2a77ac */ /* 0x000ea20008000a00 */
[----:B----4-:R-:W-:Y:S01]  /*2c10*/  UIADD3 UR50, UP0, UPT, UR50, 0x10, URZ ;  /* 0x0000001032327890 */ /* 0x010fe2000ff1e0ff */
[----:B------:R-:W4:Y:S01]  /*2c20*/  LDCU UR52, c[0x0][0x360] ;  /* 0x00006c00ff3477ac */ /* 0x000f220008000800 */
[----:B0-----:R-:W-:Y:S02]  /*2c30*/  UIMAD.WIDE.U32 UR40, UR53, 0x4, UR4 ;  /* 0x00000004352878a5 */ /* 0x001fe4000f8e0004 */
[----:B------:R-:W-:Y:S02]  /*2c40*/  UIMAD.WIDE.U32 UR38, UR53, 0x4, UR6 ;  /* 0x00000004352678a5 */ /* 0x000fe4000f8e0006 */
[----:B------:R-:W-:-:S02]  /*2c50*/  UIADD3.X UR51, UPT, UPT, URZ, UR51, URZ, UP0, !UPT ;  /* 0x00000033ff337290 */ /* 0x000fc400087fe4ff */
[----:B-----5:R-:W-:Y:S02]  /*2c60*/  UIMAD.WIDE.U32 UR46, UR53, 0x4, UR46 ;  /* 0x00000004352e78a5 */ /* 0x020fe4000f8e002e */
[----:B-1----:R-:W-:Y:S02]  /*2c70*/  UIMAD.WIDE.U32 UR44, UR53, 0x4, UR44 ;  /* 0x00000004352c78a5 */ /* 0x002fe4000f8e002c */
[----:B--2---:R-:W-:-:S12]  /*2c80*/  UIMAD.WIDE.U32 UR42, UR53, 0x4, UR42 ;  /* 0x00000004352a78a5 */ /* 0x004fd8000f8e002a */
.L_x_89:
[----:B0-----:R-:W0:Y:S01]  /*2c90*/  S2R R16, SR_TID.X ;  /* 0x0000000000107919 */ /* 0x001e220000002100 */
[----:B------:R-:W-:Y:S01]  /*2ca0*/  HFMA2 R3, -RZ, RZ, 0, 5.9604644775390625e-08 ;  /* 0x00000001ff037431 */ /* 0x000fe200000001ff */
[----:B------:R-:W-:Y:S04]  /*2cb0*/  BSSY.RECONVERGENT B6, `(.L_x_43) ;  /* 0x0000013000067945 */ /* 0x000fe80003800200 */
[----:B------:R-:W-:Y:S02]  /*2cc0*/  SHF.L.U32 R3, R3, R2, RZ ;  /* 0x0000000203037219 */ /* 0x000fe400000006ff */
[----:B0-----:R-:W-:-:S04]  /*2cd0*/  LOP3.LUT R0, R16, UR53, RZ, 0xfc, !PT ;  /* 0x0000003510007c12 */ /* 0x001fc8000f8efcff */
[----:B------:R-:W-:-:S13]  /*2ce0*/  ISETP.NE.AND P0, PT, R0, RZ, PT ;  /* 0x000000ff0000720c */ /* 0x000fda0003f05270 */
[----:B-----5:R-:W-:Y:S05]  /*2cf0*/  @P0 BRA `(.L_x_44) ;  /* 0x0000000000380947 */ /* 0x020fea0003800000 */
[----:B------:R-:W0:Y:S01]  /*2d00*/  LDCU UR4, c[0x0][0x2f8] ;  /* 0x00005f00ff0477ac */ /* 0x000e220008000800 */
[----:B------:R-:W-:Y:S01]  /*2d10*/  MOV R0, 0x90 ;  /* 0x0000009000007802 */ /* 0x000fe20000000f00 */
[----:B------:R-:W-:Y:S01]  /*2d20*/  IMAD.U32 R6, RZ, RZ, UR49 ;  /* 0x00000031ff067e24 */ /* 0x000fe2000f8e00ff */
[----:B------:R-:W-:Y:S01]  /*2d30*/  MOV R7, UR48 ;  /* 0x0000003000077c02 */ /* 0x000fe20008000f00 */
[----:B------:R-:W1:Y:S01]  /*2d40*/  LDCU.64 UR6, c[0x4][0x50] ;  /* 0x01000a00ff0677ac */ /* 0x000e620008000a00 */
[----:B---3--:R2:W3:Y:S01]  /*2d50*/  LDC.64 R8, c[0x4][R0] ;  /* 0x0100000000087b82 */ /* 0x0084e20000000a00 */
[----:B0-----:R-:W-:Y:S01]  /*2d60*/  UIADD3 UR4, UPT, UPT, -UR4, UR49, URZ ;  /* 0x0000003104047290 */ /* 0x001fe2000fffe1ff */
[----:B-1----:R-:W-:Y:S01]  /*2d70*/  IMAD.U32 R4, RZ, RZ, UR6 ;  /* 0x00000006ff047e24 */ /* 0x002fe2000f8e00ff */
[----:B------:R-:W-:-:S07]  /*2d80*/  MOV R5, UR7 ;  /* 0x0000000700057c02 */ /* 0x000fce0008000f00 */
[----:B------:R2:W-:Y:S03]  /*2d90*/  STL.64 [UR4], R2 ;  /* 0x00000002ff007987 */ /* 0x0005e60008100a04 */
[----:B------:R-:W-:-:S07]  /*2da0*/  LEPC R20, `(.L_x_45) ;  /* 0x000000001014794e */ /* 0x000fce0000000000 */
[----:B--234-:R-:W-:Y:S05]  /*2db0*/  CALL.ABS.NOINC R8 ;  /* 0x0000000008007343 */ /* 0x01cfea0003c00000 */
.L_x_45:
[----:B------:R-:W0:Y:S02]  /*2dc0*/  LDC.64 R4, c[0x0][0x3c0] ;  /* 0x0000f000ff047b82 */ /* 0x000e240000000a00 */
[----:B0-----:R0:W-:Y:S02]  /*2dd0*/  STG.E.STRONG.SYS desc[UR36][R4.64], RZ ;  /* 0x000000ff04007986 */ /* 0x0011e4000c115924 */
.L_x_44:
[----:B----4-:R-:W-:Y:S05]  /*2de0*/  BSYNC.RECONVERGENT B6 ;  /* 0x0000000000067941 */ /* 0x010fea0003800200 */
.L_x_43:
[----:B------:R-:W-:Y:S01]  /*2df0*/  @!PT LDS RZ, [RZ] ;  /* 0x00000000fffff984 */ /* 0x000fe20000000800 */
[----:B------:R-:W-:Y:S01]  /*2e00*/  @!PT LDS RZ, [RZ] ;  /* 0x00000000fffff984 */ /* 0x000fe20000000800 */
[----:B------:R-:W-:Y:S01]  /*2e10*/  @!PT LDS RZ, [RZ] ;  /* 0x00000000fffff984 */ /* 0x000fe20000000800 */
[----:B------:R-:W-:Y:S01]  /*2e20*/  @!PT LDS RZ, [RZ] ;  /* 0x00000000fffff984 */ /* 0x000fe20000000800 */
[----:B------:R-:W-:-:S00]  /*2e30*/  MEMBAR.ALL.CTA ;  /* 0x0000000000007992 */ /* 0x000fc00000008000 */
[----:B------:R-:W-:Y:S06]  /*2e40*/  MEMBAR.SC.GPU ;  /* 0x0000000000007992 */ /* 0x000fec0000002000 */
[----:B------:R-:W-:-:S00]  /*2e50*/  ERRBAR ;  /* 0x00000000000079ab */ /* 0x000fc00000000000 */
[----:B------:R-:W-:Y:S06]  /*2e60*/  CGAERRBAR ;  /* 0x00000000000075ab */ /* 0x000fec0000000000 */
[----:B------:R-:W-:Y:S01]  /*2e70*/  CCTL.IVALL ;  /* 0x00000000ff00798f */ /* 0x000fe20002000000 */
[----:B------:R-:W-:Y:S01]  /*2e80*/  IMAD.MOV.U32 R3, RZ, RZ, 0x1 ;  /* 0x00000001ff037424 */ /* 0x000fe200078e00ff */
[----:B------:R-:W-:Y:S05]  /*2e90*/  WARPSYNC.ALL ;  /* 0x0000000000007948 */ /* 0x000fea0003800000 */
[----:B------:R-:W-:Y:S01]  /*2ea0*/  SHF.L.U32 R18, R3, R2, RZ ;  /* 0x0000000203127219 */ /* 0x000fe200000006ff */
[----:B------:R-:W-:Y:S03]  /*2eb0*/  BAR.SYNC.DEFER_BLOCKING 0x0 ;  /* 0x0000000000007b1d */ /* 0x000fe60000010000 */
[----:B------:R-:W-:-:S13]  /*2ec0*/  ISETP.LE.U32.AND P0, PT, R18, UR53, PT ;  /* 0x0000003512007c0c */ /* 0x000fda000bf03070 */
[----:B------:R-:W-:Y:S05]  /*2ed0*/  @P0 BRA `(.L_x_46) ;  /* 0x0000003800f40947 */ /* 0x000fea0003800000 */
[----:B------:R-:W1:Y:S01]  /*2ee0*/  LDCU.64 UR4, c[0x0][0x3d8] ;  /* 0x00007b00ff0477ac */ /* 0x000e620008000a00 */
[----:B------:R-:W-:Y:S01]  /*2ef0*/  ISETP.NE.AND P0, PT, R16, RZ, PT ;  /* 0x000000ff1000720c */ /* 0x000fe20003f05270 */
[----:B---3--:R-:W-:Y:S01]  /*2f00*/  IMAD.U32 R9, RZ, RZ, UR47 ;  /* 0x0000002fff097e24 */ /* 0x008fe2000f8e00ff */
[----:B------:R-:W-:Y:S01]  /*2f10*/  MOV R8, UR46 ;  /* 0x0000002e00087c02 */ /* 0x000fe20008000f00 */
[----:B------:R-:W-:Y:S01]  /*2f20*/  IMAD.U32 R11, RZ, RZ, UR45 ;  /* 0x0000002dff0b7e24 */ /* 0x000fe2000f8e00ff */
[----:B------:R-:W-:Y:S01]  /*2f30*/  MOV R10, UR44 ;  /* 0x0000002c000a7c02 */ /* 0x000fe20008000f00 */
[----:B------:R-:W-:Y:S01]  /*2f40*/  IMAD.U32 R13, RZ, RZ, UR43 ;  /* 0x0000002bff0d7e24 */ /* 0x000fe2000f8e00ff */
[----:B------:R-:W-:Y:S01]  /*2f50*/  MOV R12, UR42 ;  /* 0x0000002a000c7c02 */ /* 0x000fe20008000f00 */
[----:B------:R-:W2:Y:S06]  /*2f60*/  LDC.64 R6, c[0x0][0x380] ;  /* 0x0000e000ff067b82 */ /* 0x000eac0000000a00 */
[----:B------:R3:W-:Y:S01]  /*2f70*/  @!P0 STG.E desc[UR36][R8.64], RZ ;  /* 0x000000ff08008986 */ /* 0x0007e2000c101924 */
[----:B-1----:R-:W-:-:S03]  /*2f80*/  UIMAD.WIDE.U32 UR4, UR53, 0x4, UR4 ;  /* 0x00000004350478a5 */ /* 0x002fc6000f8e0004 */
[----:B------:R3:W-:Y:S03]  /*2f90*/  @!P0 STG.E desc[UR36][R10.64], RZ ;  /* 0x000000ff0a008986 */ /* 0x0007e6000c101924 */
[----:B0-----:R-:W-:Y:S01]  /*2fa0*/  MOV R4, UR4 ;  /* 0x0000000400047c02 */ /* 0x001fe20008000f00 */
[----:B------:R-:W-:-:S05]  /*2fb0*/  IMAD.U32 R5, RZ, RZ, UR5 ;  /* 0x00000005ff057e24 */ /* 0x000fca000f8e00ff */
[----:B------:R3:W-:Y:S04]  /*2fc0*/  @!P0 STG.E desc[UR36][R4.64], RZ ;  /* 0x000000ff04008986 */ /* 0x0007e8000c101924 */
[----:B------:R3:W-:Y:S01]  /*2fd0*/  @!P0 STG.E desc[UR36][R12.64], RZ ;  /* 0x000000ff0c008986 */ /* 0x0007e2000c101924 */
[----:B------:R-:W-:Y:S06]  /*2fe0*/  BAR.SYNC.DEFER_BLOCKING 0x0 ;  /* 0x0000000000007b1d */ /* 0x000fec0000010000 */
[----:B--2---:R-:W2:Y:S01]  /*2ff0*/  LDG.E R7, desc[UR36][R6.64] ;  /* 0x0000002406077981 */ /* 0x004ea2000c1e1900 */
[----:B------:R-:W-:-:S02]  /*3000*/  IADD3 R15, PT, PT, R18, UR53, RZ ;  /* 0x00000035120f7c10 */ /* 0x000fc4000fffe0ff */
[----:B--2---:R-:W-:-:S13]  /*3010*/  ISETP.GE.AND P0, PT, R16, R7, PT ;  /* 0x000000071000720c */ /* 0x004fda0003f06270 */
[----:B---3--:R-:W-:Y:S05]  /*3020*/  @P0 BRA `(.L_x_47) ;  /* 0x0000000000540947 */ /* 0x008fea0003800000 */
[----:B------:R-:W0:Y:S01]  /*3030*/  LDC.64 R8, c[0x0][0x388] ;  /* 0x0000e200ff087b82 */ /* 0x000e220000000a00 */
[----:B------:R-:W-:Y:S01]  /*3040*/  IMAD.MOV.U32 R0, RZ, RZ, R7 ;  /* 0x000000ffff007224 */ /* 0x000fe200078e0007 */
[----:B------:R-:W-:-:S07]  /*3050*/  MOV R3, R16 ;  /* 0x0000001000037202 */ /* 0x000fce0000000f00 */
.L_x_50:
[----:B0-----:R-:W-:-:S06]  /*3060*/  IMAD.WIDE R6, R3, 0x4, R8 ;  /* 0x0000000403067825 */ /* 0x001fcc00078e0208 */
[----:B------:R-:W2:Y:S01]  /*3070*/  LDG.E R6, desc[UR36][R6.64] ;  /* 0x0000002406067981 */ /* 0x000ea2000c1e1900 */
[----:B------:R-:W-:Y:S05]  /*3080*/  YIELD ;  /* 0x0000000000007946 */ /* 0x000fea0003800000 */
[----:B------:R-:W-:Y:S01]  /*3090*/  BSSY.RECONVERGENT B0, `(.L_x_48) ;  /* 0x000000c000007945 */ /* 0x000fe20003800200 */
[----:B------:R-:W-:Y:S01]  /*30a0*/  VIADD R3, R3, UR52 ;  /* 0x0000003403037c36 */ /* 0x000fe20008000000 */
[----:B--2---:R-:W-:-:S13]  /*30b0*/  ISETP.NE.AND P0, PT, R6, R15, PT ;  /* 0x0000000f0600720c */ /* 0x004fda0003f05270 */
[----:B------:R-:W-:Y:S05]  /*30c0*/  @P0 BRA `(.L_x_49) ;  /* 0x0000000000200947 */ /* 0x000fea0003800000 */
[----:B------:R-:W0:Y:S01]  /*30d0*/  S2R R0, SR_LANEID ;  /* 0x0000000000007919 */ /* 0x000e220000000000 */
[----:B------:R-:W1:Y:S01]  /*30e0*/  LDC.64 R6, c[0x0][0x380] ;  /* 0x0000e000ff067b82 */ /* 0x000e620000000a00 */
[----:B------:R-:W-:Y:S02]  /*30f0*/  VOTEU.ANY UR6, UPT, PT ;  /* 0x0000000000067886 */ /* 0x000fe400038e0100 */
[----:B------:R-:W-:Y:S02]  /*3100*/  UFLO.U32 UR7, UR6 ;  /* 0x00000006000772bd */ /* 0x000fe400080e0000 */
[----:B------:R-:W2:Y:S04]  /*3110*/  POPC R11, UR6 ;  /* 0x00000006000b7d09 */ /* 0x000ea80008000000 */
[----:B0-----:R-:W-:-:S13]  /*3120*/  ISETP.EQ.U32.AND P0, PT, R0, UR7, PT ;  /* 0x0000000700007c0c */ /* 0x001fda000bf02070 */
[----:B--2---:R0:W5:Y:S04]  /*3130*/  @P0 ATOMG.E.ADD.STRONG.GPU PT, RZ, desc[UR36][R4.64], R11 ;  /* 0x8000000b04ff09a8 */ /* 0x00416800081ef124 */
[----:B-1----:R0:W5:Y:S02]  /*3140*/  LDG.E R0, desc[UR36][R6.64] ;  /* 0x0000002406007981 */ /* 0x002164000c1e1900 */
.L_x_49:
[----:B------:R-:W-:Y:S05]  /*3150*/  BSYNC.RECONVERGENT B0 ;  /* 0x0000000000007941 */ /* 0x000fea0003800200 */
.L_x_48:
[----:B-----5:R-:W-:-:S13]  /*3160*/  ISETP.GE.AND P0, PT, R3, R0, PT ;  /* 0x000000000300720c */ /* 0x020fda0003f06270 */
[----:B------:R-:W-:Y:S05]  /*3170*/  @!P0 BRA `(.L_x_50) ;  /* 0xfffffffc00b88947 */ /* 0x000fea000383ffff */
.L_x_47:
[----:B0-----:R-:W0:Y:S01]  /*3180*/  LDC.64 R6, c[0x0][0x380] ;  /* 0x0000e000ff067b82 */ /* 0x001e220000000a00 */
[----:B------:R-:W-:Y:S01]  /*3190*/  ISETP.NE.AND P0, PT, R16, RZ, PT ;  /* 0x000000ff1000720c */ /* 0x000fe20003f05270 */
[----:B------:R-:W-:Y:S06]  /*31a0*/  WARPSYNC.ALL ;  /* 0x0000000000007948 */ /* 0x000fec0003800000 */
[----:B------:R-:W-:Y:S06]  /*31b0*/  BAR.SYNC.DEFER_BLOCKING 0x0 ;  /* 0x0000000000007b1d */ /* 0x000fec0000010000 */
[----:B------:R-:W-:Y:S04]  /*31c0*/  BSSY.RECONVERGENT B0, `(.L_x_51) ;  /* 0x000000d000007945 */ /* 0x000fe80003800200 */
[----:B------:R-:W-:Y:S05]  /*31d0*/  @P0 BRA `(.L_x_52) ;  /* 0x00000000002c0947 */ /* 0x000fea0003800000 */
[----:B------:R-:W2:Y:S01]  /*31e0*/  LDG.E R0, desc[UR36][R4.64] ;  /* 0x0000002404007981 */ /* 0x000ea2000c1e1900 */
[----:B------:R-:W-:Y:S01]  /*31f0*/  MOV R8, UR40 ;  /* 0x0000002800087c02 */ /* 0x000fe20008000f00 */
[----:B------:R-:W-:Y:S01]  /*3200*/  IMAD.U32 R9, RZ, RZ, UR41 ;  /* 0x00000029ff097e24 */ /* 0x000fe2000f8e00ff */
[----:B--2---:R-:W-:-:S04]  /*3210*/  LEA.HI R0, R0, R0, RZ, 0x1 ;  /* 0x0000000000007211 */ /* 0x004fc800078f08ff */
[----:B------:R-:W-:-:S05]  /*3220*/  SHF.R.S32.HI R3, RZ, 0x1, R0 ;  /* 0x00000001ff037819 */ /* 0x000fca0000011400 */
[----:B------:R1:W-:Y:S04]  /*3230*/  STG.E desc[UR36][R8.64], R3 ;  /* 0x0000000308007986 */ /* 0x0003e8000c101924 */
[----:B------:R-:W2:Y:S01]  /*3240*/  LDG.E R0, desc[UR36][R4.64] ;  /* 0x0000002404007981 */ /* 0x000ea2000c1e1900 */
[----:B------:R-:W-:Y:S01]  /*3250*/  MOV R10, UR38 ;  /* 0x00000026000a7c02 */ /* 0x000fe20008000f00 */
[----:B------:R-:W-:Y:S01]  /*3260*/  IMAD.U32 R11, RZ, RZ, UR39 ;  /* 0x00000027ff0b7e24 */ /* 0x000fe2000f8e00ff */
[----:B--2---:R-:W-:-:S05]  /*3270*/  IADD3 R13, PT, PT, -R3, R0, RZ ;  /* 0x00000000030d7210 */ /* 0x004fca0007ffe1ff */
[----:B------:R1:W-:Y:S02]  /*3280*/  STG.E desc[UR36][R10.64], R13 ;  /* 0x0000000d0a007986 */ /* 0x0003e4000c101924 */
.L_x_52:
[----:B------:R-:W-:Y:S05]  /*3290*/  BSYNC.RECONVERGENT B0 ;  /* 0x0000000000007941 */ /* 0x000fea0003800200 */
.L_x_51:
[----:B01----:R-:W2:Y:S01]  /*32a0*/  LDG.E R3, desc[UR36][R6.64+0x4] ;  /* 0x0000042406037981 */ /* 0x003ea2000c1e1900 */
[----:B------:R-:W-:Y:S01]  /*32b0*/  BSSY.RECONVERGENT B0, `(.L_x_53) ;  /* 0x000000e000007945 */ /* 0x000fe20003800200 */
[----:B--2---:R-:W-:-:S13]  /*32c0*/  ISETP.GE.AND P0, PT, R16, R3, PT ;  /* 0x000000031000720c */ /* 0x004fda0003f06270 */
[----:B------:R-:W-:Y:S05]  /*32d0*/  @P0 BRA `(.L_x_54) ;  /* 0x00000000002c0947 */ /* 0x000fea0003800000 */
[----:B------:R-:W0:Y:S01]  /*32e0*/  LDC.64 R12, c[0x0][0x3b0] ;  /* 0x0000ec00ff0c7b82 */ /* 0x000e220000000a00 */
[----:B------:R-:W-:-:S07]  /*32f0*/  IMAD.MOV.U32 R3, RZ, RZ, R16 ;  /* 0x000000ffff037224 */ /* 0x000fce00078e0010 */
[----:B------:R-:W1:Y:S02]  /*3300*/  LDC.64 R14, c[0x0][0x3b8] ;  /* 0x0000ee00ff0e7b82 */ /* 0x000e640000000a00 */
.L_x_55:
[----:B0-----:R-:W-:-:S04]  /*3310*/  IMAD.WIDE R8, R3, 0x4, R12 ;  /* 0x0000000403087825 */ /* 0x001fc800078e020c */
[C---:B-1----:R-:W-:Y:S01]  /*3320*/  IMAD.WIDE R10, R3.reuse, 0x4, R14 ;  /* 0x00000004030a7825 */ /* 0x042fe200078e020e */
[----:B------:R2:W-:Y:S04]  /*3330*/  STG.E desc[UR36][R8.64], RZ ;  /* 0x000000ff08007986 */ /* 0x0005e8000c101924 */
[----:B------:R2:W-:Y:S04]  /*3340*/  STG.E desc[UR36][R10.64], RZ ;  /* 0x000000ff0a007986 */ /* 0x0005e8000c101924 */
[----:B------:R-:W3:Y:S01]  /*3350*/  LDG.E R0, desc[UR36][R6.64+0x4] ;  /* 0x0000042406007981 */ /* 0x000ee2000c1e1900 */
[----:B------:R-:W-:-:S04]  /*3360*/  IADD3 R3, PT, PT, R3, UR52, RZ ;  /* 0x0000003403037c10 */ /* 0x000fc8000fffe0ff */
[----:B---3--:R-:W-:-:S13]  /*3370*/  ISETP.GE.AND P0, PT, R3, R0, PT ;  /* 0x000000000300720c */ /* 0x008fda0003f06270 */
[----:B--2---:R-:W-:Y:S05]  /*3380*/  @!P0 BRA `(.L_x_55) ;  /* 0xfffffffc00e08947 */ /* 0x004fea000383ffff */
.L_x_54:
[----:B------:R-:W-:Y:S05]  /*3390*/  BSYNC.RECONVERGENT B0 ;  /* 0x0000000000007941 */ /* 0x000fea0003800200 */
.L_x_53:
[----:B------:R-:W-:Y:S06]  /*33a0*/  BAR.SYNC.DEFER_BLOCKING 0x0 ;  /* 0x0000000000007b1d */ /* 0x000fec0000010000 */
[----:B------:R-:W2:Y:S02]  /*33b0*/  LDG.E R4, desc[UR36][R4.64] ;  /* 0x0000002404047981 */ /* 0x000ea4000c1e1900 */
[----:B--2---:R-:W-:-:S13]  /*33c0*/  ISETP.GE.AND P0, PT, R4, 0x1, PT ;  /* 0x000000010400780c */ /* 0x004fda0003f06270 */
[----:B------:R-:W-:Y:S05]  /*33d0*/  @!P0 BRA `(.L_x_56) ;  /* 0x0000003400948947 */ /* 0x000fea0003800000 */
[----:B------:R-:W2:Y:S02]  /*33e0*/  LDG.E R6, desc[UR36][R6.64] ;  /* 0x0000002406067981 */ /* 0x000ea4000c1e1900 */
[----:B--2---:R-:W-:-:S13]  /*33f0*/  ISETP.GE.AND P0, PT, R6, 0x1, PT ;  /* 0x000000010600780c */ /* 0x004fda0003f06270 */
[----:B------:R-:W-:Y:S05]  /*3400*/  @!P0 BRA `(.L_x_56) ;  /* 0x0000003400888947 */ /* 0x000fea0003800000 */
[----:B------:R-:W-:Y:S02]  /*3410*/  HFMA2 R17, -RZ, RZ, 0, 0 ;  /* 0x00000000ff117431 */ /* 0x000fe400000001ff */
[----:B------:R-:W-:-:S07]  /*3420*/  IMAD.MOV.U32 R0, RZ, RZ, R6 ;  /* 0x000000ffff007224 */ /* 0x000fce00078e0006 */
.L_x_85:
[----:B0-----:R-:W0:Y:S08]  /*3430*/  LDC.64 R4, c[0x0][0x3a0] ;  /* 0x0000e800ff047b82 */ /* 0x001e300000000a00 */
[----:B------:R-:W1:Y:S01]  /*3440*/  LDC.64 R6, c[0x0][0x388] ;  /* 0x0000e200ff067b82 */ /* 0x000e620000000a00 */
[----:B0-----:R-:W-:-:S05]  /*3450*/  IMAD.WIDE.U32 R4, R17, 0x4, R4 ;  /* 0x0000000411047825 */ /* 0x001fca00078e0004 */
[----:B------:R-:W1:Y:S02]  /*3460*/  LDG.E R9, desc[UR36][R4.64] ;  /* 0x0000002404097981 */ /* 0x000e64000c1e1900 */
[----:B-1----:R-:W-:-:S05]  /*3470*/  IMAD.WIDE R6, R9, 0x4, R6 ;  /* 0x0000000409067825 */ /* 0x002fca00078e0206 */
[----:B------:R-:W2:Y:S01]  /*3480*/  LDG.E R3, desc[UR36][R6.64] ;  /* 0x0000002406037981 */ /* 0x000ea2000c1e1900 */
[----:B------:R-:W-:-:S05]  /*3490*/  VIADD R8, R18, UR53 ;  /* 0x0000003512087c36 */ /* 0x000fca0008000000 */
[----:B--2---:R-:W-:-:S13]  /*34a0*/  ISETP.NE.AND P0, PT, R3, R8, PT ;  /* 0x000000080300720c */ /* 0x004fda0003f05270 */
[----:B------:R-:W-:Y:S05]  /*34b0*/  @P0 BRA `(.L_x_57) ;  /* 0x0000003400500947 */ /* 0x000fea0003800000 */
[----:B------:R-:W-:-:S13]  /*34c0*/  ISETP.NE.AND P0, PT, R16, RZ, PT ;  /* 0x000000ff1000720c */ /* 0x000fda0003f05270 */
[----:B------:R-:W-:Y:S05]  /*34d0*/  @P0 BRA `(.L_x_58) ;  /* 0x0000003400380947 */ /* 0x000fea0003800000 */
[----:B------:R-:W0:Y:S02]  /*34e0*/  LDC.64 R4, c[0x0][0x398] ;  /* 0x0000e600ff047b82 */ /* 0x000e240000000a00 */
[----:B0-----:R-:W-:-:S05]  /*34f0*/  IMAD.WIDE R4, R9, 0x4, R4 ;  /* 0x0000000409047825 */ /* 0x001fca00078e0204 */
[----:B------:R-:W2:Y:S04]  /*3500*/  LDG.E R0, desc[UR36][R4.64] ;  /* 0x0000002404007981 */ /* 0x000ea8000c1e1900 */
[----:B------:R-:W2:Y:S01]  /*3510*/  LDG.E R3, desc[UR36][R4.64+0x4] ;  /* 0x0000042404037981 */ /* 0x000ea2000c1e1900 */
[----:B------:R-:W-:Y:S01]  /*3520*/  MOV R19, RZ ;  /* 0x000000ff00137202 */ /* 0x000fe20000000f00 */
[----:B------:R-:W-:Y:S01]  /*3530*/  IMAD.MOV.U32 R22, RZ, RZ, RZ ;  /* 0x000000ffff167224 */ /* 0x000fe200078e00ff */
[----:B--2---:R-:W-:-:S13]  /*3540*/  ISETP.GE.AND P0, PT, R0, R3, PT ;  /* 0x000000030000720c */ /* 0x004fda0003f06270 */
[----:B------:R-:W-:Y:S05]  /*3550*/  @P0 BRA `(.L_x_59) ;  /* 0x0000000c00580947 */ /* 0x000fea0003800000 */
[C---:B------:R-:W-:Y:S01]  /*3560*/  IADD3 R4, PT, PT, -R3.reuse, R0, RZ ;  /* 0x0000000003047210 */ /* 0x040fe20007ffe1ff */
[----:B------:R-:W-:Y:S02]  /*3570*/  HFMA2 R22, -RZ, RZ, 0, 0 ;  /* 0x00000000ff167431 */ /* 0x000fe400000001ff */
[--C-:B------:R-:W-:Y:S01]  /*3580*/  IMAD.IADD R5, R3, 0x1, -R0.reuse ;  /* 0x0000000103057824 */ /* 0x100fe200078e0a00 */
[----:B------:R-:W-:Y:S01]  /*3590*/  MOV R19, RZ ;  /* 0x000000ff00137202 */ /* 0x000fe20000000f00 */
[----:B------:R-:W-:Y:S01]  /*35a0*/  IMAD.MOV.U32 R9, RZ, RZ, R0 ;  /* 0x000000ffff097224 */ /* 0x000fe200078e0000 */
[----:B------:R-:W-:-:S13]  /*35b0*/  ISETP.GT.U32.AND P0, PT, R4, -0x8, PT ;  /* 0xfffffff80400780c */ /* 0x000fda0003f04070 */
[----:B------:R-:W-:Y:S05]  /*35c0*/  @P0 BRA `(.L_x_60) ;  /* 0x0000000400940947 */ /* 0x000fea0003800000 */
[----:B------:R-:W-:Y:S01]  /*35d0*/  LOP3.LUT R4, R5, 0xfffffff8, RZ, 0xc0, !PT ;  /* 0xfffffff805047812 */ /* 0x000fe200078ec0ff */
[----:B------:R-:W-:Y:S01]  /*35e0*/  IMAD.MOV.U32 R22, RZ, RZ, RZ ;  /* 0x000000ffff167224 */ /* 0x000fe200078e00ff */
[----:B------:R-:W-:-:S03]  /*35f0*/  MOV R9, R0 ;  /* 0x0000000000097202 */ /* 0x000fc60000000f00 */
[----:B------:R-:W-:-:S07]  /*3600*/  IMAD.MOV R4, RZ, RZ, -R4 ;  /* 0x000000ffff047224 */ /* 0x000fce00078e0a04 */
.L_x_61:
[----:B------:R-:W-:Y:S01]  /*3610*/  MOV R14, UR50 ;  /* 0x00000032000e7c02 */ /* 0x000fe20008000f00 */
[----:B------:R-:W-:Y:S01]  /*3620*/  IMAD.U32 R15, RZ, RZ, UR51 ;  /* 0x00000033ff0f7e24 */ /* 0x000fe2000f8e00ff */
[----:B------:R-:W0:Y:S03]  /*3630*/  LDC.64 R12, c[0x0][0x3b0] ;  /* 0x0000ec00ff0c7b82 */ /* 0x000e260000000a00 */
[----:B------:R-:W-:-:S05]  /*3640*/  IMAD.WIDE R14, R9, 0x4, R14 ;  /* 0x00000004090e7825 */ /* 0x000fca00078e020e */
[----:B------:R-:W0:Y:S01]  /*3650*/  LDG.E R21, desc[UR36][R14.64+-0x10] ;  /* 0xfffff0240e157981 */ /* 0x000e22000c1e1900 */
[----:B------:R-:W1:Y:S03]  /*3660*/  LDC.64 R10, c[0x0][0x3b8] ;  /* 0x0000ee00ff0a7b82 */ /* 0x000e660000000a00 */
[----:B------:R-:W2:Y:S01]  /*3670*/  LDG.E R25, desc[UR36][R14.64+-0xc] ;  /* 0xfffff4240e197981 */ /* 0x000ea2000c1e1900 */
[----:B0-----:R-:W-:-:S05]  /*3680*/  IMAD.WIDE R26, R21, 0x4, R12 ;  /* 0x00000004151a7825 */ /* 0x001fca00078e020c */
[----:B------:R1:W3:Y:S02]  /*3690*/  LDG.E R23, desc[UR36][R26.64] ;  /* 0x000000241a177981 */ /* 0x0002e4000c1e1900 */
[----:B-1----:R-:W-:Y:S02]  /*36a0*/  IMAD.WIDE R26, R21, 0x4, R10 ;  /* 0x00000004151a7825 */ /* 0x002fe400078e020a */
[----:B------:R-:W4:Y:S04]  /*36b0*/  LDG.E R21, desc[UR36][R14.64+-0x8] ;  /* 0xfffff8240e157981 */ /* 0x000f28000c1e1900 */
[----:B------:R4:W5:Y:S01]  /*36c0*/  LDG.E R20, desc[UR36][R26.64] ;  /* 0x000000241a147981 */ /* 0x000962000c1e1900 */
[----:B--2---:R-:W-:-:S04]  /*36d0*/  IMAD.WIDE R28, R25, 0x4, R12 ;  /* 0x00000004191c7825 */ /* 0x004fc800078e020c */
[----:B------:R-:W-:Y:S02]  /*36e0*/  IMAD.WIDE R24, R25, 0x4, R10 ;  /* 0x0000000419187825 */ /* 0x000fe400078e020a */
[----:B------:R-:W2:Y:S01]  /*36f0*/  LDG.E R28, desc[UR36][R28.64] ;  /* 0x000000241c1c7981 */ /* 0x000ea2000c1e1900 */
[----:B---3--:R-:W-:-:S03]  /*3700*/  ISETP.NE.AND P0, PT, R23, RZ, PT ;  /* 0x000000ff1700720c */ /* 0x008fc60003f05270 */
[----:B------:R0:W3:Y:S04]  /*3710*/  LDG.E R23, desc[UR36][R24.64] ;  /* 0x0000002418177981 */ /* 0x0000e8000c1e1900 */
[----:B------:R-:W3:Y:S01]  /*3720*/  LDG.E R25, desc[UR36][R14.64+-0x4] ;  /* 0xfffffc240e197981 */ /* 0x000ee2000c1e1900 */
[----:B----4-:R-:W-:Y:S01]  /*3730*/  IMAD.WIDE R26, R21, 0x4, R12 ;  /* 0x00000004151a7825 */ /* 0x010fe200078e020c */
[----:B0-----:R-:W-:-:S04]  /*3740*/  IADD3 R24, PT, PT, R19, 0x1, RZ ;  /* 0x0000000113187810 */ /* 0x001fc80007ffe0ff */
[----:B------:R-:W-:Y:S01]  /*3750*/  @!P0 IMAD.MOV R24, RZ, RZ, R19 ;  /* 0x000000ffff188224 */ /* 0x000fe200078e0213 */
[----:B-----5:R-:W-:Y:S01]  /*3760*/  ISETP.NE.AND P0, PT, R20, RZ, PT ;  /* 0x000000ff1400720c */ /* 0x020fe20003f05270 */
[----:B------:R-:W4:Y:S01]  /*3770*/  LDG.E R19, desc[UR36][R26.64] ;  /* 0x000000241a137981 */ /* 0x000f22000c1e1900 */
[----:B------:R-:W-:-:S03]  /*3780*/  IMAD.WIDE R20, R21, 0x4, R10 ;  /* 0x0000000415147825 */ /* 0x000fc600078e020a */
[----:B------:R-:W5:Y:S04]  /*3790*/  LDG.E R27, desc[UR36][R14.64] ;  /* 0x000000240e1b7981 */ /* 0x000f68000c1e1900 */
[----:B------:R0:W5:Y:S02]  /*37a0*/  LDG.E R26, desc[UR36][R20.64] ;  /* 0x00000024141a7981 */ /* 0x000164000c1e1900 */
[----:B0-----:R-:W-:Y:S02]  /*37b0*/  IADD3 R20, PT, PT, R22, 0x1, RZ ;  /* 0x0000000116147810 */ /* 0x001fe40007ffe0ff */
[----:B------:R-:W-:Y:S01]  /*37c0*/  @!P0 IMAD.MOV R20, RZ, RZ, R22 ;  /* 0x000000ffff148224 */ /* 0x000fe200078e0216 */
[----:B--2---:R-:W-:-:S04]  /*37d0*/  ISETP.NE.AND P1, PT, R28, RZ, PT ;  /* 0x000000ff1c00720c */ /* 0x004fc80003f25270 */
[----:B------:R-:W-:Y:S02]  /*37e0*/  IADD3 R29, PT, PT, R20, 0x1, RZ ;  /* 0x00000001141d7810 */ /* 0x000fe40007ffe0ff */
[----:B------:R-:W-:-:S07]  /*37f0*/  IADD3 R28, PT, PT, R24, 0x1, RZ ;  /* 0x00000001181c7810 */ /* 0x000fce0007ffe0ff */
[----:B------:R-:W-:Y:S01]  /*3800*/  @!P1 IMAD.MOV R28, RZ, RZ, R24 ;  /* 0x000000ffff1c9224 */ /* 0x000fe200078e0218 */
[----:B---3--:R-:W-:Y:S01]  /*3810*/  ISETP.NE.AND P0, PT, R23, RZ, PT ;  /* 0x000000ff1700720c */ /* 0x008fe20003f05270 */
[----:B------:R-:W-:-:S06]  /*3820*/  IMAD.WIDE R22, R25, 0x4, R12 ;  /* 0x0000000419167825 */ /* 0x000fcc00078e020c */
[----:B------:R-:W2:Y:S06]  /*3830*/  LDG.E R22, desc[UR36][R22.64] ;  /* 0x0000002416167981 */ /* 0x000eac000c1e1900 */
[----:B------:R-:W-:Y:S02]  /*3840*/  @!P0 IMAD.MOV R29, RZ, RZ, R20 ;  /* 0x000000ffff1d8224 */ /* 0x000fe400078e0214 */
[----:B------:R-:W-:Y:S01]  /*3850*/  IMAD.WIDE R20, R25, 0x4, R10 ;  /* 0x0000000419147825 */ /* 0x000fe200078e020a */
[----:B----4-:R-:W-:Y:S02]  /*3860*/  ISETP.NE.AND P0, PT, R19, RZ, PT ;  /* 0x000000ff1300720c */ /* 0x010fe40003f05270 */
[----:B------:R-:W3:Y:S04]  /*3870*/  LDG.E R19, desc[UR36][R14.64+0x4] ;  /* 0x000004240e137981 */ /* 0x000ee8000c1e1900 */
[----:B------:R0:W4:Y:S01]  /*3880*/  LDG.E R23, desc[UR36][R20.64] ;  /* 0x0000002414177981 */ /* 0x000122000c1e1900 */
[----:B-----5:R-:W-:Y:S01]  /*3890*/  IMAD.WIDE R24, R27, 0x4, R12 ;  /* 0x000000041b187825 */ /* 0x020fe200078e020c */
[----:B------:R-:W-:-:S02]  /*38a0*/  ISETP.NE.AND P1, PT, R26, RZ, PT ;  /* 0x000000ff1a00720c */ /* 0x000fc40003f25270 */
[----:B------:R-:W5:Y:S04]  /*38b0*/  LDG.E R26, desc[UR36][R14.64+0x8] ;  /* 0x000008240e1a7981 */ /* 0x000f68000c1e1900 */
[----:B------:R-:W5:Y:S04]  /*38c0*/  LDG.E R24, desc[UR36][R24.64] ;  /* 0x0000002418187981 */ /* 0x000f68000c1e1900 */
[----:B------:R3:W5:Y:S01]  /*38d0*/  LDG.E R25, desc[UR36][R14.64+0xc] ;  /* 0x00000c240e197981 */ /* 0x000762000c1e1900 */
[----:B0-----:R-:W-:Y:S01]  /*38e0*/  IADD3 R20, PT, PT, R28, 0x1, RZ ;  /* 0x000000011c147810 */ /* 0x001fe20007ffe0ff */
[----:B------:R-:W-:-:S05]  /*38f0*/  @!P0 IMAD.MOV R20, RZ, RZ, R28 ;  /* 0x000000ffff148224 */ /* 0x000fca00078e021c */
[----:B------:R-:W-:Y:S02]  /*3900*/  IADD3 R28, PT, PT, R20, 0x1, RZ ;  /* 0x00000001141c7810 */ /* 0x000fe40007ffe0ff */
[----:B--2---:R-:W-:Y:S01]  /*3910*/  ISETP.NE.AND P2, PT, R22, RZ, PT ;  /* 0x000000ff1600720c */ /* 0x004fe20003f45270 */
[----:B---3--:R-:W-:-:S12]  /*3920*/  IMAD.WIDE R14, R19, 0x4, R12 ;  /* 0x00000004130e7825 */ /* 0x008fd800078e020c */
[----:B------:R-:W-:Y:S02]  /*3930*/  @!P2 IMAD.MOV R28, RZ, RZ, R20 ;  /* 0x000000ffff1ca224 */ /* 0x000fe400078e0214 */
[----:B------:R-:W-:Y:S01]  /*3940*/  IMAD.WIDE R20, R27, 0x4, R10 ;  /* 0x000000041b147825 */ /* 0x000fe200078e020a */
[----:B----4-:R-:W-:-:S04]  /*3950*/  ISETP.NE.AND P0, PT, R23, RZ, PT ;  /* 0x000000ff1700720c */ /* 0x010fc80003f05270 */
[----:B------:R0:W2:Y:S01]  /*3960*/  LDG.E R23, desc[UR36][R20.64] ;  /* 0x0000002414177981 */ /* 0x0000a2000c1e1900 */
[----:B-----5:R-:W-:Y:S01]  /*3970*/  ISETP.NE.AND P2, PT, R24, RZ, PT ;  /* 0x000000ff1800720c */ /* 0x020fe20003f45270 */
[----:B0-----:R-:W-:Y:S02]  /*3980*/  IMAD.WIDE R20, R19, 0x4, R10 ;  /* 0x0000000413147825 */ /* 0x001fe400078e020a */
[----:B------:R0:W3:Y:S04]  /*3990*/  LDG.E R19, desc[UR36][R14.64] ;  /* 0x000000240e137981 */ /* 0x0000e8000c1e1900 */
[----:B------:R-:W4:Y:S01]  /*39a0*/  LDG.E R24, desc[UR36][R20.64] ;  /* 0x0000002414187981 */ /* 0x000f22000c1e1900 */
[----:B0-----:R-:W-:-:S04]  /*39b0*/  IMAD.WIDE R14, R26, 0x4, R12 ;  /* 0x000000041a0e7825 */ /* 0x001fc800078e020c */
[----:B------:R-:W-:-:S06]  /*39c0*/  IMAD.WIDE R26, R26, 0x4, R10 ;  /* 0x000000041a1a7825 */ /* 0x000fcc00078e020a */
[----:B------:R-:W5:Y:S01]  /*39d0*/  LDG.E R26, desc[UR36][R26.64] ;  /* 0x000000241a1a7981 */ /* 0x000f62000c1e1900 */
[----:B------:R-:W-:Y:S01]  /*39e0*/  IMAD.WIDE R12, R25, 0x4, R12 ;  /* 0x00000004190c7825 */ /* 0x000fe200078e020c */
[----:B------:R-:W-:-:S03]  /*39f0*/  IADD3 R22, PT, PT, R29, 0x1, RZ ;  /* 0x000000011d167810 */ /* 0x000fc60007ffe0ff */
[----:B------:R-:W-:Y:S02]  /*3a00*/  @!P1 IMAD.MOV R22, RZ, RZ, R29 ;  /* 0x000000ffff169224 */ /* 0x000fe400078e021d */
[----:B------:R-:W-:Y:S01]  /*3a10*/  IMAD.WIDE R10, R25, 0x4, R10 ;  /* 0x00000004190a7825 */ /* 0x000fe200078e020a */
[----:B------:R0:W5:Y:S04]  /*3a20*/  LDG.E R29, desc[UR36][R14.64] ;  /* 0x000000240e1d7981 */ /* 0x000168000c1e1900 */
[----:B------:R-:W5:Y:S04]  /*3a30*/  LDG.E R12, desc[UR36][R12.64] ;  /* 0x000000240c0c7981 */ /* 0x000f68000c1e1900 */
[----:B------:R1:W5:Y:S01]  /*3a40*/  LDG.E R10, desc[UR36][R10.64] ;  /* 0x000000240a0a7981 */ /* 0x000362000c1e1900 */
[----:B0-----:R-:W-:-:S02]  /*3a50*/  IADD3 R14, PT, PT, R28, 0x1, RZ ;  /* 0x000000011c0e7810 */ /* 0x001fc40007ffe0ff */
[----:B------:R-:W-:Y:S02]  /*3a60*/  @!P2 IADD3 R14, PT, PT, R28, RZ, RZ ;  /* 0x000000ff1c0ea210 */ /* 0x000fe40007ffe0ff */
[----:B------:R-:W-:Y:S02]  /*3a70*/  IADD3 R4, PT, PT, R4, 0x8, RZ ;  /* 0x0000000804047810 */ /* 0x000fe40007ffe0ff */
[----:B-1----:R-:W-:Y:S01]  /*3a80*/  IADD3 R11, PT, PT, R14, 0x1, RZ ;  /* 0x000000010e0b7810 */ /* 0x002fe20007ffe0ff */
[----:B------:R-:W-:Y:S01]  /*3a90*/  VIADD R9, R9, 0x8 ;  /* 0x0000000809097836 */ /* 0x000fe20000000000 */
[----:B--2---:R-:W-:Y:S02]  /*3aa0*/  ISETP.NE.AND P3, PT, R23, RZ, PT ;  /* 0x000000ff1700720c */ /* 0x004fe40003f65270 */
[----:B------:R-:W-:Y:S01]  /*3ab0*/  IADD3 R23, PT, PT, R22, 0x1, RZ ;  /* 0x0000000116177810 */ /* 0x000fe20007ffe0ff */
[----:B------:R-:W-:-:S04]  /*3ac0*/  @!P0 IMAD.MOV R23, RZ, RZ, R22 ;  /* 0x000000ffff178224 */ /* 0x000fc800078e0216 */
[----:B------:R-:W-:Y:S01]  /*3ad0*/  VIADD R15, R23, 0x1 ;  /* 0x00000001170f7836 */ /* 0x000fe20000000000 */
[----:B---3--:R-:W-:Y:S02]  /*3ae0*/  ISETP.NE.AND P0, PT, R19, RZ, PT ;  /* 0x000000ff1300720c */ /* 0x008fe40003f05270 */
[----:B----4-:R-:W-:-:S03]  /*3af0*/  ISETP.NE.AND P1, PT, R24, RZ, PT ;  /* 0x000000ff1800720c */ /* 0x010fc60003f25270 */
[----:B------:R-:W-:-:S04]  /*3b00*/  @!P3 IMAD.MOV R15, RZ, RZ, R23 ;  /* 0x000000ffff0fb224 */ /* 0x000fc800078e0217 */
[----:B------:R-:W-:Y:S01]  /*3b10*/  VIADD R13, R15, 0x1 ;  /* 0x000000010f0d7836 */ /* 0x000fe20000000000 */
[----:B-----5:R-:W-:-:S05]  /*3b20*/  ISETP.NE.AND P2, PT, R26, RZ, PT ;  /* 0x000000ff1a00720c */ /* 0x020fca0003f45270 */
[----:B------:R-:W-:Y:S01]  /*3b30*/  @!P1 IMAD.MOV R13, RZ, RZ, R15 ;  /* 0x000000ffff0d9224 */ /* 0x000fe200078e020f */
[----:B------:R-:W-:Y:S02]  /*3b40*/  @!P0 IADD3 R11, PT, PT, R14, RZ, RZ ;  /* 0x000000ff0e0b8210 */ /* 0x000fe40007ffe0ff */
[----:B------:R-:W-:Y:S02]  /*3b50*/  ISETP.NE.AND P3, PT, R29, RZ, PT ;  /* 0x000000ff1d00720c */ /* 0x000fe40003f65270 */
[----:B------:R-:W-:Y:S01]  /*3b60*/  ISETP.NE.AND P0, PT, R12, RZ, PT ;  /* 0x000000ff0c00720c */ /* 0x000fe20003f05270 */
[C---:B------:R-:W-:Y:S02]  /*3b70*/  VIADD R12, R13.reuse, 0x1 ;  /* 0x000000010d0c7836 */ /* 0x040fe40000000000 */
[----:B------:R-:W-:Y:S02]  /*3b80*/  @!P2 IADD3 R12, PT, PT, R13, RZ, RZ ;  /* 0x000000ff0d0ca210 */ /* 0x000fe40007ffe0ff */
[----:B------:R-:W-:-:S02]  /*3b90*/  ISETP.NE.AND P2, PT, R4, RZ, PT ;  /* 0x000000ff0400720c */ /* 0x000fc40003f45270 */
[----:B------:R-:W-:Y:S02]  /*3ba0*/  ISETP.NE.AND P1, PT, R10, RZ, PT ;  /* 0x000000ff0a00720c */ /* 0x000fe40003f25270 */
[----:B------:R-:W-:Y:S02]  /*3bb0*/  IADD3 R10, PT, PT, R11, 0x1, RZ ;  /* 0x000000010b0a7810 */ /* 0x000fe40007ffe0ff */
[----:B------:R-:W-:Y:S01]  /*3bc0*/  @!P3 IMAD.MOV R10, RZ, RZ, R11 ;  /* 0x000000ffff0ab224 */ /* 0x000fe200078e020b */
[----:B------:R-:W-:-:S03]  /*3bd0*/  IADD3 R22, PT, PT, R12, 0x1, RZ ;  /* 0x000000010c167810 */ /* 0x000fc60007ffe0ff */
[----:B------:R-:W-:Y:S02]  /*3be0*/  VIADD R19, R10, 0x1 ;  /* 0x000000010a137836 */ /* 0x000fe40000000000 */
[----:B------:R-:W-:-:S03]  /*3bf0*/  @!P0 IMAD.MOV R19, RZ, RZ, R10 ;  /* 0x000000ffff138224 */ /* 0x000fc600078e020a */
[----:B------:R-:W-:Y:S01]  /*3c00*/  @!P1 IADD3 R22, PT, PT, R12, RZ, RZ ;  /* 0x000000ff0c169210 */ /* 0x000fe20007ffe0ff */
[----:B------:R-:W-:Y:S06]  /*3c10*/  @P2 BRA `(.L_x_61) ;  /* 0xfffffff8007c2947 */ /* 0x000fec000383ffff */
.L_x_60:
[----:B------:R-:W-:-:S04]  /*3c20*/  LOP3.LUT R4, R5, 0x7, RZ, 0xc0, !PT ;  /* 0x0000000705047812 */ /* 0x000fc800078ec0ff */
[----:B------:R-:W-:-:S13]  /*3c30*/  ISETP.NE.AND P0, PT, R4, RZ, PT ;  /* 0x000000ff0400720c */ /* 0x000fda0003f05270 */
[----:B------:R-:W-:Y:S05]  /*3c40*/  @!P0 BRA `(.L_x_59) ;  /* 0x00000004009c8947 */ /* 0x000fea0003800000 */
[----:B------:R-:W-:-:S13]  /*3c50*/  ISETP.GE.U32.AND P0, PT, R4, 0x4, PT ;  /* 0x000000040400780c */ /* 0x000fda0003f06070 */
[----:B------:R-:W-:Y:S05]  /*3c60*/  @!P0 BRA `(.L_x_62) ;  /* 0x0000000000c48947 */ /* 0x000fea0003800000 */
[----:B------:R-:W0:Y:S08]  /*3c70*/  LDC.64 R28, c[0x0][0x390] ;  /* 0x0000e400ff1c7b82 */ /* 0x000e300000000a00 */
[----:B------:R-:W1:Y:S08]  /*3c80*/  LDC.64 R10, c[0x0][0x3b0] ;  /* 0x0000ec00ff0a7b82 */ /* 0x000e700000000a00 */
[----:B------:R-:W2:Y:S01]  /*3c90*/  LDC.64 R12, c[0x0][0x3b8] ;  /* 0x0000ee00ff0c7b82 */ /* 0x000ea20000000a00 */
[----:B0-----:R-:W-:-:S05]  /*3ca0*/  IMAD.WIDE R28, R9, 0x4, R28 ;  /* 0x00000004091c7825 */ /* 0x001fca00078e021c */
[----:B------:R-:W1:Y:S04]  /*3cb0*/  LDG.E R15, desc[UR36][R28.64] ;  /* 0x000000241c0f7981 */ /* 0x000e68000c1e1900 */
[----:B------:R-:W3:Y:S04]  /*3cc0*/  LDG.E R27, desc[UR36][R28.64+0x4] ;  /* 0x000004241c1b7981 */ /* 0x000ee8000c1e1900 */
[----:B------:R-:W4:Y:S04]  /*3cd0*/  LDG.E R25, desc[UR36][R28.64+0x8] ;  /* 0x000008241c197981 */ /* 0x000f28000c1e1900 */
[----:B------:R-:W5:Y:S01]  /*3ce0*/  LDG.E R29, desc[UR36][R28.64+0xc] ;  /* 0x00000c241c1d7981 */ /* 0x000f62000c1e1900 */
[----:B-1----:R-:W-:-:S04]  /*3cf0*/  IMAD.WIDE R20, R15, 0x4, R10 ;  /* 0x000000040f147825 */ /* 0x002fc800078e020a */
[----:B--2---:R-:W-:Y:S01]  /*3d00*/  IMAD.WIDE R14, R15, 0x4, R12 ;  /* 0x000000040f0e7825 */ /* 0x004fe200078e020c */
[----:B------:R3:W2:Y:S04]  /*3d10*/  LDG.E R4, desc[UR36][R20.64] ;  /* 0x0000002414047981 */ /* 0x0006a8000c1e1900 */
[----:B------:R0:W2:Y:S01]  /*3d20*/  LDG.E R23, desc[UR36][R14.64] ;  /* 0x000000240e177981 */ /* 0x0000a2000c1e1900 */
[----:B---3--:R-:W-:-:S04]  /*3d30*/  IMAD.WIDE R20, R27, 0x4, R10 ;  /* 0x000000041b147825 */ /* 0x008fc800078e020a */
[----:B0-----:R-:W-:Y:S02]  /*3d40*/  IMAD.WIDE R14, R27, 0x4, R12 ;  /* 0x000000041b0e7825 */ /* 0x001fe400078e020c */
[----:B------:R-:W3:Y:S02]  /*3d50*/  LDG.E R20, desc[UR36][R20.64] ;  /* 0x0000002414147981 */ /* 0x000ee4000c1e1900 */
[C---:B----4-:R-:W-:Y:S02]  /*3d60*/  IMAD.WIDE R26, R25.reuse, 0x4, R10 ;  /* 0x00000004191a7825 */ /* 0x050fe400078e020a */
[----:B------:R-:W4:Y:S02]  /*3d70*/  LDG.E R14, desc[UR36][R14.64] ;  /* 0x000000240e0e7981 */ /* 0x000f24000c1e1900 */
[----:B------:R-:W-:Y:S02]  /*3d80*/  IMAD.WIDE R24, R25, 0x4, R12 ;  /* 0x0000000419187825 */ /* 0x000fe400078e020c */
[----:B------:R-:W4:Y:S02]  /*3d90*/  LDG.E R26, desc[UR36][R26.64] ;  /* 0x000000241a1a7981 */ /* 0x000f24000c1e1900 */
[----:B-----5:R-:W-:-:S02]  /*3da0*/  IMAD.WIDE R10, R29, 0x4, R10 ;  /* 0x000000041d0a7825 */ /* 0x020fc400078e020a */
[----:B------:R-:W5:Y:S02]  /*3db0*/  LDG.E R24, desc[UR36][R24.64] ;  /* 0x0000002418187981 */ /* 0x000f64000c1e1900 */
[----:B------:R-:W-:Y:S02]  /*3dc0*/  IMAD.WIDE R12, R29, 0x4, R12 ;  /* 0x000000041d0c7825 */ /* 0x000fe400078e020c */
[----:B------:R0:W5:Y:S04]  /*3dd0*/  LDG.E R11, desc[UR36][R10.64] ;  /* 0x000000240a0b7981 */ /* 0x000168000c1e1900 */
[----:B------:R1:W5:Y:S01]  /*3de0*/  LDG.E R12, desc[UR36][R12.64] ;  /* 0x000000240c0c7981 */ /* 0x000362000c1e1900 */
[----:B------:R-:W-:Y:S01]  /*3df0*/  VIADD R9, R9, 0x4 ;  /* 0x0000000409097836 */ /* 0x000fe20000000000 */
[----:B--2---:R-:W-:-:S02]  /*3e00*/  ISETP.NE.AND P2, PT, R4, RZ, PT ;  /* 0x000000ff0400720c */ /* 0x004fc40003f45270 */
[----:B------:R-:W-:Y:S02]  /*3e10*/  IADD3 R4, PT, PT, R19, 0x1, RZ ;  /* 0x0000000113047810 */ /* 0x000fe40007ffe0ff */
[----:B------:R-:W-:-:S09]  /*3e20*/  ISETP.NE.AND P3, PT, R23, RZ, PT ;  /* 0x000000ff1700720c */ /* 0x000fd20003f65270 */
[----:B------:R-:W-:Y:S02]  /*3e30*/  @!P2 IADD3 R4, PT, PT, R19, RZ, RZ ;  /* 0x000000ff1304a210 */ /* 0x000fe40007ffe0ff */
[----:B---3--:R-:W-:Y:S02]  /*3e40*/  ISETP.NE.AND P0, PT, R20, RZ, PT ;  /* 0x000000ff1400720c */ /* 0x008fe40003f05270 */
[----:B0-----:R-:W-:Y:S02]  /*3e50*/  IADD3 R10, PT, PT, R4, 0x1, RZ ;  /* 0x00000001040a7810 */ /* 0x001fe40007ffe0ff */
[----:B----4-:R-:W-:Y:S01]  /*3e60*/  ISETP.NE.AND P1, PT, R14, RZ, PT ;  /* 0x000000ff0e00720c */ /* 0x010fe20003f25270 */
[----:B------:R-:W-:Y:S02]  /*3e70*/  VIADD R14, R22, 0x1 ;  /* 0x00000001160e7836 */ /* 0x000fe40000000000 */
[----:B------:R-:W-:Y:S01]  /*3e80*/  @!P3 IMAD.MOV R14, RZ, RZ, R22 ;  /* 0x000000ffff0eb224 */ /* 0x000fe200078e0216 */
[----:B------:R-:W-:-:S03]  /*3e90*/  ISETP.NE.AND P3, PT, R26, RZ, PT ;  /* 0x000000ff1a00720c */ /* 0x000fc60003f65270 */
[----:B-1----:R-:W-:Y:S01]  /*3ea0*/  VIADD R13, R14, 0x1 ;  /* 0x000000010e0d7836 */ /* 0x002fe20000000000 */
[----:B-----5:R-:W-:Y:S02]  /*3eb0*/  ISETP.NE.AND P2, PT, R24, RZ, PT ;  /* 0x000000ff1800720c */ /* 0x020fe40003f45270 */
[----:B------:R-:W-:Y:S02]  /*3ec0*/  @!P0 IADD3 R10, PT, PT, R4, RZ, RZ ;  /* 0x000000ff040a8210 */ /* 0x000fe40007ffe0ff */
[----:B------:R-:W-:Y:S01]  /*3ed0*/  ISETP.NE.AND P0, PT, R11, RZ, PT ;  /* 0x000000ff0b00720c */ /* 0x000fe20003f05270 */
[----:B------:R-:W-:Y:S01]  /*3ee0*/  @!P1 IMAD.MOV R13, RZ, RZ, R14 ;  /* 0x000000ffff0d9224 */ /* 0x000fe200078e020e */
[----:B------:R-:W-:Y:S02]  /*3ef0*/  IADD3 R4, PT, PT, R10, 0x1, RZ ;  /* 0x000000010a047810 */ /* 0x000fe40007ffe0ff */
[----:B------:R-:W-:Y:S01]  /*3f00*/  ISETP.NE.AND P1, PT, R12, RZ, PT ;  /* 0x000000ff0c00720c */ /* 0x000fe20003f25270 */
[----:B------:R-:W-:Y:S01]  /*3f10*/  VIADD R11, R13, 0x1 ;  /* 0x000000010d0b7836 */ /* 0x000fe20000000000 */
[----:B------:R-:W-:-:S03]  /*3f20*/  @!P3 IADD3 R4, PT, PT, R10, RZ, RZ ;  /* 0x000000ff0a04b210 */ /* 0x000fc60007ffe0ff */
[----:B------:R-:W-:Y:S01]  /*3f30*/  @!P2 IMAD.MOV R11, RZ, RZ, R13 ;  /* 0x000000ffff0ba224 */ /* 0x000fe200078e020d */
[----:B------:R-:W-:-:S03]  /*3f40*/  IADD3 R19, PT, PT, R4, 0x1, RZ ;  /* 0x0000000104137810 */ /* 0x000fc60007ffe0ff */
[----:B------:R-:W-:Y:S01]  /*3f50*/  VIADD R22, R11, 0x1 ;  /* 0x000000010b167836 */ /* 0x000fe20000000000 */
[----:B------:R-:W-:-:S03]  /*3f60*/  @!P0 IADD3 R19, PT, PT, R4, RZ, RZ ;  /* 0x000000ff04138210 */ /* 0x000fc60007ffe0ff */
[----:B------:R-:W-:-:S07]  /*3f70*/  @!P1 IADD3 R22, PT, PT, R11, RZ, RZ ;  /* 0x000000ff0b169210 */ /* 0x000fce0007ffe0ff */
.L_x_62:
[----:B------:R-:W-:-:S04]  /*3f80*/  LOP3.LUT R4, R5, 0x3, RZ, 0xc0, !PT ;  /* 0x0000000305047812 */ /* 0x000fc800078ec0ff */
[----:B------:R-:W-:-:S13]  /*3f90*/  ISETP.NE.AND P0, PT, R4, RZ, PT ;  /* 0x000000ff0400720c */ /* 0x000fda0003f05270 */
[----:B------:R-:W-:Y:S05]  /*3fa0*/  @!P0 BRA `(.L_x_59) ;  /* 0x0000000000c48947 */ /* 0x000fea0003800000 */
[----:B------:R-:W-:Y:S02]  /*3fb0*/  ISETP.NE.AND P1, PT, R4, 0x1, PT ;  /* 0x000000010400780c */ /* 0x000fe40003f25270 */
[----:B------:R-:W-:-:S04]  /*3fc0*/  LOP3.LUT R5, R5, 0x1, RZ, 0xc0, !PT ;  /* 0x0000000105057812 */ /* 0x000fc800078ec0ff */
[----:B------:R-:W-:-:S07]  /*3fd0*/  ISETP.NE.U32.AND P0, PT, R5, 0x1, PT ;  /* 0x000000010500780c */ /* 0x000fce0003f05070 */
[----:B------:R-:W-:Y:S06]  /*3fe0*/  @!P1 BRA `(.L_x_63) ;  /* 0x00000000006c9947 */ /* 0x000fec0003800000 */
[----:B------:R-:W0:Y:S08]  /*3ff0*/  LDC.64 R4, c[0x0][0x390] ;  /* 0x0000e400ff047b82 */ /* 0x000e300000000a00 */
[----:B------:R-:W1:Y:S01]  /*4000*/  LDC.64 R14, c[0x0][0x3b0] ;  /* 0x0000ec00ff0e7b82 */ /* 0x000e620000000a00 */
[----:B0-----:R-:W-:-:S07]  /*4010*/  IMAD.WIDE R20, R9, 0x4, R4 ;  /* 0x0000000409147825 */ /* 0x001fce00078e0204 */
[----:B------:R-:W0:Y:S01]  /*4020*/  LDC.64 R4, c[0x0][0x3b8] ;  /* 0x0000ee00ff047b82 */ /* 0x000e220000000a00 */
[----:B------:R-:W1:Y:S04]  /*4030*/  LDG.E R13, desc[UR36][R20.64] ;  /* 0x00000024140d7981 */ /* 0x000e68000c1e1900 */
[----:B------:R-:W2:Y:S01]  /*4040*/  LDG.E R23, desc[UR36][R20.64+0x4] ;  /* 0x0000042414177981 */ /* 0x000ea2000c1e1900 */
[----:B-1----:R-:W-:-:S04]  /*4050*/  IMAD.WIDE R10, R13, 0x4, R14 ;  /* 0x000000040d0a7825 */ /* 0x002fc800078e020e */
[----:B0-----:R-:W-:Y:S02]  /*4060*/  IMAD.WIDE R12, R13, 0x4, R4 ;  /* 0x000000040d0c7825 */ /* 0x001fe400078e0204 */
[----:B------:R-:W3:Y:S02]  /*4070*/  LDG.E R10, desc[UR36][R10.64] ;  /* 0x000000240a0a7981 */ /* 0x000ee4000c1e1900 */
[C---:B--2---:R-:W-:Y:S02]  /*4080*/  IMAD.WIDE R14, R23.reuse, 0x4, R14 ;  /* 0x00000004170e7825 */ /* 0x044fe400078e020e */
[----:B------:R-:W2:Y:S02]  /*4090*/  LDG.E R12, desc[UR36][R12.64] ;  /* 0x000000240c0c7981 */ /* 0x000ea4000c1e1900 */
[----:B------:R-:W-:Y:S02]  /*40a0*/  IMAD.WIDE R4, R23, 0x4, R4 ;  /* 0x0000000417047825 */ /* 0x000fe400078e0204 */
[----:B------:R-:W4:Y:S04]  /*40b0*/  LDG.E R14, desc[UR36][R14.64] ;  /* 0x000000240e0e7981 */ /* 0x000f28000c1e1900 */
[----:B------:R-:W5:Y:S01]  /*40c0*/  LDG.E R4, desc[UR36][R4.64] ;  /* 0x0000002404047981 */ /* 0x000f62000c1e1900 */
[----:B------:R-:W-:Y:S01]  /*40d0*/  VIADD R20, R19, 0x1 ;  /* 0x0000000113147836 */ /* 0x000fe20000000000 */
[----:B------:R-:W-:-:S02]  /*40e0*/  IADD3 R9, PT, PT, R9, 0x2, RZ ;  /* 0x0000000209097810 */ /* 0x000fc40007ffe0ff */
[----:B---3--:R-:W-:Y:S02]  /*40f0*/  ISETP.NE.AND P1, PT, R10, RZ, PT ;  /* 0x000000ff0a00720c */ /* 0x008fe40003f25270 */
[----:B------:R-:W-:Y:S02]  /*4100*/  IADD3 R10, PT, PT, R22, 0x1, RZ ;  /* 0x00000001160a7810 */ /* 0x000fe40007ffe0ff */
[----:B--2---:R-:W-:Y:S02]  /*4110*/  ISETP.NE.AND P2, PT, R12, RZ, PT ;  /* 0x000000ff0c00720c */ /* 0x004fe40003f45270 */
[----:B----4-:R-:W-:Y:S02]  /*4120*/  ISETP.NE.AND P3, PT, R14, RZ, PT ;  /* 0x000000ff0e00720c */ /* 0x010fe40003f65270 */
[----:B-----5:R-:W-:-:S05]  /*4130*/  ISETP.NE.AND P4, PT, R4, RZ, PT ;  /* 0x000000ff0400720c */ /* 0x020fca0003f85270 */
[----:B------:R-:W-:-:S04]  /*4140*/  @!P1 IMAD.MOV R20, RZ, RZ, R19 ;  /* 0x000000ffff149224 */ /* 0x000fc800078e0213 */
[----:B------:R-:W-:Y:S01]  /*4150*/  @!P2 IADD3 R10, PT, PT, R22, RZ, RZ ;  /* 0x000000ff160aa210 */ /* 0x000fe20007ffe0ff */
[----:B------:R-:W-:-:S03]  /*4160*/  VIADD R19, R20, 0x1 ;  /* 0x0000000114137836 */ /* 0x000fc60000000000 */
[----:B------:R-:W-:Y:S01]  /*4170*/  IADD3 R22, PT, PT, R10, 0x1, RZ ;  /* 0x000000010a167810 */ /* 0x000fe20007ffe0ff */
[----:B------:R-:W-:Y:S02]  /*4180*/  @!P3 IMAD.MOV R19, RZ, RZ, R20 ;  /* 0x000000ffff13b224 */ /* 0x000fe400078e0214 */
[----:B------:R-:W-:-:S07]  /*4190*/  @!P4 IMAD.MOV R22, RZ, RZ, R10 ;  /* 0x000000ffff16c224 */ /* 0x000fce00078e020a */
.L_x_63:
[----:B------:R-:W-:Y:S05]  /*41a0*/  @P0 BRA `(.L_x_59) ;  /* 0x0000000000440947 */ /* 0x000fea0003800000 */
[----:B------:R-:W0:Y:S08]  /*41b0*/  LDC.64 R4, c[0x0][0x390] ;  /* 0x0000e400ff047b82 */ /* 0x000e300000000a00 */
[----:B------:R-:W1:Y:S08]  /*41c0*/  LDC.64 R10, c[0x0][0x3b0] ;  /* 0x0000ec00ff0a7b82 */ /* 0x000e700000000a00 */
[----:B------:R-:W2:Y:S01]  /*41d0*/  LDC.64 R12, c[0x0][0x3b8] ;  /* 0x0000ee00ff0c7b82 */ /* 0x000ea20000000a00 */
[----:B0-----:R-:W-:-:S06]  /*41e0*/  IMAD.WIDE R4, R9, 0x4, R4 ;  /* 0x0000000409047825 */ /* 0x001fcc00078e0204 */
[----:B------:R-:W1:Y:S02]  /*41f0*/  LDG.E R5, desc[UR36][R4.64] ;  /* 0x0000002404057981 */ /* 0x000e64000c1e1900 */
[----:B-1----:R-:W-:-:S04]  /*4200*/  IMAD.WIDE R10, R5, 0x4, R10 ;  /* 0x00000004050a7825 */ /* 0x002fc800078e020a */
[----:B--2---:R-:W-:Y:S02]  /*4210*/  IMAD.WIDE R12, R5, 0x4, R12 ;  /* 0x00000004050c7825 */ /* 0x004fe400078e020c */
[----:B------:R-:W2:Y:S04]  /*4220*/  LDG.E R10, desc[UR36][R10.64] ;  /* 0x000000240a0a7981 */ /* 0x000ea8000c1e1900 */
[----:B------:R-:W3:Y:S01]  /*4230*/  LDG.E R12, desc[UR36][R12.64] ;  /* 0x000000240c0c7981 */ /* 0x000ee2000c1e1900 */
[----:B------:R-:W-:Y:S01]  /*4240*/  IADD3 R9, PT, PT, R19, 0x1, RZ ;  /* 0x0000000113097810 */ /* 0x000fe20007ffe0ff */
[----:B------:R-:W-:Y:S01]  /*4250*/  VIADD R14, R22, 0x1 ;  /* 0x00000001160e7836 */ /* 0x000fe20000000000 */
[----:B--2---:R-:W-:Y:S02]  /*4260*/  ISETP.NE.AND P0, PT, R10, RZ, PT ;  /* 0x000000ff0a00720c */ /* 0x004fe40003f05270 */
[----:B---3--:R-:W-:-:S11]  /*4270*/  ISETP.NE.AND P1, PT, R12, RZ, PT ;  /* 0x000000ff0c00720c */ /* 0x008fd60003f25270 */
[----:B------:R-:W-:Y:S02]  /*4280*/  @!P0 IADD3 R9, PT, PT, R19, RZ, RZ ;  /* 0x000000ff13098210 */ /* 0x000fe40007ffe0ff */
[----:B------:R-:W-:Y:S02]  /*4290*/  @!P1 IMAD.MOV R14, RZ, RZ, R22 ;  /* 0x000000ffff0e9224 */ /* 0x000fe400078e0216 */
[----:B------:R-:W-:Y:S02]  /*42a0*/  MOV R19, R9 ;  /* 0x0000000900137202 */ /* 0x000fe40000000f00 */
[----:B------:R-:W-:-:S07]  /*42b0*/  IMAD.MOV.U32 R22, RZ, RZ, R14 ;  /* 0x000000ffff167224 */ /* 0x000fce00078e000e */
.L_x_59:
[----:B------:R-:W-:Y:S01]  /*42c0*/  MOV R4, UR40 ;  /* 0x0000002800047c02 */ /* 0x000fe20008000f00 */
[----:B------:R-:W-:Y:S01]  /*42d0*/  IMAD.U32 R11, RZ, RZ, UR47 ;  /* 0x0000002fff0b7e24 */ /* 0x000fe2000f8e00ff */
[----:B------:R-:W-:Y:S01]  /*42e0*/  MOV R10, UR46 ;  /* 0x0000002e000a7c02 */ /* 0x000fe20008000f00 */
[----:B------:R-:W-:-:S04]  /*42f0*/  IMAD.U32 R5, RZ, RZ, UR41 ;  /* 0x00000029ff057e24 */ /* 0x000fc8000f8e00ff */
[----:B------:R-:W2:Y:S04]  /*4300*/  LDG.E R11, desc[UR36][R10.64] ;  /* 0x000000240a0b7981 */ /* 0x000ea8000c1e1900 */
[----:B------:R-:W2:Y:S01]  /*4310*/  LDG.E R4, desc[UR36][R4.64] ;  /* 0x0000002404047981 */ /* 0x000ea2000c1e1900 */
[----:B------:R-:W-:-:S05]  /*4320*/  SHF.L.U32 R9, R8, 0x1, RZ ;  /* 0x0000000108097819 */ /* 0x000fca00000006ff */
[----:B------:R-:W-:Y:S01]  /*4330*/  VIADD R13, R9, 0x1 ;  /* 0x00000001090d7836 */ /* 0x000fe20000000000 */
[----:B--2---:R-:W-:-:S13]  /*4340*/  ISETP.GT.AND P0, PT, R4, R11, PT ;  /* 0x0000000b0400720c */ /* 0x004fda0003f04270 */
[----:B------:R-:W-:Y:S05]  /*4350*/  @P0 BRA `(.L_x_64) ;  /* 0x0000000800380947 */ /* 0x000fea0003800000 */
[----:B------:R-:W-:Y:S01]  /*4360*/  ISETP.GE.AND P0, PT, R0, R3, PT ;  /* 0x000000030000720c */ /* 0x000fe20003f06270 */
[----:B------:R-:W-:Y:S02]  /*4370*/  HFMA2 R4, -RZ, RZ, 0, 5.9604644775390625e-08 ;  /* 0x00000001ff047431 */ /* 0x000fe400000001ff */
[----:B------:R-:W-:Y:S01]  /*4380*/  IMAD.U32 R10, RZ, RZ, UR44 ;  /* 0x0000002cff0a7e24 */ /* 0x000fe2000f8e00ff */
[----:B------:R-:W-:Y:S01]  /*4390*/  MOV R11, UR45 ;  /* 0x0000002d000b7c02 */ /* 0x000fe20008000f00 */
[----:B------:R0:W-:Y:S04]  /*43a0*/  STG.E desc[UR36][R6.64], R13 ;  /* 0x0000000d06007986 */ /* 0x0001e8000c101924 */
[----:B------:R0:W5:Y:S04]  /*43b0*/  ATOMG.E.ADD.STRONG.GPU PT, RZ, desc[UR36][R10.64], R4 ;  /* 0x800000040aff79a8 */ /* 0x00016800081ef124 */
[----:B------:R-:W-:Y:S05]  /*43c0*/  @P0 BRA `(.L_x_65) ;  /* 0x0000002000e40947 */ /* 0x000fea0003800000 */
[C---:B------:R-:W-:Y:S01]  /*43d0*/  IMAD.IADD R5, R3.reuse, 0x1, -R0 ;  /* 0x0000000103057824 */ /* 0x040fe200078e0a00 */
[----:B------:R-:W-:-:S04]  /*43e0*/  IADD3 R3, PT, PT, -R3, R0, RZ ;  /* 0x0000000003037210 */ /* 0x000fc80007ffe1ff */
[----:B------:R-:W-:Y:S02]  /*43f0*/  ISETP.GT.U32.AND P0, PT, R3, -0x10, PT ;  /* 0xfffffff00300780c */ /* 0x000fe40003f04070 */
[----:B------:R-:W-:-:S04]  /*4400*/  LOP3.LUT R9, R5, 0xf, RZ, 0xc0, !PT ;  /* 0x0000000f05097812 */ /* 0x000fc800078ec0ff */
[----:B------:R-:W-:-:S07]  /*4410*/  ISETP.NE.AND P1, PT, R9, RZ, PT ;  /* 0x000000ff0900720c */ /* 0x000fce0003f25270 */
[----:B------:R-:W-:Y:S06]  /*4420*/  @P0 BRA `(.L_x_66) ;  /* 0x0000000000e40947 */ /* 0x000fec0003800000 */
[----:B------:R-:W-:Y:S01]  /*4430*/  LOP3.LUT R3, R5, 0xfffffff0, RZ, 0xc0, !PT ;  /* 0xfffffff005037812 */ /* 0x000fe200078ec0ff */
[----:B------:R-:W-:-:S06]  /*4440*/  UMOV UR4, URZ ;  /* 0x000000ff00047c82 */ /* 0x000fcc0008000000 */
.L_x_67:
[----:B0-----:R-:W0:Y:S08]  /*4450*/  LDC.64 R10, c[0x0][0x390] ;  /* 0x0000e400ff0a7b82 */ /* 0x001e300000000a00 */
[----:B---3--:R-:W1:Y:S01]  /*4460*/  LDC.64 R6, c[0x0][0x3b8] ;  /* 0x0000ee00ff067b82 */ /* 0x008e620000000a00 */
[----:B0-----:R-:W-:-:S05]  /*4470*/  IMAD.WIDE R10, R0, 0x4, R10 ;  /* 0x00000004000a7825 */ /* 0x001fca00078e020a */
[----:B------:R-:W1:Y:S02]  /*4480*/  LDG.E R13, desc[UR36][R10.64] ;  /* 0x000000240a0d7981 */ /* 0x000e64000c1e1900 */
[----:B-1----:R-:W-:-:S05]  /*4490*/  IMAD.WIDE R12, R13, 0x4, R6 ;  /* 0x000000040d0c7825 */ /* 0x002fca00078e0206 */
[----:B------:R0:W-:Y:S04]  /*44a0*/  STG.E desc[UR36][R12.64], R4 ;  /* 0x000000040c007986 */ /* 0x0001e8000c101924 */
[----:B------:R-:W2:Y:S02]  /*44b0*/  LDG.E R15, desc[UR36][R10.64+0x4] ;  /* 0x000004240a0f7981 */ /* 0x000ea4000c1e1900 */
[----:B--2---:R-:W-:-:S05]  /*44c0*/  IMAD.WIDE R14, R15, 0x4, R6 ;  /* 0x000000040f0e7825 */ /* 0x004fca00078e0206 */
[----:B------:R1:W-:Y:S04]  /*44d0*/  STG.E desc[UR36][R14.64], R4 ;  /* 0x000000040e007986 */ /* 0x0003e8000c101924 */
[----:B------:R-:W2:Y:S02]  /*44e0*/  LDG.E R21, desc[UR36][R10.64+0x8] ;  /* 0x000008240a157981 */ /* 0x000ea4000c1e1900 */
[----:B--2---:R-:W-:-:S05]  /*44f0*/  IMAD.WIDE R20, R21, 0x4, R6 ;  /* 0x0000000415147825 */ /* 0x004fca00078e0206 */
[----:B------:R2:W-:Y:S04]  /*4500*/  STG.E desc[UR36][R20.64], R4 ;  /* 0x0000000414007986 */ /* 0x0005e8000c101924 */
[----:B------:R-:W3:Y:S02]  /*4510*/  LDG.E R23, desc[UR36][R10.64+0xc] ;  /* 0x00000c240a177981 */ /* 0x000ee4000c1e1900 */
[----:B---3--:R-:W-:-:S05]  /*4520*/  IMAD.WIDE R22, R23, 0x4, R6 ;  /* 0x0000000417167825 */ /* 0x008fca00078e0206 */
[----:B------:R3:W-:Y:S04]  /*4530*/  STG.E desc[UR36][R22.64], R4 ;  /* 0x0000000416007986 */ /* 0x0007e8000c101924 */
[----:B------:R-:W0:Y:S02]  /*4540*/  LDG.E R19, desc[UR36][R10.64+0x10] ;  /* 0x000010240a137981 */ /* 0x000e24000c1e1900 */
[----:B0-----:R-:W-:-:S05]  /*4550*/  IMAD.WIDE R12, R19, 0x4, R6 ;  /* 0x00000004130c7825 */ /* 0x001fca00078e0206 */
[----:B------:R0:W-:Y:S04]  /*4560*/  STG.E desc[UR36][R12.64], R4 ;  /* 0x000000040c007986 */ /* 0x0001e8000c101924 */
[----:B------:R-:W1:Y:S02]  /*4570*/  LDG.E R19, desc[UR36][R10.64+0x14] ;  /* 0x000014240a137981 */ /* 0x000e64000c1e1900 */
[----:B-1----:R-:W-:-:S05]  /*4580*/  IMAD.WIDE R14, R19, 0x4, R6 ;  /* 0x00000004130e7825 */ /* 0x002fca00078e0206 */
        /* <DEDUP_REMOVED lines=28> */
[----:B------:R-:W2:Y:S01]  /*4750*/  LDG.E R19, desc[UR36][R10.64+0x3c] ;  /* 0x00003c240a137981 */ /* 0x000ea2000c1e1900 */
[----:B------:R-:W-:Y:S01]  /*4760*/  UIADD3 UR4, UPT, UPT, UR4, 0x10, URZ ;  /* 0x0000001004047890 */ /* 0x000fe2000fffe0ff */
[----:B------:R-:W-:-:S05]  /*4770*/  VIADD R0, R0, 0x10 ;  /* 0x0000001000007836 */ /* 0x000fca0000000000 */
[----:B------:R-:W-:Y:S01]  /*4780*/  ISETP.NE.AND P0, PT, R3, UR4, PT ;  /* 0x0000000403007c0c */ /* 0x000fe2000bf05270 */
[----:B--2---:R-:W-:-:S05]  /*4790*/  IMAD.WIDE R6, R19, 0x4, R6 ;  /* 0x0000000413067825 */ /* 0x004fca00078e0206 */
[----:B------:R3:W-:Y:S07]  /*47a0*/  STG.E desc[UR36][R6.64], R4 ;  /* 0x0000000406007986 */ /* 0x0007ee000c101924 */
[----:B------:R-:W-:Y:S05]  /*47b0*/  @P0 BRA `(.L_x_67) ;  /* 0xfffffffc00240947 */ /* 0x000fea000383ffff */
.L_x_66:
[----:B------:R-:W-:Y:S05]  /*47c0*/  @!P1 BRA `(.L_x_65) ;  /* 0x0000001c00e49947 */ /* 0x000fea0003800000 */
[----:B------:R-:W-:Y:S02]  /*47d0*/  ISETP.GE.U32.AND P0, PT, R9, 0x8, PT ;  /* 0x000000080900780c */ /* 0x000fe40003f06070 */
[----:B------:R-:W-:-:S04]  /*47e0*/  LOP3.LUT R3, R5, 0x7, RZ, 0xc0, !PT ;  /* 0x0000000705037812 */ /* 0x000fc800078ec0ff */
[----:B------:R-:W-:-:S07]  /*47f0*/  ISETP.NE.AND P1, PT, R3, RZ, PT ;  /* 0x000000ff0300720c */ /* 0x000fce0003f25270 */
[----:B------:R-:W-:Y:S06]  /*4800*/  @!P0 BRA `(.L_x_68) ;  /* 0x0000000000708947 */ /* 0x000fec0003800000 */
        /* <DEDUP_REMOVED lines=25> */
[----:B------:R-:W-:Y:S01]  /*49a0*/  IADD3 R0, PT, PT, R0, 0x8, RZ ;  /* 0x0000000800007810 */ /* 0x000fe20007ffe0ff */
[----:B--2---:R-:W-:-:S05]  /*49b0*/  IMAD.WIDE R6, R9, 0x4, R6 ;  /* 0x0000000409067825 */ /* 0x004fca00078e0206 */
[----:B------:R4:W-:Y:S02]  /*49c0*/  STG.E desc[UR36][R6.64], R4 ;  /* 0x0000000406007986 */ /* 0x0009e4000c101924 */
.L_x_68:
[----:B------:R-:W-:Y:S05]  /*49d0*/  @!P1 BRA `(.L_x_65) ;  /* 0x0000001c00609947 */ /* 0x000fea0003800000 */
[----:B------:R-:W-:Y:S02]  /*49e0*/  ISETP.GE.U32.AND P0, PT, R3, 0x4, PT ;  /* 0x000000040300780c */ /* 0x000fe40003f06070 */
[----:B------:R-:W-:-:S04]  /*49f0*/  LOP3.LUT R5, R5, 0x3, RZ, 0xc0, !PT ;  /* 0x0000000305057812 */ /* 0x000fc800078ec0ff */
[----:B------:R-:W-:-:S07]  /*4a00*/  ISETP.NE.AND P1, PT, R5, RZ, PT ;  /* 0x000000ff0500720c */ /* 0x000fce0003f25270 */
[----:B------:R-:W-:Y:S06]  /*4a10*/  @!P0 BRA `(.L_x_69) ;  /* 0x0000000000408947 */ /* 0x000fec0003800000 */
[----:B0-----:R-:W0:Y:S08]  /*4a20*/  LDC.64 R10, c[0x0][0x390] ;  /* 0x0000e400ff0a7b82 */ /* 0x001e300000000a00 */
[----:B---34-:R-:W1:Y:S01]  /*4a30*/  LDC.64 R6, c[0x0][0x3b8] ;  /* 0x0000ee00ff067b82 */ /* 0x018e620000000a00 */
        /* <DEDUP_REMOVED lines=10> */
[----:B------:R-:W2:Y:S01]  /*4ae0*/  LDG.E R3, desc[UR36][R10.64+0xc] ;  /* 0x00000c240a037981 */ /* 0x000ea2000c1e1900 */
[----:B------:R-:W-:Y:S02]  /*4af0*/  VIADD R0, R0, 0x4 ;  /* 0x0000000400007836 */ /* 0x000fe40000000000 */
[----:B--2---:R-:W-:-:S05]  /*4b00*/  IMAD.WIDE R6, R3, 0x4, R6 ;  /* 0x0000000403067825 */ /* 0x004fca00078e0206 */
[----:B------:R1:W-:Y:S02]  /*4b10*/  STG.E desc[UR36][R6.64], R4 ;  /* 0x0000000406007986 */ /* 0x0003e4000c101924 */
.L_x_69:
[----:B------:R-:W-:Y:S05]  /*4b20*/  @!P1 BRA `(.L_x_65) ;  /* 0x0000001c000c9947 */ /* 0x000fea0003800000 */
[----:B0-----:R-:W0:Y:S08]  /*4b30*/  LDC.64 R10, c[0x0][0x390] ;  /* 0x0000e400ff0a7b82 */ /* 0x001e300000000a00 */
[----:B-1-34-:R-:W1:Y:S01]  /*4b40*/  LDC.64 R12, c[0x0][0x3b8] ;  /* 0x0000ee00ff0c7b82 */ /* 0x01ae620000000a00 */
[----:B0-----:R-:W-:-:S05]  /*4b50*/  IMAD.WIDE R10, R0, 0x4, R10 ;  /* 0x00000004000a7825 */ /* 0x001fca00078e020a */
[----:B------:R-:W1:Y:S01]  /*4b60*/  LDG.E R7, desc[UR36][R10.64] ;  /* 0x000000240a077981 */ /* 0x000e62000c1e1900 */
[----:B------:R-:W-:Y:S01]  /*4b70*/  ISETP.NE.AND P0, PT, R5, 0x1, PT ;  /* 0x000000010500780c */ /* 0x000fe20003f05270 */
[----:B-1----:R-:W-:-:S05]  /*4b80*/  IMAD.WIDE R6, R7, 0x4, R12 ;  /* 0x0000000407067825 */ /* 0x002fca00078e020c */
[----:B------:R2:W-:Y:S07]  /*4b90*/  STG.E desc[UR36][R6.64], R4 ;  /* 0x0000000406007986 */ /* 0x0005ee000c101924 */
[----:B------:R-:W-:Y:S05]  /*4ba0*/  @!P0 BRA `(.L_x_65) ;  /* 0x0000001800ec8947 */ /* 0x000fea0003800000 */
[----:B--2---:R-:W2:Y:S01]  /*4bb0*/  LDG.E R7, desc[UR36][R10.64+0x4] ;  /* 0x000004240a077981 */ /* 0x004ea2000c1e1900 */
[----:B------:R-:W-:Y:S01]  /*4bc0*/  ISETP.NE.AND P0, PT, R5, 0x2, PT ;  /* 0x000000020500780c */ /* 0x000fe20003f05270 */
[----:B--2---:R-:W-:-:S05]  /*4bd0*/  IMAD.WIDE R6, R7, 0x4, R12 ;  /* 0x0000000407067825 */ /* 0x004fca00078e020c */
[----:B------:R0:W-:Y:S07]  /*4be0*/  STG.E desc[UR36][R6.64], R4 ;  /* 0x0000000406007986 */ /* 0x0001ee000c101924 */
[----:B------:R-:W-:Y:S05]  /*4bf0*/  @!P0 BRA `(.L_x_65) ;  /* 0x0000001800d88947 */ /* 0x000fea0003800000 */
[----:B0-----:R-:W2:Y:S02]  /*4c00*/  LDG.E R7, desc[UR36][R10.64+0x8] ;  /* 0x000008240a077981 */ /* 0x001ea4000c1e1900 */
[----:B--2---:R-:W-:-:S05]  /*4c10*/  IMAD.WIDE R6, R7, 0x4, R12 ;  /* 0x0000000407067825 */ /* 0x004fca00078e020c */
[----:B------:R0:W-:Y:S01]  /*4c20*/  STG.E desc[UR36][R6.64], R4 ;  /* 0x0000000406007986 */ /* 0x0001e2000c101924 */
[----:B------:R-:W-:Y:S05]  /*4c30*/  BRA `(.L_x_65) ;  /* 0x0000001800c87947 */ /* 0x000fea0003800000 */
.L_x_64:
[----:B------:R-:W-:Y:S01]  /*4c40*/  MOV R10, UR38 ;  /* 0x00000026000a7c02 */ /* 0x000fe20008000f00 */
[----:B------:R-:W-:Y:S01]  /*4c50*/  IMAD.U32 R5, RZ, RZ, UR45 ;  /* 0x0000002dff057e24 */ /* 0x000fe2000f8e00ff */
[----:B------:R-:W-:Y:S01]  /*4c60*/  MOV R4, UR44 ;  /* 0x0000002c00047c02 */ /* 0x000fe20008000f00 */
[----:B------:R-:W-:-:S04]  /*4c70*/  IMAD.U32 R11, RZ, RZ, UR39 ;  /* 0x00000027ff0b7e24 */ /* 0x000fc8000f8e00ff */
[----:B------:R-:W2:Y:S04]  /*4c80*/  LDG.E R5, desc[UR36][R4.64] ;  /* 0x0000002404057981 */ /* 0x000ea8000c1e1900 */
[----:B------:R-:W2:Y:S02]  /*4c90*/  LDG.E R10, desc[UR36][R10.64] ;  /* 0x000000240a0a7981 */ /* 0x000ea4000c1e1900 */
        /* <DEDUP_REMOVED lines=12> */
[----:B0-----:R-:W-:-:S04]  /*4d60*/  LOP3.LUT R9, R5, 0xf, RZ, 0xc0, !PT ;  /* 0x0000000f05097812 */ /* 0x001fc800078ec0ff */
[----:B------:R-:W-:-:S07]  /*4d70*/  ISETP.NE.AND P1, PT, R9, RZ, PT ;  /* 0x000000ff0900720c */ /* 0x000fce0003f25270 */
[----:B------:R-:W-:Y:S06]  /*4d80*/  @P0 BRA `(.L_x_71) ;  /* 0x0000000000e40947 */ /* 0x000fec0003800000 */
[----:B------:R-:W-:Y:S01]  /*4d90*/  LOP3.LUT R3, R5, 0xfffffff0, RZ, 0xc0, !PT ;  /* 0xfffffff005037812 */ /* 0x000fe200078ec0ff */
[----:B------:R-:W-:-:S06]  /*4da0*/  UMOV UR4, URZ ;  /* 0x000000ff00047c82 */ /* 0x000fcc0008000000 */
.L_x_72:
[----:B------:R-:W0:Y:S08]  /*4db0*/  LDC.64 R10, c[0x0][0x390] ;  /* 0x0000e400ff0a7b82 */ /* 0x000e300000000a00 */
        /* <DEDUP_REMOVED lines=54> */
.L_x_71:
[----:B------:R-:W-:Y:S05]  /*5120*/  @!P1 BRA `(.L_x_65) ;  /* 0x00000014008c9947 */ /* 0x000fea0003800000 */
[----:B------:R-:W-:Y:S02]  /*5130*/  ISETP.GE.U32.AND P0, PT, R9, 0x8, PT ;  /* 0x000000080900780c */ /* 0x000fe40003f06070 */
[----:B------:R-:W-:-:S04]  /*5140*/  LOP3.LUT R3, R5, 0x7, RZ, 0xc0, !PT ;  /* 0x0000000705037812 */ /* 0x000fc800078ec0ff */
[----:B------:R-:W-:-:S07]  /*5150*/  ISETP.NE.AND P1, PT, R3, RZ, PT ;  /* 0x000000ff0300720c */ /* 0x000fce0003f25270 */
[----:B------:R-:W-:Y:S06]  /*5160*/  @!P0 BRA `(.L_x_73) ;  /* 0x0000000000708947 */ /* 0x000fec0003800000 */
        /* <DEDUP_REMOVED lines=28> */
.L_x_73:
[----:B------:R-:W-:Y:S05]  /*5330*/  @!P1 BRA `(.L_x_65) ;  /* 0x0000001400089947 */ /* 0x000fea0003800000 */
[----:B------:R-:W-:Y:S02]  /*5340*/  ISETP.GE.U32.AND P0, PT, R3, 0x4, PT ;  /* 0x000000040300780c */ /* 0x000fe40003f06070 */
[----:B------:R-:W-:-:S04]  /*5350*/  LOP3.LUT R5, R5, 0x3, RZ, 0xc0, !PT ;  /* 0x0000000305057812 */ /* 0x000fc800078ec0ff */
[----:B------:R-:W-:-:S07]  /*5360*/  ISETP.NE.AND P1, PT, R5, RZ, PT ;  /* 0x000000ff0500720c */ /* 0x000fce0003f25270 */
[----:B------:R-:W-:Y:S06]  /*5370*/  @!P0 BRA `(.L_x_74) ;  /* 0x0000000000408947 */ /* 0x000fec0003800000 */
[----:B------:R-:W0:Y:S08]  /*5380*/  LDC.64 R10, c[0x0][0x390] ;  /* 0x0000e400ff0a7b82 */ /* 0x000e300000000a00 */
        /* <DEDUP_REMOVED lines=15> */
.L_x_74:
[----:B------:R-:W-:Y:S05]  /*5480*/  @!P1 BRA `(.L_x_65) ;  /* 0x0000001000b49947 */ /* 0x000fea0003800000 */
[----:B------:R-:W1:Y:S08]  /*5490*/  LDC.64 R10, c[0x0][0x390] ;  /* 0x0000e400ff0a7b82 */ /* 0x000e700000000a00 */
[----:B0--34-:R-:W0:Y:S01]  /*54a0*/  LDC.64 R12, c[0x0][0x3b0] ;  /* 0x0000ec00ff0c7b82 */ /* 0x019e220000000a00 */
[----:B-1----:R-:W-:-:S05]  /*54b0*/  IMAD.WIDE R10, R0, 0x4, R10 ;  /* 0x00000004000a7825 */ /* 0x002fca00078e020a */
[----:B------:R-:W0:Y:S01]  /*54c0*/  LDG.E R7, desc[UR36][R10.64] ;  /* 0x000000240a077981 */ /* 0x000e22000c1e1900 */
[----:B------:R-:W-:Y:S01]  /*54d0*/  ISETP.NE.AND P0, PT, R5, 0x1, PT ;  /* 0x000000010500780c */ /* 0x000fe20003f05270 */
[----:B0-----:R-:W-:-:S05]  /*54e0*/  IMAD.WIDE R6, R7, 0x4, R12 ;  /* 0x0000000407067825 */ /* 0x001fca00078e020c */
[----:B------:R0:W-:Y:S07]  /*54f0*/  STG.E desc[UR36][R6.64], R4 ;  /* 0x0000000406007986 */ /* 0x0001ee000c101924 */
[----:B------:R-:W-:Y:S05]  /*5500*/  @!P0 BRA `(.L_x_65) ;  /* 0x0000001000948947 */ /* 0x000fea0003800000 */
[----:B0-----:R-:W2:Y:S01]  /*5510*/  LDG.E R7, desc[UR36][R10.64+0x4] ;  /* 0x000004240a077981 */ /* 0x001ea2000c1e1900 */
        /* <DEDUP_REMOVED lines=8> */
.L_x_70:
[----:B------:R-:W-:-:S13]  /*55a0*/  ISETP.GT.U32.AND P0, PT, R19, R22, PT ;  /* 0x000000161300720c */ /* 0x000fda0003f04070 */
[----:B------:R-:W-:Y:S05]  /*55b0*/  @!P0 BRA `(.L_x_75) ;  /* 0x0000000800388947 */ /* 0x000fea0003800000 */
        /* <DEDUP_REMOVED lines=15> */
.L_x_77:
        /* <DEDUP_REMOVED lines=55> */
.L_x_76:
        /* <DEDUP_REMOVED lines=33> */
.L_x_78:
        /* <DEDUP_REMOVED lines=21> */
.L_x_79:
        /* <DEDUP_REMOVED lines=18> */
.L_x_75:
        /* <DEDUP_REMOVED lines=15> */
.L_x_81:
        /* <DEDUP_REMOVED lines=55> */
.L_x_80:
        /* <DEDUP_REMOVED lines=33> */
.L_x_82:
        /* <DEDUP_REMOVED lines=21> */
.L_x_83:
[----:B------:R-:W-:Y:S05]  /*6660*/  @!P1 BRA `(.L_x_65) ;  /* 0x00000000003c9947 */ /* 0x000fea0003800000 */
[----:B01-34-:R-:W0:Y:S08]  /*6670*/  LDC.64 R12, c[0x0][0x390] ;  /* 0x0000e400ff0c7b82 */ /* 0x01be300000000a00 */
[----:B------:R-:W1:Y:S01]  /*6680*/  LDC.64 R10, c[0x0][0x3b8] ;  /* 0x0000ee00ff0a7b82 */ /* 0x000e620000000a00 */
[----:B0-----:R-:W-:-:S05]  /*6690*/  IMAD.WIDE R12, R0, 0x4, R12 ;  /* 0x00000004000c7825 */ /* 0x001fca00078e020c */
[----:B------:R-:W1:Y:S01]  /*66a0*/  LDG.E R7, desc[UR36][R12.64] ;  /* 0x000000240c077981 */ /* 0x000e62000c1e1900 */
[----:B------:R-:W-:Y:S01]  /*66b0*/  ISETP.NE.AND P0, PT, R5, 0x1, PT ;  /* 0x000000010500780c */ /* 0x000fe20003f05270 */
[----:B-1----:R-:W-:-:S05]  /*66c0*/  IMAD.WIDE R6, R7, 0x4, R10 ;  /* 0x0000000407067825 */ /* 0x002fca00078e020a */
[----:B------:R0:W-:Y:S07]  /*66d0*/  STG.E desc[UR36][R6.64], R4 ;  /* 0x0000000406007986 */ /* 0x0001ee000c101924 */
[----:B------:R-:W-:Y:S05]  /*66e0*/  @!P0 BRA `(.L_x_65) ;  /* 0x00000000001c8947 */ /* 0x000fea0003800000 */
[----:B0-----:R-:W2:Y:S01]  /*66f0*/  LDG.E R7, desc[UR36][R12.64+0x4] ;  /* 0x000004240c077981 */ /* 0x001ea2000c1e1900 */
[----:B------:R-:W-:Y:S01]  /*6700*/  ISETP.NE.AND P0, PT, R5, 0x2, PT ;  /* 0x000000020500780c */ /* 0x000fe20003f05270 */
[----:B--2---:R-:W-:-:S05]  /*6710*/  IMAD.WIDE R6, R7, 0x4, R10 ;  /* 0x0000000407067825 */ /* 0x004fca00078e020a */
[----:B------:R0:W-:Y:S07]  /*6720*/  STG.E desc[UR36][R6.64], R4 ;  /* 0x0000000406007986 */ /* 0x0001ee000c101924 */
[----:B------:R-:W2:Y:S02]  /*6730*/  @P0 LDG.E R3, desc[UR36][R12.64+0x8] ;  /* 0x000008240c030981 */ /* 0x000ea4000c1e1900 */
[----:B--2---:R-:W-:-:S05]  /*6740*/  @P0 IMAD.WIDE R10, R3, 0x4, R10 ;  /* 0x00000004030a0825 */ /* 0x004fca00078e020a */
[----:B------:R0:W-:Y:S02]  /*6750*/  @P0 STG.E desc[UR36][R10.64], R4 ;  /* 0x000000040a000986 */ /* 0x0001e4000c101924 */
.L_x_65:
[----:B01234-:R-:W-:Y:S01]  /*6760*/  MOV R4, UR40 ;  /* 0x0000002800047c02 */ /* 0x01ffe20008000f00 */
[----:B------:R-:W-:Y:S01]  /*6770*/  IMAD.U32 R7, RZ, RZ, UR39 ;  /* 0x00000027ff077e24 */ /* 0x000fe2000f8e00ff */
[----:B------:R-:W-:Y:S01]  /*6780*/  MOV R12, UR44 ;  /* 0x0000002c000c7c02 */ /* 0x000fe20008000f00 */
[----:B------:R-:W-:Y:S01]  /*6790*/  IMAD.U32 R13, RZ, RZ, UR45 ;  /* 0x0000002dff0d7e24 */ /* 0x000fe2000f8e00ff */
[----:B------:R-:W-:Y:S01]  /*67a0*/  MOV R10, UR46 ;  /* 0x0000002e000a7c02 */ /* 0x000fe20008000f00 */
[----:B------:R-:W-:Y:S01]  /*67b0*/  IMAD.U32 R11, RZ, RZ, UR47 ;  /* 0x0000002fff0b7e24 */ /* 0x000fe2000f8e00ff */
[----:B------:R-:W-:Y:S01]  /*67c0*/  MOV R6, UR38 ;  /* 0x0000002600067c02 */ /* 0x000fe20008000f00 */
[----:B------:R-:W-:Y:S01]  /*67d0*/  IMAD.U32 R5, RZ, RZ, UR41 ;  /* 0x00000029ff057e24 */ /* 0x000fe2000f8e00ff */
[----:B------:R-:W2:Y:S04]  /*67e0*/  LDG.E R0, desc[UR36][R12.64] ;  /* 0x000000240c007981 */ /* 0x000ea8000c1e1900 */
[----:B------:R-:W2:Y:S04]  /*67f0*/  LDG.E R9, desc[UR36][R10.64] ;  /* 0x000000240a097981 */ /* 0x000ea8000c1e1900 */
[----:B------:R-:W3:Y:S04]  /*6800*/  LDG.E R4, desc[UR36][R4.64] ;  /* 0x0000002404047981 */ /* 0x000ee8000c1e1900 */
[----:B------:R-:W3:Y:S01]  /*6810*/  LDG.E R7, desc[UR36][R6.64] ;  /* 0x0000002406077981 */ /* 0x000ee2000c1e1900 */
[----:B--2---:R-:W-:Y:S01]  /*6820*/  IMAD.IADD R14, R9, 0x1, R0 ;  /* 0x00000001090e7824 */ /* 0x004fe200078e0200 */
[----:B---3--:R-:W-:-:S04]  /*6830*/  IADD3 R3, PT, PT, R4, R7, RZ ;  /* 0x0000000704037210 */ /* 0x008fc80007ffe0ff */
[----:B------:R-:W-:-:S13]  /*6840*/  ISETP.GT.AND P0, PT, R3, R14, PT ;  /* 0x0000000e0300720c */ /* 0x000fda0003f04270 */
[----:B------:R-:W-:Y:S05]  /*6850*/  @P0 BRA `(.L_x_58) ;  /* 0x0000000000580947 */ /* 0x000fea0003800000 */
[----:B------:R-:W-:Y:S01]  /*6860*/  MOV R4, UR42 ;  /* 0x0000002a00047c02 */ /* 0x000fe20008000f00 */
[----:B------:R-:W-:-:S05]  /*6870*/  IMAD.U32 R5, RZ, RZ, UR43 ;  /* 0x0000002bff057e24 */ /* 0x000fca000f8e00ff */
[----:B------:R-:W2:Y:S02]  /*6880*/  LDG.E R4, desc[UR36][R4.64] ;  /* 0x0000002404047981 */ /* 0x000ea4000c1e1900 */
[----:B--2---:R-:W-:-:S13]  /*6890*/  ISETP.NE.AND P0, PT, R4, RZ, PT ;  /* 0x000000ff0400720c */ /* 0x004fda0003f05270 */
[----:B------:R-:W-:Y:S05]  /*68a0*/  @P0 BRA `(.L_x_58) ;  /* 0x0000000000440947 */ /* 0x000fea0003800000 */
[----:B------:R-:W0:Y:S01]  /*68b0*/  LDCU UR4, c[0x0][0x2f8] ;  /* 0x00005f00ff0477ac */ /* 0x000e220008000800 */
[----:B------:R-:W-:Y:S01]  /*68c0*/  MOV R3, 0x90 ;  /* 0x0000009000037802 */ /* 0x000fe20000000f00 */
[----:B------:R-:W-:Y:S01]  /*68d0*/  IMAD.U32 R7, RZ, RZ, UR48 ;  /* 0x00000030ff077e24 */ /* 0x000fe2000f8e00ff */
[----:B------:R-:W-:Y:S01]  /*68e0*/  MOV R6, UR49 ;  /* 0x0000003100067c02 */ /* 0x000fe20008000f00 */
[----:B------:R-:W1:Y:S01]  /*68f0*/  LDCU.64 UR6, c[0x4][0x58] ;  /* 0x01000b00ff0677ac */ /* 0x000e620008000a00 */
[----:B------:R2:W3:Y:S01]  /*6900*/  LDC.64 R10, c[0x4][R3] ;  /* 0x01000000030a7b82 */ /* 0x0004e20000000a00 */
[----:B0-----:R-:W-:Y:S01]  /*6910*/  UIADD3 UR4, UPT, UPT, -UR4, UR49, URZ ;  /* 0x0000003104047290 */ /* 0x001fe2000fffe1ff */
[----:B-1----:R-:W-:Y:S01]  /*6920*/  MOV R4, UR6 ;  /* 0x0000000600047c02 */ /* 0x002fe20008000f00 */
[----:B------:R-:W-:-:S07]  /*6930*/  IMAD.U32 R5, RZ, RZ, UR7 ;  /* 0x00000007ff057e24 */ /* 0x000fce000f8e00ff */
[----:B------:R2:W-:Y:S04]  /*6940*/  STL.64 [UR4], R8 ;  /* 0x00000008ff007987 */ /* 0x0005e80008100a04 */
[----:B------:R2:W-:Y:S02]  /*6950*/  STL [UR4+0x8], R0 ;  /* 0x00000800ff007987 */ /* 0x0005e40008100804 */
[----:B------:R-:W-:-:S07]  /*6960*/  LEPC R20, `(.L_x_84) ;  /* 0x000000001014794e */ /* 0x000fce0000000000 */
[----:B--23-5:R-:W-:Y:S05]  /*6970*/  CALL.ABS.NOINC R10 ;  /* 0x000000000a007343 */ /* 0x02cfea0003c00000 */
.L_x_84:
[----:B------:R-:W-:Y:S02]  /*6980*/  HFMA2 R3, -RZ, RZ, 0, 5.9604644775390625e-08 ;  /* 0x00000001ff037431 */ /* 0x000fe400000001ff */
[----:B------:R-:W-:Y:S01]  /*6990*/  IMAD.U32 R4, RZ, RZ, UR42 ;  /* 0x0000002aff047e24 */ /* 0x000fe2000f8e00ff */
[----:B------:R-:W-:-:S05]  /*69a0*/  MOV R5, UR43 ;  /* 0x0000002b00057c02 */ /* 0x000fca0008000f00 */
[----:B------:R0:W-:Y:S02]  /*69b0*/  STG.E desc[UR36][R4.64], R3 ;  /* 0x0000000304007986 */ /* 0x0001e4000c101924 */
.L_x_58:
[----:B------:R-:W-:Y:S05]  /*69c0*/  WARPSYNC.ALL ;  /* 0x0000000000007948 */ /* 0x000fea0003800000 */
[----:B0-----:R-:W0:Y:S08]  /*69d0*/  LDC.64 R4, c[0x0][0x380] ;  /* 0x0000e000ff047b82 */ /* 0x001e300000000a00 */
[----:B------:R-:W-:Y:S06]  /*69e0*/  BAR.SYNC.DEFER_BLOCKING 0x0 ;  /* 0x0000000000007b1d */ /* 0x000fec0000010000 */
[----:B0-----:R0:W5:Y:S02]  /*69f0*/  LDG.E R0, desc[UR36][R4.64] ;  /* 0x0000002404007981 */ /* 0x001164000c1e1900 */
.L_x_57:
[----:B------:R-:W-:-:S05]  /*6a00*/  VIADD R17, R17, 0x1 ;  /* 0x0000000111117836 */ /* 0x000fca0000000000 */
[----:B-----5:R-:W-:-:S13]  /*6a10*/  ISETP.GE.AND P0, PT, R17, R0, PT ;  /* 0x000000001100720c */ /* 0x020fda0003f06270 */
[----:B------:R-:W-:Y:S05]  /*6a20*/  @!P0 BRA `(.L_x_85) ;  /* 0xffffffc800808947 */ /* 0x000fea000383ffff */
.L_x_56:
[----:B------:R-:W1:Y:S01]  /*6a30*/  S2R R0, SR_TID.X ;  /* 0x0000000000007919 */ /* 0x000e620000002100 */
[----:B------:R-:W-:Y:S01]  /*6a40*/  BSSY.RECONVERGENT B0, `(.L_x_46) ;  /* 0x0000006000007945 */ /* 0x000fe20003800200 */
[----:B-1----:R-:W-:-:S13]  /*6a50*/  ISETP.NE.AND P0, PT, R0, RZ, PT ;  /* 0x000000ff0000720c */ /* 0x002fda0003f05270 */
[----:B------:R-:W-:Y:S05]  /*6a60*/  @P0 BRA `(.L_x_86) ;  /* 0x00000000000c0947 */ /* 0x000fea0003800000 */
[----:B0-----:R-:W0:Y:S01]  /*6a70*/  LDC.64 R4, c[0x0][0x3c0] ;  /* 0x0000f000ff047b82 */ /* 0x001e220000000a00 */
[----:B------:R-:W-:-:S05]  /*6a80*/  HFMA2 R3, -RZ, RZ, 0, 5.9604644775390625e-08 ;  /* 0x00000001ff037431 */ /* 0x000fca00000001ff */
[----:B0-----:R1:W5:Y:S02]  /*6a90*/  ATOMG.E.ADD.STRONG.GPU PT, RZ, desc[UR36][R4.64], R3 ;  /* 0x8000000304ff79a8 */ /* 0x00136400081ef124 */
.L_x_86:
[----:B------:R-:W-:Y:S05]  /*6aa0*/  BSYNC.RECONVERGENT B0 ;  /* 0x0000000000007941 */ /* 0x000fea0003800200 */
.L_x_46:
[----:B-1----:R-:W1:Y:S01]  /*6ab0*/  S2R R3, SR_TID.X ;  /* 0x0000000000037919 */ /* 0x002e620000002100 */
[----:B------:R-:W-:Y:S01]  /*6ac0*/  BAR.SYNC.DEFER_BLOCKING 0x0 ;  /* 0x0000000000007b1d */ /* 0x000fe20000010000 */
[----:B-1----:R-:W-:-:S13]  /*6ad0*/  ISETP.NE.AND P0, PT, R3, RZ, PT ;  /* 0x000000ff0300720c */ /* 0x002fda0003f05270 */
[----:B------:R-:W-:Y:S05]  /*6ae0*/  @P0 BRA `(.L_x_87) ;  /* 0x00000000001c0947 */ /* 0x000fea0003800000 */
[----:B0--3--:R-:W0:Y:S02]  /*6af0*/  LDC.64 R4, c[0x0][0x3c0] ;  /* 0x0000f000ff047b82 */ /* 0x009e240000000a00 */
.L_x_88:
[----:B0-----:R-:W2:Y:S01]  /*6b00*/  LDG.E.STRONG.SYS R0, desc[UR36][R4.64] ;  /* 0x0000002404007981 */ /* 0x001ea2000c1f5900 */
[----:B------:R-:W-:Y:S01]  /*6b10*/  IMAD.MOV.U32 R7, RZ, RZ, 0x1 ;  /* 0x00000001ff077424 */ /* 0x000fe200078e00ff */
[----:B------:R-:W-:Y:S05]  /*6b20*/  YIELD ;  /* 0x0000000000007946 */ /* 0x000fea0003800000 */
[----:B------:R-:W-:-:S04]  /*6b30*/  SHF.L.U32 R7, R7, R2, RZ ;  /* 0x0000000207077219 */ /* 0x000fc800000006ff */
[----:B--2---:R-:W-:-:S13]  /*6b40*/  ISETP.GE.AND P0, PT, R0, R7, PT ;  /* 0x000000070000720c */ /* 0x004fda0003f06270 */
[----:B------:R-:W-:Y:S05]  /*6b50*/  @!P0 BRA `(.L_x_88) ;  /* 0xfffffffc00e88947 */ /* 0x000fea000383ffff */
.L_x_87:
[----:B------:R-:W-:Y:S05]  /*6b60*/  WARPSYNC.ALL ;  /* 0x0000000000007948 */ /* 0x000fea0003800000 */
[----:B------:R-:W-:Y:S01]  /*6b70*/  IADD3 R2, PT, PT, R2, 0x1, RZ ;  /* 0x0000000102027810 */ /* 0x000fe20007ffe0ff */
[----:B------:R-:W-:Y:S03]  /*6b80*/  BAR.SYNC.DEFER_BLOCKING 0x0 ;  /* 0x0000000000007b1d */ /* 0x000fe60000010000 */
[----:B------:R-:W-:-:S13]  /*6b90*/  ISETP.NE.AND P0, PT, R2, 0x6, PT ;  /* 0x000000060200780c */ /* 0x000fda0003f05270 */
[----:B------:R-:W-:Y:S05]  /*6ba0*/  @P0 BRA `(.L_x_89) ;  /* 0xffffffc000380947 */ /* 0x000fea000383ffff */
[----:B------:R-:W-:-:S04]  /*6bb0*/  LOP3.LUT R3, R3, UR53, RZ, 0xfc, !PT ;  /* 0x0000003503037c12 */ /* 0x000fc8000f8efcff */
[----:B------:R-:W-:-:S13]  /*6bc0*/  ISETP.NE.AND P0, PT, R3, RZ, PT ;  /* 0x000000ff0300720c */ /* 0x000fda0003f05270 */
[----:B------:R-:W-:Y:S05]  /*6bd0*/  @P0 EXIT ;  /* 0x000000000000094d */ /* 0x000fea0003800000 */
[----:B------:R-:W-:Y:S01]  /*6be0*/  MOV R0, 0x90 ;  /* 0x0000009000007802 */ /* 0x000fe20000000f00 */
[----:B------:R-:W0:Y:S01]  /*6bf0*/  LDCU.64 UR4, c[0x4][0x60] ;  /* 0x01000c00ff0477ac */ /* 0x000e220008000a00 */
[----:B------:R-:W-:Y:S02]  /*6c00*/  CS2R R6, SRZ ;  /* 0x0000000000067805 */ /* 0x000fe4000001ff00 */
[----:B------:R1:W2:Y:S01]  /*6c10*/  LDC.64 R2, c[0x4][R0] ;  /* 0x0100000000027b82 */ /* 0x0002a20000000a00 */
[----:B0--3--:R-:W-:Y:S01]  /*6c20*/  IMAD.U32 R4, RZ, RZ, UR4 ;  /* 0x00000004ff047e24 */ /* 0x009fe2000f8e00ff */
[----:B-1----:R-:W-:-:S07]  /*6c30*/  MOV R5, UR5 ;  /* 0x0000000500057c02 */ /* 0x002fce0008000f00 */
[----:B------:R-:W-:-:S07]  /*6c40*/  LEPC R20, `(.L_x_90) ;  /* 0x000000001014794e */ /* 0x000fce0000000000 */
[----:B--2--5:R-:W-:Y:S05]  /*6c50*/  CALL.ABS.NOINC R2 ;  /* 0x0000000002007343 */ /* 0x024fea0003c00000 */
.L_x_90:
[----:B------:R-:W0:Y:S02]  /*6c60*/  LDC.64 R2, c[0x0][0x380] ;  /* 0x0000e000ff027b82 */ /* 0x000e240000000a00 */
[----:B0-----:R-:W2:Y:S01]  /*6c70*/  LDG.E R5, desc[UR36][R2.64] ;  /* 0x0000002402057981 */ /* 0x001ea2000c1e1900 */
[----:B------:R-:W-:Y:S01]  /*6c80*/  IMAD.MOV.U32 R0, RZ, RZ, RZ ;  /* 0x000000ffff007224 */ /* 0x000fe200078e00ff */
[----:B--2---:R-:W-:-:S13]  /*6c90*/  ISETP.GE.AND P0, PT, R5, 0x1, PT ;  /* 0x000000010500780c */ /* 0x004fda0003f06270 */
[----:B------:R-:W-:Y:S05]  /*6ca0*/  @!P0 BRA `(.L_x_91) ;  /* 0x0000000c00148947 */ /* 0x000fea0003800000 */
[C---:B------:R-:W-:Y:S01]  /*6cb0*/  ISETP.GE.U32.AND P1, PT, R5.reuse, 0x10, PT ;  /* 0x000000100500780c */ /* 0x040fe20003f26070 */
[----:B------:R-:W-:Y:S01]  /*6cc0*/  HFMA2 R4, -RZ, RZ, 0, 0 ;  /* 0x00000000ff047431 */ /* 0x000fe200000001ff */
[----:B------:R-:W-:Y:S01]  /*6cd0*/  LOP3.LUT R22, R5, 0xf, RZ, 0xc0, !PT ;  /* 0x0000000f05167812 */ /* 0x000fe200078ec0ff */
[----:B------:R-:W-:-:S03]  /*6ce0*/  IMAD.MOV.U32 R0, RZ, RZ, RZ ;  /* 0x000000ffff007224 */ /* 0x000fc600078e00ff */
[----:B------:R-:W-:-:S07]  /*6cf0*/  ISETP.NE.AND P0, PT, R22, RZ, PT ;  /* 0x000000ff1600720c */ /* 0x000fce0003f05270 */
[----:B------:R-:W-:Y:S06]  /*6d00*/  @!P1 BRA `(.L_x_92) ;  /* 0x00000004007c9947 */ /* 0x000fec0003800000 */
[----:B------:R-:W0:Y:S01]  /*6d10*/  LDCU.64 UR4, c[0x0][0x388] ;  /* 0x00007100ff0477ac */ /* 0x000e220008000a00 */
[----:B------:R-:W-:Y:S01]  /*6d20*/  LOP3.LUT R4, R5, 0x7ffffff0, RZ, 0xc0, !PT ;  /* 0x7ffffff005047812 */ /* 0x000fe200078ec0ff */
[----:B------:R-:W-:Y:S01]  /*6d30*/  BSSY.RECONVERGENT B0, `(.L_x_92) ;  /* 0x000005c000007945 */ /* 0x000fe20003800200 */
[----:B------:R-:W-:-:S03]  /*6d40*/  MOV R0, RZ ;  /* 0x000000ff00007202 */ /* 0x000fc60000000f00 */
[----:B------:R-:W-:Y:S01]  /*6d50*/  IMAD.MOV R23, RZ, RZ, -R4 ;  /* 0x000000ffff177224 */ /* 0x000fe200078e0a04 */
[----:B0-----:R-:W-:-:S04]  /*6d60*/  UIADD3 UR4, UP0, UPT, UR4, 0x20, URZ ;  /* 0x0000002004047890 */ /* 0x001fc8000ff1e0ff */
[----:B------:R-:W-:Y:S02]  /*6d70*/  UIADD3.X UR5, UPT, UPT, URZ, UR5, URZ, UP0, !UPT ;  /* 0x00000005ff057290 */ /* 0x000fe400087fe4ff */
[----:B------:R-:W-:-:S04]  /*6d80*/  MOV R2, UR4 ;  /* 0x0000000400027c02 */ /* 0x000fc80008000f00 */
[----:B------:R-:W-:-:S07]  /*6d90*/  IMAD.U32 R3, RZ, RZ, UR5 ;  /* 0x00000005ff037e24 */ /* 0x000fce000f8e00ff */
.L_x_93:
[----:B------:R-:W2:Y:S04]  /*6da0*/  LDG.E R18, desc[UR36][R2.64+-0x20] ;  /* 0xffffe02402127981 */ /* 0x000ea8000c1e1900 */
[----:B------:R-:W3:Y:S04]  /*6db0*/  LDG.E R19, desc[UR36][R2.64+-0x1c] ;  /* 0xffffe42402137981 */ /* 0x000ee8000c1e1900 */
[----:B------:R-:W4:Y:S04]  /*6dc0*/  LDG.E R20, desc[UR36][R2.64+-0x18] ;  /* 0xffffe82402147981 */ /* 0x000f28000c1e1900 */
[----:B------:R-:W5:Y:S04]  /*6dd0*/  LDG.E R21, desc[UR36][R2.64+-0x14] ;  /* 0xffffec2402157981 */ /* 0x000f68000c1e1900 */
        /* <DEDUP_REMOVED lines=11> */
[----:B------:R0:W5:Y:S01]  /*6e90*/  LDG.E R6, desc[UR36][R2.64+0x1c] ;  /* 0x00001c2402067981 */ /* 0x000162000c1e1900 */
[----:B------:R-:W-:Y:S01]  /*6ea0*/  VIADD R23, R23, 0x10 ;  /* 0x0000001017177836 */ /* 0x000fe20000000000 */
[----:B0-----:R-:W-:-:S04]  /*6eb0*/  IADD3 R2, P3, PT, R2, 0x40, RZ ;  /* 0x0000004002027810 */ /* 0x001fc80007f7e0ff */
[----:B------:R-:W-:Y:S02]  /*6ec0*/  IADD3.X R3, PT, PT, RZ, R3, RZ, P3, !PT ;  /* 0x00000003ff037210 */ /* 0x000fe40001ffe4ff */
[----:B--2---:R-:W-:-:S04]  /*6ed0*/  IADD3 R18, PT, PT, R18, -0x80, RZ ;  /* 0xffffff8012127810 */ /* 0x004fc80007ffe0ff */
[----:B------:R-:W-:Y:S01]  /*6ee0*/  ISETP.GE.U32.AND P1, PT, R18, -0x40, PT ;  /* 0xffffffc01200780c */ /* 0x000fe20003f26070 */
[----:B---3--:R-:W-:Y:S01]  /*6ef0*/  VIADD R19, R19, 0xffffff80 ;  /* 0xffffff8013137836 */ /* 0x008fe20000000000 */
[----:B------:R-:W-:Y:S01]  /*6f00*/  IADD3 R18, PT, PT, R0, 0x1, RZ ;  /* 0x0000000100127810 */ /* 0x000fe20007ffe0ff */
[----:B----4-:R-:W-:-:S03]  /*6f10*/  VIADD R20, R20, 0xffffff80 ;  /* 0xffffff8014147836 */ /* 0x010fc60000000000 */
[----:B------:R-:W-:Y:S02]  /*6f20*/  ISETP.GE.U32.AND P2, PT, R19, -0x40, PT ;  /* 0xffffffc01300780c */ /* 0x000fe40003f46070 */
[----:B-----5:R-:W-:Y:S01]  /*6f30*/  IADD3 R21, PT, PT, R21, -0x80, RZ ;  /* 0xffffff8015157810 */ /* 0x020fe20007ffe0ff */
[----:B------:R-:W-:-:S04]  /*6f40*/  VIADD R17, R17, 0xffffff80 ;  /* 0xffffff8011117836 */ /* 0x000fc80000000000 */
[----:B------:R-:W-:Y:S02]  /*6f50*/  @P1 IADD3 R18, PT, PT, R0, RZ, RZ ;  /* 0x000000ff00121210 */ /* 0x000fe40007ffe0ff */
[----:B------:R-:W-:Y:S02]  /*6f60*/  ISETP.GE.U32.AND P1, PT, R20, -0x40, PT ;  /* 0xffffffc01400780c */ /* 0x000fe40003f26070 */
[----:B------:R-:W-:Y:S01]  /*6f70*/  IADD3 R16, PT, PT, R16, -0x80, RZ ;  /* 0xffffff8010107810 */ /* 0x000fe20007ffe0ff */
[----:B------:R-:W-:Y:S02]  /*6f80*/  VIADD R0, R18, 0x1 ;  /* 0x0000000112007836 */ /* 0x000fe40000000000 */
[----:B------:R-:W-:Y:S01]  /*6f90*/  @P2 IMAD.MOV R0, RZ, RZ, R18 ;  /* 0x000000ffff002224 */ /* 0x000fe200078e0212 */
[----:B------:R-:W-:Y:S01]  /*6fa0*/  ISETP.GE.U32.AND P2, PT, R21, -0x40, PT ;  /* 0xffffffc01500780c */ /* 0x000fe20003f46070 */
[----:B------:R-:W-:Y:S01]  /*6fb0*/  VIADD R15, R15, 0xffffff80 ;  /* 0xffffff800f0f7836 */ /* 0x000fe20000000000 */
[----:B------:R-:W-:-:S02]  /*6fc0*/  IADD3 R14, PT, PT, R14, -0x80, RZ ;  /* 0xffffff800e0e7810 */ /* 0x000fc40007ffe0ff */
[----:B------:R-:W-:-:S03]  /*6fd0*/  IADD3 R18, PT, PT, R0, 0x1, RZ ;  /* 0x0000000100127810 */ /* 0x000fc60007ffe0ff */
[----:B------:R-:W-:Y:S01]  /*6fe0*/  @P1 IADD3 R18, PT, PT, R0, RZ, RZ ;  /* 0x000000ff00121210 */ /* 0x000fe20007ffe0ff */
[----:B------:R-:W-:Y:S01]  /*6ff0*/  VIADD R13, R13, 0xffffff80 ;  /* 0xffffff800d0d7836 */ /* 0x000fe20000000000 */
[----:B------:R-:W-:Y:S02]  /*7000*/  ISETP.GE.U32.AND P1, PT, R17, -0x40, PT ;  /* 0xffffffc01100780c */ /* 0x000fe40003f26070 */
[----:B------:R-:W-:Y:S01]  /*7010*/  IADD3 R12, PT, PT, R12, -0x80, RZ ;  /* 0xffffff800c0c7810 */ /* 0x000fe20007ffe0ff */
[----:B------:R-:W-:Y:S02]  /*7020*/  VIADD R0, R18, 0x1 ;  /* 0x0000000112007836 */ /* 0x000fe40000000000 */
[----:B------:R-:W-:Y:S01]  /*7030*/  @P2 IMAD.MOV R0, RZ, RZ, R18 ;  /* 0x000000ffff002224 */ /* 0x000fe200078e0212 */
[----:B------:R-:W-:Y:S01]  /*7040*/  ISETP.GE.U32.AND P2, PT, R16, -0x40, PT ;  /* 0xffffffc01000780c */ /* 0x000fe20003f46070 */
[----:B------:R-:W-:-:S03]  /*7050*/  VIADD R11, R11, 0xffffff80 ;  /* 0xffffff800b0b7836 */ /* 0x000fc60000000000 */
[----:B------:R-:W-:Y:S02]  /*7060*/  IADD3 R16, PT, PT, R0, 0x1, RZ ;  /* 0x0000000100107810 */ /* 0x000fe40007ffe0ff */
[----:B------:R-:W-:Y:S02]  /*7070*/  IADD3 R10, PT, PT, R10, -0x80, RZ ;  /* 0xffffff800a0a7810 */ /* 0x000fe40007ffe0ff */
        /* <DEDUP_REMOVED lines=10> */
[----:B------:R-:W-:Y:S02]  /*7120*/  @P1 IADD3 R14, PT, PT, R0, RZ, RZ ;  /* 0x000000ff000e1210 */ /* 0x000fe40007ffe0ff */
[----:B------:R-:W-:-:S03]  /*7130*/  ISETP.GE.U32.AND P1, PT, R13, -0x40, PT ;  /* 0xffffffc00d00780c */ /* 0x000fc60003f26070 */
[----:B------:R-:W-:Y:S02]  /*7140*/  VIADD R0, R14, 0x1 ;  /* 0x000000010e007836 */ /* 0x000fe40000000000 */
[----:B------:R-:W-:Y:S01]  /*7150*/  @P2 IMAD.MOV R0, RZ, RZ, R14 ;  /* 0x000000ffff002224 */ /* 0x000fe200078e020e */
[----:B------:R-:W-:-:S04]  /*7160*/  ISETP.GE.U32.AND P2, PT, R12, -0x40, PT ;  /* 0xffffffc00c00780c */ /* 0x000fc80003f46070 */
[----:B------:R-:W-:-:S03]  /*7170*/  IADD3 R12, PT, PT, R0, 0x1, RZ ;  /* 0x00000001000c7810 */ /* 0x000fc60007ffe0ff */
        /* <DEDUP_REMOVED lines=19> */
[----:B------:R-:W-:-:S03]  /*72b0*/  ISETP.NE.AND P1, PT, R23, RZ, PT ;  /* 0x000000ff1700720c */ /* 0x000fc60003f25270 */
[----:B------:R-:W-:Y:S02]  /*72c0*/  VIADD R0, R6, 0x1 ;  /* 0x0000000106007836 */ /* 0x000fe40000000000 */
[----:B------:R-:W-:-:S08]  /*72d0*/  @P2 IMAD.MOV R0, RZ, RZ, R6 ;  /* 0x000000ffff002224 */ /* 0x000fd000078e0206 */
[----:B------:R-:W-:Y:S05]  /*72e0*/  @P1 BRA `(.L_x_93) ;  /* 0xfffffff800ac1947 */ /* 0x000fea000383ffff */
[----:B------:R-:W-:Y:S05]  /*72f0*/  BSYNC.RECONVERGENT B0 ;  /* 0x0000000000007941 */ /* 0x000fea0003800200 */
.L_x_92:
[----:B------:R-:W-:Y:S04]  /*7300*/  BSSY.RECONVERGENT B0, `(.L_x_91) ;  /* 0x000005f000007945 */ /* 0x000fe80003800200 */
[----:B------:R-:W-:Y:S05]  /*7310*/  @!P0 BRA `(.L_x_94) ;  /* 0x0000000400748947 */ /* 0x000fea0003800000 */
[----:B------:R-:W-:Y:S02]  /*7320*/  ISETP.GE.U32.AND P1, PT, R22, 0x8, PT ;  /* 0x000000081600780c */ /* 0x000fe40003f26070 */
[----:B------:R-:W-:-:S04]  /*7330*/  LOP3.LUT R14, R5, 0x7, RZ, 0xc0, !PT ;  /* 0x00000007050e7812 */ /* 0x000fc800078ec0ff */
[----:B------:R-:W-:-:S07]  /*7340*/  ISETP.NE.AND P0, PT, R14, RZ, PT ;  /* 0x000000ff0e00720c */ /* 0x000fce0003f05270 */
[----:B------:R-:W-:Y:S06]  /*7350*/  @!P1 BRA `(.L_x_95) ;  /* 0x0000000000ac9947 */ /* 0x000fec0003800000 */
[----:B------:R-:W0:Y:S02]  /*7360*/  LDC.64 R2, c[0x0][0x388] ;  /* 0x0000e200ff027b82 */ /* 0x000e240000000a00 */
[----:B0-----:R-:W-:-:S05]  /*7370*/  IMAD.WIDE.U32 R2, R4, 0x4, R2 ;  /* 0x0000000404027825 */ /* 0x001fca00078e0002 */
[----:B------:R-:W2:Y:S04]  /*7380*/  LDG.E R6, desc[UR36][R2.64] ;  /* 0x0000002402067981 */ /* 0x000ea8000c1e1900 */
[----:B------:R-:W3:Y:S04]  /*7390*/  LDG.E R7, desc[UR36][R2.64+0x4] ;  /* 0x0000042402077981 */ /* 0x000ee8000c1e1900 */
[----:B------:R-:W4:Y:S04]  /*73a0*/  LDG.E R8, desc[UR36][R2.64+0x8] ;  /* 0x0000082402087981 */ /* 0x000f28000c1e1900 */
[----:B------:R-:W5:Y:S04]  /*73b0*/  LDG.E R9, desc[UR36][R2.64+0xc] ;  /* 0x00000c2402097981 */ /* 0x000f68000c1e1900 */
[----:B------:R-:W5:Y:S04]  /*73c0*/  LDG.E R10, desc[UR36][R2.64+0x10] ;  /* 0x00001024020a7981 */ /* 0x000f68000c1e1900 */
[----:B------:R-:W5:Y:S04]  /*73d0*/  LDG.E R11, desc[UR36][R2.64+0x14] ;  /* 0x00001424020b7981 */ /* 0x000f68000c1e1900 */
[----:B------:R-:W5:Y:S04]  /*73e0*/  LDG.E R12, desc[UR36][R2.64+0x18] ;  /* 0x00001824020c7981 */ /* 0x000f68000c1e1900 */
[----:B------:R-:W5:Y:S01]  /*73f0*/  LDG.E R13, desc[UR36][R2.64+0x1c] ;  /* 0x00001c24020d7981 */ /* 0x000f62000c1e1900 */
[----:B------:R-:W-:Y:S01]  /*7400*/  VIADD R4, R4, 0x8 ;  /* 0x0000000804047836 */ /* 0x000fe20000000000 */
        /* <DEDUP_REMOVED lines=29> */
[----:B------:R-:W-:-:S05]  /*75e0*/  @P1 IMAD.MOV R2, RZ, RZ, R0 ;  /* 0x000000ffff021224 */ /* 0x000fca00078e0200 */
[C---:B------:R-:W-:Y:S02]  /*75f0*/  IADD3 R0, PT, PT, R2.reuse, 0x1, RZ ;  /* 0x0000000102007810 */ /* 0x040fe40007ffe0ff */
[----:B------:R-:W-:-:S07]  /*7600*/  @P2 IADD3 R0, PT, PT, R2, RZ, RZ ;  /* 0x000000ff02002210 */ /* 0x000fce0007ffe0ff */
.L_x_95:
        /* <DEDUP_REMOVED lines=10> */
[----:B------:R-:W5:Y:S01]  /*76b0*/  LDG.E R9, desc[UR36][R2.64+0xc] ;  /* 0x00000c2402097981 */ /* 0x000f62000c1e1900 */
[----:B------:R-:W-:Y:S01]  /*76c0*/  IADD3 R4, PT, PT, R4, 0x4, RZ ;  /* 0x0000000404047810 */ /* 0x000fe20007ffe0ff */
[----:B--2---:R-:W-:Y:S01]  /*76d0*/  VIADD R5, R5, 0xffffff80 ;  /* 0xffffff8005057836 */ /* 0x004fe20000000000 */
[----:B---3--:R-:W-:-:S04]  /*76e0*/  IADD3 R7, PT, PT, R7, -0x80, RZ ;  /* 0xffffff8007077810 */ /* 0x008fc80007ffe0ff */
[----:B------:R-:W-:Y:S01]  /*76f0*/  ISETP.GE.U32.AND P1, PT, R5, -0x40, PT ;  /* 0xffffffc00500780c */ /* 0x000fe20003f26070 */
[----:B------:R-:W-:Y:S01]  /*7700*/  VIADD R5, R0, 0x1 ;  /* 0x0000000100057836 */ /* 0x000fe20000000000 */
[----:B------:R-:W-:Y:S02]  /*7710*/  ISETP.GE.U32.AND P2, PT, R7, -0x40, PT ;  /* 0xffffffc00700780c */ /* 0x000fe40003f46070 */
[----:B----4-:R-:W-:Y:S01]  /*7720*/  IADD3 R8, PT, PT, R8, -0x80, RZ ;  /* 0xffffff8008087810 */ /* 0x010fe20007ffe0ff */
[----:B-----5:R-:W-:-:S08]  /*7730*/  VIADD R9, R9, 0xffffff80 ;  /* 0xffffff8009097836 */ /* 0x020fd00000000000 */
[----:B------:R-:W-:Y:S01]  /*7740*/  @P1 IMAD.MOV R5, RZ, RZ, R0 ;  /* 0x000000ffff051224 */ /* 0x000fe200078e0200 */
[----:B------:R-:W-:-:S04]  /*7750*/  ISETP.GE.U32.AND P1, PT, R8, -0x40, PT ;  /* 0xffffffc00800780c */ /* 0x000fc80003f26070 */
[C---:B------:R-:W-:Y:S02]  /*7760*/  IADD3 R0, PT, PT, R5.reuse, 0x1, RZ ;  /* 0x0000000105007810 */ /* 0x040fe40007ffe0ff */
[----:B------:R-:W-:Y:S02]  /*7770*/  @P2 IADD3 R0, PT, PT, R5, RZ, RZ ;  /* 0x000000ff05002210 */ /* 0x000fe40007ffe0ff */
[----:B------:R-:W-:-:S03]  /*7780*/  ISETP.GE.U32.AND P2, PT, R9, -0x40, PT ;  /* 0xffffffc00900780c */ /* 0x000fc60003f46070 */
[C---:B------:R-:W-:Y:S02]  /*7790*/  VIADD R2, R0.reuse, 0x1 ;  /* 0x0000000100027836 */ /* 0x040fe40000000000 */
[----:B------:R-:W-:-:S05]  /*77a0*/  @P1 IADD3 R2, PT, PT, R0, RZ, RZ ;  /* 0x000000ff00021210 */ /* 0x000fca0007ffe0ff */
[----:B------:R-:W-:-:S03]  /*77b0*/  VIADD R0, R2, 0x1 ;  /* 0x0000000102007836 */ /* 0x000fc60000000000 */
[----:B------:R-:W-:-:S07]  /*77c0*/  @P2 IMAD.MOV R0, RZ, RZ, R2 ;  /* 0x000000ffff002224 */ /* 0x000fce00078e0202 */
.L_x_96:
[----:B------:R-:W-:Y:S05]  /*77d0*/  @!P0 BRA `(.L_x_94) ;  /* 0x0000000000448947 */ /* 0x000fea0003800000 */
[----:B------:R-:W0:Y:S01]  /*77e0*/  LDC.64 R2, c[0x0][0x388] ;  /* 0x0000e200ff027b82 */ /* 0x000e220000000a00 */
[----:B------:R-:W-:Y:S01]  /*77f0*/  IADD3 R6, PT, PT, -R6, RZ, RZ ;  /* 0x000000ff06067210 */ /* 0x000fe20007ffe1ff */
[----:B0-----:R-:W-:-:S04]  /*7800*/  IMAD.WIDE.U32 R4, R4, 0x4, R2 ;  /* 0x0000000404047825 */ /* 0x001fc800078e0002 */
[----:B------:R-:W-:-:S07]  /*7810*/  IMAD.MOV.U32 R7, RZ, RZ, R4 ;  /* 0x000000ffff077224 */ /* 0x000fce00078e0004 */
.L_x_97:
[----:B------:R-:W-:Y:S01]  /*7820*/  MOV R2, R7 ;  /* 0x0000000700027202 */ /* 0x000fe20000000f00 */
[----:B------:R-:W-:-:S05]  /*7830*/  IMAD.MOV.U32 R3, RZ, RZ, R5 ;  /* 0x000000ffff037224 */ /* 0x000fca00078e0005 */
[----:B------:R-:W2:Y:S01]  /*7840*/  LDG.E R2, desc[UR36][R2.64] ;  /* 0x0000002402027981 */ /* 0x000ea2000c1e1900 */
[----:B------:R-:W-:Y:S01]  /*7850*/  VIADD R6, R6, 0x1 ;  /* 0x0000000106067836 */ /* 0x000fe20000000000 */
[----:B------:R-:W-:-:S04]  /*7860*/  IADD3 R7, P2, PT, R7, 0x4, RZ ;  /* 0x0000000407077810 */ /* 0x000fc80007f5e0ff */
[----:B------:R-:W-:Y:S02]  /*7870*/  ISETP.NE.AND P1, PT, R6, RZ, PT ;  /* 0x000000ff0600720c */ /* 0x000fe40003f25270 */
[----:B------:R-:W-:Y:S02]  /*7880*/  IADD3.X R5, PT, PT, RZ, R5, RZ, P2, !PT ;  /* 0x00000005ff057210 */ /* 0x000fe400017fe4ff */
[----:B--2---:R-:W-:-:S04]  /*7890*/  IADD3 R4, PT, PT, R2, -0x80, RZ ;  /* 0xffffff8002047810 */ /* 0x004fc80007ffe0ff */
[----:B------:R-:W-:Y:S02]  /*78a0*/  ISETP.GE.U32.AND P0, PT, R4, -0x40, PT ;  /* 0xffffffc00400780c */ /* 0x000fe40003f06070 */
[----:B------:R-:W-:-:S11]  /*78b0*/  IADD3 R4, PT, PT, R0, 0x1, RZ ;  /* 0x0000000100047810 */ /* 0x000fd60007ffe0ff */
[----:B------:R-:W-:-:S04]  /*78c0*/  @P0 IMAD.MOV R4, RZ, RZ, R0 ;  /* 0x000000ffff040224 */ /* 0x000fc800078e0200 */
[----:B------:R-:W-:Y:S01]  /*78d0*/  IMAD.MOV.U32 R0, RZ, RZ, R4 ;  /* 0x000000ffff007224 */ /* 0x000fe200078e0004 */
[----:B------:R-:W-:Y:S06]  /*78e0*/  @P1 BRA `(.L_x_97) ;  /* 0xfffffffc00cc1947 */ /* 0x000fec000383ffff */
.L_x_94:
[----:B------:R-:W-:Y:S05]  /*78f0*/  BSYNC.RECONVERGENT B0 ;  /* 0x0000000000007941 */ /* 0x000fea0003800200 */
.L_x_91:
[----:B------:R-:W-:Y:S01]  /*7900*/  ISETP.NE.AND P0, PT, R0, RZ, PT ;  /* 0x000000ff0000720c */ /* 0x000fe20003f05270 */
[----:B------:R-:W-:-:S12]  /*7910*/  BSSY.RECONVERGENT B6, `(.L_x_98) ;  /* 0x0000017000067945 */ /* 0x000fd80003800200 */
[----:B------:R-:W-:Y:S05]  /*7920*/  @P0 BRA `(.L_x_99) ;  /* 0x0000000000240947 */ /* 0x000fea0003800000 */
[----:B------:R-:W-:Y:S01]  /*7930*/  MOV R0, 0x90 ;  /* 0x0000009000007802 */ /* 0x000fe20000000f00 */
[----:B------:R-:W0:Y:S01]  /*7940*/  LDCU.64 UR4, c[0x4][0x68] ;  /* 0x01000d00ff0477ac */ /* 0x000e220008000a00 */
[----:B------:R-:W-:Y:S02]  /*7950*/  CS2R R6, SRZ ;  /* 0x0000000000067805 */ /* 0x000fe4000001ff00 */
[----:B------:R1:W2:Y:S01]  /*7960*/  LDC.64 R2, c[0x4][R0] ;  /* 0x0100000000027b82 */ /* 0x0002a20000000a00 */
[----:B0-----:R-:W-:Y:S01]  /*7970*/  MOV R4, UR4 ;  /* 0x0000000400047c02 */ /* 0x001fe20008000f00 */
[----:B-1----:R-:W-:-:S07]  /*7980*/  IMAD.U32 R5, RZ, RZ, UR5 ;  /* 0x00000005ff057e24 */ /* 0x002fce000f8e00ff */
[----:B------:R-:W-:-:S07]  /*7990*/  LEPC R20, `(.L_x_100) ;  /* 0x000000001014794e */ /* 0x000fce0000000000 */
[----:B--2---:R-:W-:Y:S05]  /*79a0*/  CALL.ABS.NOINC R2 ;  /* 0x0000000002007343 */ /* 0x004fea0003c00000 */
.L_x_100:
[----:B------:R-:W-:Y:S05]  /*79b0*/  BRA `(.L_x_101) ;  /* 0x0000000000307947 */ /* 0x000fea0003800000 */
.L_x_99:
[----:B------:R-:W0:Y:S01]  /*79c0*/  LDCU UR4, c[0x0][0x2f8] ;  /* 0x00005f00ff0477ac */ /* 0x000e220008000800 */
[----:B------:R-:W-:Y:S01]  /*79d0*/  MOV R2, 0x90 ;  /* 0x0000009000027802 */ /* 0x000fe20000000f00 */
[----:B------:R-:W-:Y:S01]  /*79e0*/  IMAD.U32 R7, RZ, RZ, UR48 ;  /* 0x00000030ff077e24 */ /* 0x000fe2000f8e00ff */
[----:B------:R-:W-:Y:S01]  /*79f0*/  MOV R6, UR49 ;  /* 0x0000003100067c02 */ /* 0x000fe20008000f00 */
[----:B------:R-:W1:Y:S03]  /*7a00*/  LDCU.64 UR6, c[0x4][0x70] ;  /* 0x01000e00ff0677ac */ /* 0x000e660008000a00 */
[----:B------:R-:W2:Y:S01]  /*7a10*/  LDC.64 R2, c[0x4][R2] ;  /* 0x0100000002027b82 */ /* 0x000ea20000000a00 */
[----:B0-----:R-:W-:Y:S01]  /*7a20*/  UIADD3 UR4, UPT, UPT, -UR4, UR49, URZ ;  /* 0x0000003104047290 */ /* 0x001fe2000fffe1ff */
[----:B-1----:R-:W-:Y:S01]  /*7a30*/  MOV R4, UR6 ;  /* 0x0000000600047c02 */ /* 0x002fe20008000f00 */
[----:B------:R-:W-:-:S07]  /*7a40*/  IMAD.U32 R5, RZ, RZ, UR7 ;  /* 0x00000007ff057e24 */ /* 0x000fce000f8e00ff */
[----:B------:R0:W-:Y:S03]  /*7a50*/  STL [UR4], R0 ;  /* 0x00000000ff007987 */ /* 0x0001e60008100804 */
[----:B------:R-:W-:-:S07]  /*7a60*/  LEPC R20, `(.L_x_101) ;  /* 0x000000001014794e */ /* 0x000fce0000000000 */
[----:B0-2---:R-:W-:Y:S05]  /*7a70*/  CALL.ABS.NOINC R2 ;  /* 0x0000000002007343 */ /* 0x005fea0003c00000 */
.L_x_101:
[----:B------:R-:W-:Y:S05]  /*7a80*/  BSYNC.RECONVERGENT B6 ;  /* 0x0000000000067941 */ /* 0x000fea0003800200 */
.L_x_98:
[----:B------:R-:W0:Y:S02]  /*7a90*/  LDC.64 R2, c[0x0][0x380] ;  /* 0x0000e000ff027b82 */ /* 0x000e240000000a00 */
[----:B0-----:R-:W2:Y:S02]  /*7aa0*/  LDG.E R0, desc[UR36][R2.64] ;  /* 0x0000002402007981 */ /* 0x001ea4000c1e1900 */
[----:B--2---:R-:W-:-:S13]  /*7ab0*/  ISETP.GE.AND P0, PT, R0, 0x1, PT ;  /* 0x000000010000780c */ /* 0x004fda0003f06270 */
[----:B------:R-:W-:Y:S05]  /*7ac0*/  @!P0 BRA `(.L_x_102) ;  /* 0x0000000000b08947 */ /* 0x000fea0003800000 */
[----:B------:R-:W0:Y:S01]  /*7ad0*/  LDC.64 R4, c[0x0][0x388] ;  /* 0x0000e200ff047b82 */ /* 0x000e220000000a00 */
[----:B------:R-:W-:Y:S01]  /*7ae0*/  HFMA2 R9, -RZ, RZ, 0, 0 ;  /* 0x00000000ff097431 */ /* 0x000fe200000001ff */
[----:B------:R-:W-:Y:S06]  /*7af0*/  BSSY.RECONVERGENT B0, `(.L_x_102) ;  /* 0x0000029000007945 */ /* 0x000fec0003800200 */
.L_x_103:
[----:B0-----:R-:W-:-:S05]  /*7b00*/  IMAD.WIDE.U32 R6, R9, 0x4, R4 ;  /* 0x0000000409067825 */ /* 0x001fca00078e0004 */
[----:B------:R-:W2:Y:S01]  /*7b10*/  LDG.E R0, desc[UR36][R6.64] ;  /* 0x0000002406007981 */ /* 0x000ea2000c1e1900 */
[----:B------:R-:W-:Y:S01]  /*7b20*/  IMAD.MOV.U32 R13, RZ, RZ, 0x3dc6b27f ;  /* 0x3dc6b27fff0d7424 */ /* 0x000fe200078e00ff */
[----:B--2---:R-:W-:Y:S02]  /*7b30*/  ISETP.GE.AND P0, PT, R0, 0x1, PT ;  /* 0x000000010000780c */ /* 0x004fe40003f06270 */
[----:B------:R-:W-:-:S11]  /*7b40*/  I2FP.F32.S32 R8, R0 ;  /* 0x0000000000087245 */ /* 0x000fd60000201400 */
[----:B------:R-:W-:-:S04]  /*7b50*/  @!P0 FMUL R8, R8, 8388608 ;  /* 0x4b00000008088820 */ /* 0x000fc80000400000 */
[----:B------:R-:W-:-:S05]  /*7b60*/  VIADD R10, R8, 0xc0cafb0d ;  /* 0xc0cafb0d080a7836 */ /* 0x000fca0000000000 */
[----:B------:R-:W-:-:S04]  /*7b70*/  LOP3.LUT R11, R10, 0xff800000, RZ, 0xc0, !PT ;  /* 0xff8000000a0b7812 */ /* 0x000fc800078ec0ff */
[-C--:B------:R-:W-:Y:S02]  /*7b80*/  IADD3 R10, PT, PT, R8, -R11.reuse, RZ ;  /* 0x8000000b080a7210 */ /* 0x080fe40007ffe0ff */
[----:B------:R-:W-:-:S03]  /*7b90*/  I2FP.F32.S32 R11, R11 ;  /* 0x0000000b000b7245 */ /* 0x000fc60000201400 */
[----:B------:R-:W-:Y:S01]  /*7ba0*/  FADD R12, R10, -1 ;  /* 0xbf8000000a0c7421 */ /* 0x000fe20000000000 */
[----:B------:R-:W-:Y:S02]  /*7bb0*/  FSEL R10, RZ, -23, P0 ;  /* 0xc1b80000ff0a7808 */ /* 0x000fe40000000000 */
[----:B------:R-:W-:Y:S01]  /*7bc0*/  ISETP.GT.U32.AND P0, PT, R8, 0x7f7fffff, PT ;  /* 0x7f7fffff0800780c */ /* 0x000fe20003f04070 */
[C---:B------:R-:W-:Y:S02]  /*7bd0*/  FFMA R13, R12.reuse, R13, -0.16845393180847167969 ;  /* 0xbe2c7f300c0d7423 */ /* 0x040fe4000000000d */
[----:B------:R-:W-:Y:S01]  /*7be0*/  FFMA R10, R11, 1.1920928955078125e-07, R10 ;  /* 0x340000000b0a7823 */ /* 0x000fe2000000000a */
[----:B------:R-:W-:Y:S01]  /*7bf0*/  MOV R11, 0x7f800000 ;  /* 0x7f800000000b7802 */ /* 0x000fe20000000f00 */
[----:B------:R-:W-:-:S04]  /*7c00*/  FFMA R13, R12, R13, 0.1716887056827545166 ;  /* 0x3e2fcf2a0c0d7423 */ /* 0x000fc8000000000d */
[----:B------:R-:W-:-:S04]  /*7c10*/  FFMA R13, R12, R13, -0.17900948226451873779 ;  /* 0xbe374e430c0d7423 */ /* 0x000fc8000000000d */
[----:B------:R-:W-:-:S04]  /*7c20*/  FFMA R13, R12, R13, 0.20512372255325317383 ;  /* 0x3e520bf40c0d7423 */ /* 0x000fc8000000000d */
[----:B------:R-:W-:-:S04]  /*7c30*/  FFMA R13, R12, R13, -0.24046532809734344482 ;  /* 0xbe763c8b0c0d7423 */ /* 0x000fc8000000000d */
[----:B------:R-:W-:-:S04]  /*7c40*/  FFMA R13, R12, R13, 0.28857114911079406738 ;  /* 0x3e93bf990c0d7423 */ /* 0x000fc8000000000d */
[----:B------:R-:W-:-:S04]  /*7c50*/  FFMA R13, R12, R13, -0.36067417263984680176 ;  /* 0xbeb8aa490c0d7423 */ /* 0x000fc8000000000d */
[----:B------:R-:W-:-:S04]  /*7c60*/  FFMA R13, R12, R13, 0.48089820146560668945 ;  /* 0x3ef6384a0c0d7423 */ /* 0x000fc8000000000d */
[----:B------:R-:W-:-:S04]  /*7c70*/  FFMA R13, R12, R13, -0.72134751081466674805 ;  /* 0xbf38aa3b0c0d7423 */ /* 0x000fc8000000000d */
[----:B------:R-:W-:-:S04]  /*7c80*/  FMUL R13, R12, R13 ;  /* 0x0000000d0c0d7220 */ /* 0x000fc80000400000 */
[----:B------:R-:W-:-:S04]  /*7c90*/  FMUL R13, R12, R13 ;  /* 0x0000000d0c0d7220 */ /* 0x000fc80000400000 */
[----:B------:R-:W-:-:S04]  /*7ca0*/  FFMA R13, R12, 1.4426950216293334961, R13 ;  /* 0x3fb8aa3b0c0d7823 */ /* 0x000fc8000000000d */
[----:B------:R-:W-:Y:S01]  /*7cb0*/  FADD R10, R10, R13 ;  /* 0x0000000d0a0a7221 */ /* 0x000fe20000000000 */
[C---:B------:R-:W-:Y:S01]  /*7cc0*/  @P0 FFMA R10, R8.reuse, R11, +INF ;  /* 0x7f800000080a0423 */ /* 0x040fe2000000000b */
[----:B------:R-:W-:Y:S01]  /*7cd0*/  FSETP.NEU.AND P0, PT, R8, RZ, PT ;  /* 0x000000ff0800720b */ /* 0x000fe20003f0d000 */
[----:B------:R-:W-:-:S03]  /*7ce0*/  IMAD.MOV.U32 R11, RZ, RZ, -0x1 ;  /* 0xffffffffff0b7424 */ /* 0x000fc600078e00ff */
[----:B------:R-:W-:-:S06]  /*7cf0*/  FSEL R10, R10, -INF , P0 ;  /* 0xff8000000a0a7808 */ /* 0x000fcc0000000000 */
[----:B------:R-:W0:Y:S02]  /*7d00*/  F2I.TRUNC.NTZ R10, R10 ;  /* 0x0000000a000a7305 */ /* 0x000e24000020f100 */
[----:B0-----:R-:W-:-:S04]  /*7d10*/  SHF.L.U32 R11, R11, R10, RZ ;  /* 0x0000000a0b0b7219 */ /* 0x001fc800000006ff */
[----:B------:R-:W-:-:S05]  /*7d20*/  IADD3 R11, PT, PT, R0, R11, RZ ;  /* 0x0000000b000b7210 */ /* 0x000fca0007ffe0ff */
[----:B------:R1:W-:Y:S04]  /*7d30*/  STG.E desc[UR36][R6.64], R11 ;  /* 0x0000000b06007986 */ /* 0x0003e8000c101924 */
[----:B------:R-:W2:Y:S01]  /*7d40*/  LDG.E R0, desc[UR36][R2.64] ;  /* 0x0000002402007981 */ /* 0x000ea2000c1e1900 */
[----:B------:R-:W-:-:S05]  /*7d50*/  VIADD R9, R9, 0x1 ;  /* 0x0000000109097836 */ /* 0x000fca0000000000 */
[----:B--2---:R-:W-:-:S13]  /*7d60*/  ISETP.GE.AND P0, PT, R9, R0, PT ;  /* 0x000000000900720c */ /* 0x004fda0003f06270 */
[----:B-1----:R-:W-:Y:S05]  /*7d70*/  @!P0 BRA `(.L_x_103) ;  /* 0xfffffffc00608947 */ /* 0x002fea000383ffff */
[----:B------:R-:W-:Y:S05]  /*7d80*/  BSYNC.RECONVERGENT B0 ;  /* 0x0000000000007941 */ /* 0x000fea0003800200 */
.L_x_102:
[----:B------:R-:W-:Y:S01]  /*7d90*/  MOV R0, 0x90 ;  /* 0x0000009000007802 */ /* 0x000fe20000000f00 */
[----:B------:R-:W0:Y:S01]  /*7da0*/  LDCU.64 UR4, c[0x4][0x78] ;  /* 0x01000f00ff0477ac */ /* 0x000e220008000a00 */
[----:B------:R-:W-:Y:S02]  /*7db0*/  IADD3 R16, PT, PT, R1, 0x10, RZ ;  /* 0x0000001001107810 */ /* 0x000fe40007ffe0ff */
[----:B------:R-:W-:Y:S01]  /*7dc0*/  CS2R R6, SRZ ;  /* 0x0000000000067805 */ /* 0x000fe2000001ff00 */
[----:B------:R1:W2:Y:S01]  /*7dd0*/  LDC.64 R2, c[0x4][R0] ;  /* 0x0100000000027b82 */ /* 0x0002a20000000a00 */
[----:B0-----:R-:W-:Y:S01]  /*7de0*/  MOV R4, UR4 ;  /* 0x0000000400047c02 */ /* 0x001fe20008000f00 */
[----:B-1----:R-:W-:-:S07]  /*7df0*/  IMAD.U32 R5, RZ, RZ, UR5 ;  /* 0x00000005ff057e24 */ /* 0x002fce000f8e00ff */
[----:B------:R-:W-:-:S07]  /*7e00*/  LEPC R20, `(.L_x_104) ;  /* 0x000000001014794e */ /* 0x000fce0000000000 */
[----:B--2---:R-:W-:Y:S05]  /*7e10*/  CALL.ABS.NOINC R2 ;  /* 0x0000000002007343 */ /* 0x004fea0003c00000 */
.L_x_104:
[----:B------:R-:W0:Y:S02]  /*7e20*/  LDC.64 R2, c[0x0][0x380] ;  /* 0x0000e000ff027b82 */ /* 0x000e240000000a00 */
[----:B0-----:R-:W2:Y:S04]  /*7e30*/  LDG.E R2, desc[UR36][R2.64] ;  /* 0x0000002402027981 */ /* 0x001ea8000c1e1900 */
[----:B------:R0:W-:Y:S04]  /*7e40*/  STL.128 [R1+0x10], RZ ;  /* 0x000010ff01007387 */ /* 0x0001e80000100c00 */
        /* <DEDUP_REMOVED lines=14> */
[----:B------:R0:W-:Y:S01]  /*7f30*/  STL.128 [R1+0x100], RZ ;  /* 0x000100ff01007387 */ /* 0x0001e20000100c00 */
[----:B--2---:R-:W-:-:S13]  /*7f40*/  ISETP.GE.AND P0, PT, R2, 0x1, PT ;  /* 0x000000010200780c */ /* 0x004fda0003f06270 */
[----:B0-----:R-:W-:Y:S05]  /*7f50*/  @!P0 BRA `(.L_x_105) ;  /* 0x0000000c002c8947 */ /* 0x001fea0003800000 */
[C---:B------:R-:W-:Y:S01]  /*7f60*/  ISETP.GE.U32.AND P0, PT, R2.reuse, 0x4, PT ;  /* 0x000000040200780c */ /* 0x040fe20003f06070 */
[----:B------:R-:W-:Y:S01]  /*7f70*/  IMAD.MOV.U32 R4, RZ, RZ, RZ ;  /* 0x000000ffff047224 */ /* 0x000fe200078e00ff */
[----:B------:R-:W-:-:S11]  /*7f80*/  LOP3.LUT R0, R2, 0x3, RZ, 0xc0, !PT ;  /* 0x0000000302007812 */ /* 0x000fd600078ec0ff */
[----:B------:R-:W-:Y:S05]  /*7f90*/  @!P0 BRA `(.L_x_106) ;  /* 0x0000000800cc8947 */ /* 0x000fea0003800000 */
[----:B------:R-:W0:Y:S01]  /*7fa0*/  LDCU.64 UR4, c[0x0][0x388] ;  /* 0x00007100ff0477ac */ /* 0x000e220008000a00 */
[----:B------:R-:W-:Y:S01]  /*7fb0*/  LOP3.LUT R4, R2, 0x7ffffffc, RZ, 0xc0, !PT ;  /* 0x7ffffffc02047812 */ /* 0x000fe200078ec0ff */
[----:B------:R-:W-:Y:S03]  /*7fc0*/  BSSY.RECONVERGENT B0, `(.L_x_106) ;  /* 0x00000b0000007945 */ /* 0x000fe60003800200 */
[----:B------:R-:W-:-:S04]  /*7fd0*/  IADD3 R5, PT, PT, -R4, RZ, RZ ;  /* 0x000000ff04057210 */ /* 0x000fc80007ffe1ff */
[----:B------:R-:W-:Y:S01]  /*7fe0*/  ISETP.GE.AND P0, PT, R5, RZ, PT ;  /* 0x000000ff0500720c */ /* 0x000fe20003f06270 */
[----:B0-----:R-:W-:-:S04]  /*7ff0*/  UIADD3 UR4, UP0, UPT, UR4, 0x8, URZ ;  /* 0x0000000804047890 */ /* 0x001fc8000ff1e0ff */
[----:B------:R-:W-:Y:S02]  /*8000*/  UIADD3.X UR5, UPT, UPT, URZ, UR5, URZ, UP0, !UPT ;  /* 0x00000005ff057290 */ /* 0x000fe400087fe4ff */
[----:B------:R-:W-:-:S04]  /*8010*/  IMAD.U32 R2, RZ, RZ, UR4 ;  /* 0x00000004ff027e24 */ /* 0x000fc8000f8e00ff */
[----:B------:R-:W-:Y:S02]  /*8020*/  MOV R3, UR5 ;  /* 0x0000000500037c02 */ /* 0x000fe40008000f00 */
[----:B------:R-:W-:Y:S05]  /*8030*/  @P0 BRA `(.L_x_107) ;  /* 0x00000008003c0947 */ /* 0x000fea0003800000 */
[----:B------:R-:W-:Y:S01]  /*8040*/  IMAD.MOV R6, RZ, RZ, -R5 ;  /* 0x000000ffff067224 */ /* 0x000fe200078e0a05 */
[----:B------:R-:W-:-:S04]  /*8050*/  PLOP3.LUT P0, PT, PT, PT, PT, 0x80, 0x8 ;  /* 0x000000000008781c */ /* 0x000fc80003f0f070 */
[----:B------:R-:W-:-:S13]  /*8060*/  ISETP.GT.AND P1, PT, R6, 0xc, PT ;  /* 0x0000000c0600780c */ /* 0x000fda0003f24270 */
[----:B------:R-:W-:Y:S05]  /*8070*/  @!P1 BRA `(.L_x_108) ;  /* 0x0000000400609947 */ /* 0x000fea0003800000 */
[----:B------:R-:W-:Y:S01]  /*8080*/  BSSY.RECONVERGENT B1, `(.L_x_108) ;  /* 0x0000057000017945 */ /* 0x000fe20003800200 */
[----:B------:R-:W-:-:S13]  /*8090*/  PLOP3.LUT P0, PT, PT, PT, PT, 0x8, 0x80 ;  /* 0x000000000080781c */ /* 0x000fda0003f0e170 */
.L_x_109:
[----:B------:R-:W2:Y:S04]  /*80a0*/  LDG.E R7, desc[UR36][R2.64+-0x8] ;  /* 0xfffff82402077981 */ /* 0x000ea8000c1e1900 */
[----:B-1----:R-:W3:Y:S04]  /*80b0*/  LDG.E R9, desc[UR36][R2.64+-0x4] ;  /* 0xfffffc2402097981 */ /* 0x002ee8000c1e1900 */
[----:B------:R-:W4:Y:S04]  /*80c0*/  LDG.E R11, desc[UR36][R2.64] ;  /* 0x00000024020b7981 */ /* 0x000f28000c1e1900 */
[----:B------:R-:W5:Y:S04]  /*80d0*/  LDG.E R13, desc[UR36][R2.64+0x4] ;  /* 0x00000424020d7981 */ /* 0x000f68000c1e1900 */
[----:B------:R-:W5:Y:S01]  /*80e0*/  LDG.E R15, desc[UR36][R2.64+0x18] ;  /* 0x00001824020f7981 */ /* 0x000f62000c1e1900 */
[----:B--2---:R-:W-:-:S05]  /*80f0*/  LEA R7, R7, R16, 0x2 ;  /* 0x0000001007077211 */ /* 0x004fca00078e10ff */
[----:B------:R-:W2:Y:S01]  /*8100*/  LDL R6, [R7] ;  /* 0x0000000007067983 */ /* 0x000ea20000100800 */
[----:B---3--:R-:W-:Y:S01]  /*8110*/  LEA R9, R9, R16, 0x2 ;  /* 0x0000001009097211 */ /* 0x008fe200078e10ff */
[----:B--2---:R-:W-:-:S05]  /*8120*/  VIADD R6, R6, 0x1 ;  /* 0x0000000106067836 */ /* 0x004fca0000000000 */
[----:B------:R0:W-:Y:S04]  /*8130*/  STL [R7], R6 ;  /* 0x0000000607007387 */ /* 0x0001e80000100800 */
[----:B------:R-:W2:Y:S01]  /*8140*/  LDL R8, [R9] ;  /* 0x0000000009087983 */ /* 0x000ea20000100800 */
[-C--:B----4-:R-:W-:Y:S02]  /*8150*/  LEA R11, R11, R16.reuse, 0x2 ;  /* 0x000000100b0b7211 */ /* 0x090fe400078e10ff */
[----:B-----5:R-:W-:Y:S01]  /*8160*/  LEA R13, R13, R16, 0x2 ;  /* 0x000000100d0d7211 */ /* 0x020fe200078e10ff */
[----:B0-----:R-:W3:Y:S01]  /*8170*/  LDG.E R7, desc[UR36][R2.64+0x8] ;  /* 0x0000082402077981 */ /* 0x001ee2000c1e1900 */
[----:B--2---:R-:W-:-:S05]  /*8180*/  VIADD R8, R8, 0x1 ;  /* 0x0000000108087836 */ /* 0x004fca0000000000 */
[----:B------:R0:W-:Y:S04]  /*8190*/  STL [R9], R8 ;  /* 0x0000000809007387 */ /* 0x0001e80000100800 */
[----:B------:R-:W2:Y:S01]  /*81a0*/  LDL R10, [R11] ;  /* 0x000000000b0a7983 */ /* 0x000ea20000100800 */
[----:B---3--:R-:W-:-:S03]  /*81b0*/  LEA R7, R7, R16, 0x2 ;  /* 0x0000001007077211 */ /* 0x008fc600078e10ff */
        /* <DEDUP_REMOVED lines=12> */
[----:B------:R-:W-:Y:S04]  /*8280*/  STL [R7], R8 ;  /* 0x0000000807007387 */ /* 0x000fe80000100800 */
[----:B------:R-:W2:Y:S02]  /*8290*/  LDL R10, [R9] ;  /* 0x00000000090a7983 */ /* 0x000ea40000100800 */
[----:B--2---:R-:W-:-:S05]  /*82a0*/  VIADD R10, R10, 0x1 ;  /* 0x000000010a0a7836 */ /* 0x004fca0000000000 */
[----:B------:R0:W-:Y:S04]  /*82b0*/  STL [R9], R10 ;  /* 0x0000000a09007387 */ /* 0x0001e80000100800 */
[----:B------:R-:W2:Y:S01]  /*82c0*/  LDL R6, [R11] ;  /* 0x000000000b067983 */ /* 0x000ea20000100800 */
[-C--:B---3--:R-:W-:Y:S02]  /*82d0*/  LEA R13, R13, R16.reuse, 0x2 ;  /* 0x000000100d0d7211 */ /* 0x088fe400078e10ff */
[----:B------:R-:W-:Y:S01]  /*82e0*/  LEA R15, R15, R16, 0x2 ;  /* 0x000000100f0f7211 */ /* 0x000fe200078e10ff */
        /* <DEDUP_REMOVED lines=11> */
[----:B--2---:R-:W-:-:S03]  /*83a0*/  VIADD R10, R7, 0x1 ;  /* 0x00000001070a7836 */ /* 0x004fc60000000000 */
[----:B------:R-:W2:Y:S04]  /*83b0*/  LDG.E R7, desc[UR36][R2.64+0x20] ;  /* 0x0000202402077981 */ /* 0x000ea8000c1e1900 */
[----:B------:R0:W-:Y:S04]  /*83c0*/  STL [R15], R10 ;  /* 0x0000000a0f007387 */ /* 0x0001e80000100800 */
[----:B------:R-:W4:Y:S01]  /*83d0*/  LDL R6, [R9] ;  /* 0x0000000009067983 */ /* 0x000f220000100800 */
[----:B---3--:R-:W-:-:S03]  /*83e0*/  LEA R13, R13, R16, 0x2 ;  /* 0x000000100d0d7211 */ /* 0x008fc600078e10ff */
[----:B0-----:R-:W3:Y:S01]  /*83f0*/  LDG.E R15, desc[UR36][R2.64+0x30] ;  /* 0x00003024020f7981 */ /* 0x001ee2000c1e1900 */
[----:B--2---:R-:W-:Y:S01]  /*8400*/  LEA R7, R7, R16, 0x2 ;  /* 0x0000001007077211 */ /* 0x004fe200078e10ff */
[----:B----4-:R-:W-:-:S05]  /*8410*/  VIADD R6, R6, 0x1 ;  /* 0x0000000106067836 */ /* 0x010fca0000000000 */
[----:B------:R0:W-:Y:S04]  /*8420*/  STL [R9], R6 ;  /* 0x0000000609007387 */ /* 0x0001e80000100800 */
[----:B------:R-:W2:Y:S04]  /*8430*/  LDL R8, [R7] ;  /* 0x0000000007087983 */ /* 0x000ea80000100800 */
[----:B0-----:R-:W4:Y:S01]  /*8440*/  LDG.E R9, desc[UR36][R2.64+0x2c] ;  /* 0x00002c2402097981 */ /* 0x001f22000c1e1900 */
[----:B--2---:R-:W-:-:S05]  /*8450*/  VIADD R8, R8, 0x1 ;  /* 0x0000000108087836 */ /* 0x004fca0000000000 */
[----:B------:R-:W-:Y:S04]  /*8460*/  STL [R7], R8 ;  /* 0x0000000807007387 */ /* 0x000fe80000100800 */
[----:B------:R-:W2:Y:S02]  /*8470*/  LDL R10, [R11] ;  /* 0x000000000b0a7983 */ /* 0x000ea40000100800 */
[----:B--2---:R-:W-:-:S05]  /*8480*/  VIADD R10, R10, 0x1 ;  /* 0x000000010a0a7836 */ /* 0x004fca0000000000 */
[----:B------:R0:W-:Y:S04]  /*8490*/  STL [R11], R10 ;  /* 0x0000000a0b007387 */ /* 0x0001e80000100800 */
[----:B------:R-:W2:Y:S01]  /*84a0*/  LDL R6, [R13] ;  /* 0x000000000d067983 */ /* 0x000ea20000100800 */
[-C--:B----4-:R-:W-:Y:S02]  /*84b0*/  LEA R9, R9, R16.reuse, 0x2 ;  /* 0x0000001009097211 */ /* 0x090fe400078e10ff */
[----:B---3--:R-:W-:Y:S01]  /*84c0*/  LEA R15, R15, R16, 0x2 ;  /* 0x000000100f0f7211 */ /* 0x008fe200078e10ff */
[----:B0-----:R-:W3:Y:S01]  /*84d0*/  LDG.E R11, desc[UR36][R2.64+0x34] ;  /* 0x00003424020b7981 */ /* 0x001ee2000c1e1900 */
[----:B--2---:R-:W-:-:S05]  /*84e0*/  VIADD R6, R6, 0x1 ;  /* 0x0000000106067836 */ /* 0x004fca0000000000 */
[----:B------:R0:W-:Y:S04]  /*84f0*/  STL [R13], R6 ;  /* 0x000000060d007387 */ /* 0x0001e80000100800 */
[----:B------:R-:W2:Y:S02]  /*8500*/  LDL R7, [R9] ;  /* 0x0000000009077983 */ /* 0x000ea40000100800 */
[----:B--2---:R-:W-:-:S05]  /*8510*/  VIADD R8, R7, 0x1 ;  /* 0x0000000107087836 */ /* 0x004fca0000000000 */
[----:B------:R1:W-:Y:S04]  /*8520*/  STL [R9], R8 ;  /* 0x0000000809007387 */ /* 0x0003e80000100800 */
[----:B------:R-:W2:Y:S01]  /*8530*/  LDL R7, [R15] ;  /* 0x000000000f077983 */ /* 0x000ea20000100800 */
[----:B---3--:R-:W-:Y:S01]  /*8540*/  LEA R11, R11, R16, 0x2 ;  /* 0x000000100b0b7211 */ /* 0x008fe200078e10ff */
[----:B--2---:R-:W-:-:S05]  /*8550*/  VIADD R10, R7, 0x1 ;  /* 0x00000001070a7836 */ /* 0x004fca0000000000 */
[----:B------:R1:W-:Y:S04]  /*8560*/  STL [R15], R10 ;  /* 0x0000000a0f007387 */ /* 0x0003e80000100800 */
[----:B0-----:R-:W2:Y:S01]  /*8570*/  LDL R6, [R11] ;  /* 0x000000000b067983 */ /* 0x001ea20000100800 */
[----:B------:R-:W-:-:S04]  /*8580*/  IADD3 R5, PT, PT, R5, 0x10, RZ ;  /* 0x0000001005057810 */ /* 0x000fc80007ffe0ff */
[----:B------:R-:W-:Y:S02]  /*8590*/  ISETP.GE.AND P1, PT, R5, -0xc, PT ;  /* 0xfffffff40500780c */ /* 0x000fe40003f26270 */
[----:B------:R-:W-:-:S05]  /*85a0*/  IADD3 R2, P2, PT, R2, 0x40, RZ ;  /* 0x0000004002027810 */ /* 0x000fca0007f5e0ff */
[----:B------:R-:W-:Y:S02]  /*85b0*/  IMAD.X R3, RZ, RZ, R3, P2 ;  /* 0x000000ffff037224 */ /* 0x000fe400010e0603 */
[----:B--2---:R-:W-:-:S05]  /*85c0*/  VIADD R6, R6, 0x1 ;  /* 0x0000000106067836 */ /* 0x004fca0000000000 */
[----:B------:R1:W-:Y:S01]  /*85d0*/  STL [R11], R6 ;  /* 0x000000060b007387 */ /* 0x0003e20000100800 */
[----:B------:R-:W-:Y:S05]  /*85e0*/  @!P1 BRA `(.L_x_109) ;  /* 0xfffffff800ac9947 */ /* 0x000fea000383ffff */
[----:B------:R-:W-:Y:S05]  /*85f0*/  BSYNC.RECONVERGENT B1 ;  /* 0x0000000000017941 */ /* 0x000fea0003800200 */
.L_x_108:
[----:B-1----:R-:W-:Y:S01]  /*8600*/  IADD3 R6, PT, PT, -R5, RZ, RZ ;  /* 0x000000ff05067210 */ /* 0x002fe20007ffe1ff */
[----:B------:R-:W-:Y:S03]  /*8610*/  BSSY.RECONVERGENT B1, `(.L_x_110) ;  /* 0x000002f000017945 */ /* 0x000fe60003800200 */
[----:B------:R-:W-:-:S13]  /*8620*/  ISETP.GT.AND P1, PT, R6, 0x4, PT ;  /* 0x000000040600780c */ /* 0x000fda0003f24270 */
[----:B------:R-:W-:Y:S05]  /*8630*/  @!P1 BRA `(.L_x_111) ;  /* 0x0000000000b09947 */ /* 0x000fea0003800000 */
[----:B------:R-:W2:Y:S04]  /*8640*/  LDG.E R7, desc[UR36][R2.64+-0x8] ;  /* 0xfffff82402077981 */ /* 0x000ea8000c1e1900 */
[----:B------:R-:W3:Y:S04]  /*8650*/  LDG.E R9, desc[UR36][R2.64+-0x4] ;  /* 0xfffffc2402097981 */ /* 0x000ee8000c1e1900 */
[----:B------:R-:W4:Y:S04]  /*8660*/  LDG.E R11, desc[UR36][R2.64] ;  /* 0x00000024020b7981 */ /* 0x000f28000c1e1900 */
[----:B------:R-:W5:Y:S01]  /*8670*/  LDG.E R13, desc[UR36][R2.64+0x4] ;  /* 0x00000424020d7981 */ /* 0x000f62000c1e1900 */
[----:B--2---:R-:W-:-:S05]  /*8680*/  IMAD R7, R7, 0x4, R16 ;  /* 0x0000000407077824 */ /* 0x004fca00078e0210 */
[----:B------:R-:W2:Y:S01]  /*8690*/  LDL R6, [R7] ;  /* 0x0000000007067983 */ /* 0x000ea20000100800 */
[----:B---3--:R-:W-:Y:S01]  /*86a0*/  IMAD R9, R9, 0x4, R16 ;  /* 0x0000000409097824 */ /* 0x008fe200078e0210 */
[----:B--2---:R-:W-:-:S05]  /*86b0*/  IADD3 R6, PT, PT, R6, 0x1, RZ ;  /* 0x0000000106067810 */ /* 0x004fca0007ffe0ff */
[----:B------:R0:W-:Y:S04]  /*86c0*/  STL [R7], R6 ;  /* 0x0000000607007387 */ /* 0x0001e80000100800 */
[----:B------:R-:W2:Y:S01]  /*86d0*/  LDL R8, [R9] ;  /* 0x0000000009087983 */ /* 0x000ea20000100800 */
[--C-:B----4-:R-:W-:Y:S02]  /*86e0*/  IMAD R11, R11, 0x4, R16.reuse ;  /* 0x000000040b0b7824 */ /* 0x110fe400078e0210 */
[----:B-----5:R-:W-:Y:S01]  /*86f0*/  IMAD R13, R13, 0x4, R16 ;  /* 0x000000040d0d7824 */ /* 0x020fe200078e0210 */
[----:B0-----:R-:W3:Y:S01]  /*8700*/  LDG.E R7, desc[UR36][R2.64+0x8] ;  /* 0x0000082402077981 */ /* 0x001ee2000c1e1900 */
[----:B--2---:R-:W-:-:S05]  /*8710*/  IADD3 R8, PT, PT, R8, 0x1, RZ ;  /* 0x0000000108087810 */ /* 0x004fca0007ffe0ff */
[----:B------:R0:W-:Y:S04]  /*8720*/  STL [R9], R8 ;  /* 0x0000000809007387 */ /* 0x0001e80000100800 */
[----:B------:R-:W2:Y:S01]  /*8730*/  LDL R10, [R11] ;  /* 0x000000000b0a7983 */ /* 0x000ea20000100800 */
[----:B---3--:R-:W-:-:S03]  /*8740*/  IMAD R7, R7, 0x4, R16 ;  /* 0x0000000407077824 */ /* 0x008fc600078e0210 */
        /* <DEDUP_REMOVED lines=13> */
[----:B------:R-:W2:Y:S02]  /*8820*/  LDL R10, [R9] ;  /* 0x00000000090a7983 */ /* 0x000ea40000100800 */
[----:B--2---:R-:W-:-:S05]  /*8830*/  IADD3 R10, PT, PT, R10, 0x1, RZ ;  /* 0x000000010a0a7810 */ /* 0x004fca0007ffe0ff */
[----:B------:R1:W-:Y:S04]  /*8840*/  STL [R9], R10 ;  /* 0x0000000a09007387 */ /* 0x0003e80000100800 */
[----:B------:R-:W2:Y:S01]  /*8850*/  LDL R6, [R11] ;  /* 0x000000000b067983 */ /* 0x000ea20000100800 */
[----:B---3--:R-:W-:Y:S01]  /*8860*/  IMAD R13, R13, 0x4, R16 ;  /* 0x000000040d0d7824 */ /* 0x008fe200078e0210 */
[----:B--2---:R-:W-:-:S05]  /*8870*/  IADD3 R6, PT, PT, R6, 0x1, RZ ;  /* 0x0000000106067810 */ /* 0x004fca0007ffe0ff */
[----:B------:R1:W-:Y:S04]  /*8880*/  STL [R11], R6 ;  /* 0x000000060b007387 */ /* 0x0003e80000100800 */
[----:B0-----:R-:W2:Y:S01]  /*8890*/  LDL R7, [R13] ;  /* 0x000000000d077983 */ /* 0x001ea20000100800 */
[----:B------:R-:W-:Y:S02]  /*88a0*/  IADD3 R2, P1, PT, R2, 0x20, RZ ;  /* 0x0000002002027810 */ /* 0x000fe40007f3e0ff */
[----:B------:R-:W-:Y:S02]  /*88b0*/  PLOP3.LUT P0, PT, PT, PT, PT, 0x8, 0x80 ;  /* 0x000000000080781c */ /* 0x000fe40003f0e170 */
[----:B------:R-:W-:Y:S01]  /*88c0*/  IADD3 R5, PT, PT, R5, 0x8, RZ ;  /* 0x0000000805057810 */ /* 0x000fe20007ffe0ff */
[----:B------:R-:W-:Y:S01]  /*88d0*/  IMAD.X R3, RZ, RZ, R3, P1 ;  /* 0x000000ffff037224 */ /* 0x000fe200008e0603 */
[----:B--2---:R-:W-:-:S05]  /*88e0*/  IADD3 R8, PT, PT, R7, 0x1, RZ ;  /* 0x0000000107087810 */ /* 0x004fca0007ffe0ff */
[----:B------:R1:W-:Y:S04]  /*88f0*/  STL [R13], R8 ;  /* 0x000000080d007387 */ /* 0x0003e80000100800 */
.L_x_111:
[----:B------:R-:W-:Y:S05]  /*8900*/  BSYNC.RECONVERGENT B1 ;  /* 0x0000000000017941 */ /* 0x000fea0003800200 */
.L_x_110:
[----:B------:R-:W-:-:S13]  /*8910*/  ISETP.EQ.AND P1, PT, R5, RZ, PT ;  /* 0x000000ff0500720c */ /* 0x000fda0003f22270 */
[----:B------:R-:W-:Y:S05]  /*8920*/  @!P0 BRA P1, `(.L_x_112) ;  /* 0x0000000000648947 */ /* 0x000fea0000800000 */
.L_x_107:
[----:B--2---:R-:W2:Y:S04]  /*8930*/  LDG.E R7, desc[UR36][R2.64+-0x8] ;  /* 0xfffff82402077981 */ /* 0x004ea8000c1e1900 */
[----:B-1----:R-:W3:Y:S04]  /*8940*/  LDG.E R9, desc[UR36][R2.64+-0x4] ;  /* 0xfffffc2402097981 */ /* 0x002ee8000c1e1900 */
        /* <DEDUP_REMOVED lines=8> */
[----:B----4-:R-:W-:Y:S01]  /*89d0*/  IMAD R11, R11, 0x4, R16 ;  /* 0x000000040b0b7824 */ /* 0x010fe200078e0210 */
[----:B--2---:R-:W-:-:S05]  /*89e0*/  IADD3 R8, PT, PT, R8, 0x1, RZ ;  /* 0x0000000108087810 */ /* 0x004fca0007ffe0ff */
[----:B------:R2:W-:Y:S04]  /*89f0*/  STL [R9], R8 ;  /* 0x0000000809007387 */ /* 0x0005e80000100800 */
[----:B------:R-:W3:Y:S01]  /*8a00*/  LDL R10, [R11] ;  /* 0x000000000b0a7983 */ /* 0x000ee20000100800 */
[----:B-----5:R-:W-:Y:S01]  /*8a10*/  IMAD R13, R13, 0x4, R16 ;  /* 0x000000040d0d7824 */ /* 0x020fe200078e0210 */
[----:B---3--:R-:W-:-:S05]  /*8a20*/  IADD3 R10, PT, PT, R10, 0x1, RZ ;  /* 0x000000010a0a7810 */ /* 0x008fca0007ffe0ff */
[----:B------:R2:W-:Y:S04]  /*8a30*/  STL [R11], R10 ;  /* 0x0000000a0b007387 */ /* 0x0005e80000100800 */
[----:B0-----:R-:W3:Y:S01]  /*8a40*/  LDL R6, [R13] ;  /* 0x000000000d067983 */ /* 0x001ee20000100800 */
[----:B------:R-:W-:-:S05]  /*8a50*/  VIADD R5, R5, 0x4 ;  /* 0x0000000405057836 */ /* 0x000fca0000000000 */
[----:B------:R-:W-:Y:S02]  /*8a60*/  ISETP.NE.AND P0, PT, R5, RZ, PT ;  /* 0x000000ff0500720c */ /* 0x000fe40003f05270 */
[----:B------:R-:W-:-:S04]  /*8a70*/  IADD3 R2, P1, PT, R2, 0x10, RZ ;  /* 0x0000001002027810 */ /* 0x000fc80007f3e0ff */
[----:B------:R-:W-:Y:S02]  /*8a80*/  IADD3.X R3, PT, PT, RZ, R3, RZ, P1, !PT ;  /* 0x00000003ff037210 */ /* 0x000fe40000ffe4ff */
[----:B---3--:R-:W-:-:S05]  /*8a90*/  IADD3 R6, PT, PT, R6, 0x1, RZ ;  /* 0x0000000106067810 */ /* 0x008fca0007ffe0ff */
[----:B------:R2:W-:Y:S01]  /*8aa0*/  STL [R13], R6 ;  /* 0x000000060d007387 */ /* 0x0005e20000100800 */
[----:B------:R-:W-:Y:S05]  /*8ab0*/  @P0 BRA `(.L_x_107) ;  /* 0xfffffffc009c0947 */ /* 0x000fea000383ffff */
.L_x_112:
[----:B------:R-:W-:Y:S05]  /*8ac0*/  BSYNC.RECONVERGENT B0 ;  /* 0x0000000000007941 */ /* 0x000fea0003800200 */
.L_x_106:
[----:B------:R-:W-:Y:S01]  /*8ad0*/  ISETP.NE.AND P0, PT, R0, RZ, PT ;  /* 0x000000ff0000720c */ /* 0x000fe20003f05270 */
[----:B------:R-:W-:-:S12]  /*8ae0*/  BSSY.RECONVERGENT B0, `(.L_x_105) ;  /* 0x0000012000007945 */ /* 0x000fd80003800200 */
[----:B------:R-:W-:Y:S05]  /*8af0*/  @!P0 BRA `(.L_x_113) ;  /* 0x0000000000408947 */ /* 0x000fea0003800000 */
[----:B------:R-:W0:Y:S01]  /*8b00*/  LDC.64 R2, c[0x0][0x388] ;  /* 0x0000e200ff027b82 */ /* 0x000e220000000a00 */
[----:B------:R-:W-:Y:S02]  /*8b10*/  IMAD.MOV R0, RZ, RZ, -R0 ;  /* 0x000000ffff007224 */ /* 0x000fe400078e0a00 */
[----:B0-----:R-:W-:-:S04]  /*8b20*/  IMAD.WIDE.U32 R4, R4, 0x4, R2 ;  /* 0x0000000404047825 */ /* 0x001fc800078e0002 */
[----:B------:R-:W-:Y:S01]  /*8b30*/  IMAD.MOV.U32 R7, RZ, RZ, R5 ;  /* 0x000000ffff077224 */ /* 0x000fe200078e0005 */
[----:B------:R-:W-:-:S07]  /*8b40*/  MOV R2, R4 ;  /* 0x0000000400027202 */ /* 0x000fce0000000f00 */
.L_x_114:
[----:B------:R-:W-:-:S06]  /*8b50*/  MOV R3, R7 ;  /* 0x0000000700037202 */ /* 0x000fcc0000000f00 */
[----:B------:R-:W3:Y:S02]  /*8b60*/  LDG.E R3, desc[UR36][R2.64] ;  /* 0x0000002402037981 */ /* 0x000ee4000c1e1900 */
[----:B0--3--:R-:W-:-:S05]  /*8b70*/  IMAD R4, R3, 0x4, R16 ;  /* 0x0000000403047824 */ /* 0x009fca00078e0210 */
[----:B------:R-:W3:Y:S01]  /*8b80*/  LDL R5, [R4] ;  /* 0x0000000004057983 */ /* 0x000ee20000100800 */
[----:B------:R-:W-:Y:S01]  /*8b90*/  VIADD R0, R0, 0x1 ;  /* 0x0000000100007836 */ /* 0x000fe20000000000 */
[----:B------:R-:W-:-:S04]  /*8ba0*/  IADD3 R2, P1, PT, R2, 0x4, RZ ;  /* 0x0000000402027810 */ /* 0x000fc80007f3e0ff */
[----:B------:R-:W-:Y:S02]  /*8bb0*/  ISETP.NE.AND P0, PT, R0, RZ, PT ;  /* 0x000000ff0000720c */ /* 0x000fe40003f05270 */
[----:B------:R-:W-:Y:S02]  /*8bc0*/  IADD3.X R7, PT, PT, RZ, R7, RZ, P1, !PT ;  /* 0x00000007ff077210 */ /* 0x000fe40000ffe4ff */
[----:B---3--:R-:W-:-:S05]  /*8bd0*/  IADD3 R5, PT, PT, R5, 0x1, RZ ;  /* 0x0000000105057810 */ /* 0x008fca0007ffe0ff */
[----:B------:R0:W-:Y:S04]  /*8be0*/  STL [R4], R5 ;  /* 0x0000000504007387 */ /* 0x0001e80000100800 */
[----:B------:R-:W-:Y:S05]  /*8bf0*/  @P0 BRA `(.L_x_114) ;  /* 0xfffffffc00d40947 */ /* 0x000fea000383ffff */
.L_x_113:
[----:B------:R-:W-:Y:S05]  /*8c00*/  BSYNC.RECONVERGENT B0 ;  /* 0x0000000000007941 */ /* 0x000fea0003800200 */
.L_x_105:
[----:B------:R-:W3:Y:S01]  /*8c10*/  LDL R0, [R1+0x10] ;  /* 0x0000100001007983 */ /* 0x000ee20000100800 */
[----:B------:R-:W-:Y:S01]  /*8c20*/  MOV R2, 0x90 ;  /* 0x0000009000027802 */ /* 0x000fe20000000f00 */
[----:B------:R-:W0:Y:S01]  /*8c30*/  LDCU.64 UR4, c[0x4][0x80] ;  /* 0x01001000ff0477ac */ /* 0x000e220008000a00 */
[----:B-12---:R-:W-:Y:S01]  /*8c40*/  IMAD.U32 R6, RZ, RZ, UR49 ;  /* 0x00000031ff067e24 */ /* 0x006fe2000f8e00ff */
[----:B------:R-:W-:Y:S01]  /*8c50*/  MOV R7, UR48 ;  /* 0x0000003000077c02 */ /* 0x000fe20008000f00 */
[----:B------:R1:W2:Y:S01]  /*8c60*/  LDC.64 R8, c[0x4][R2] ;  /* 0x0100000002087b82 */ /* 0x0002a20000000a00 */
[----:B0-----:R-:W-:Y:S01]  /*8c70*/  IMAD.U32 R4, RZ, RZ, UR4 ;  /* 0x00000004ff047e24 */ /* 0x001fe2000f8e00ff */
[----:B------:R-:W-:Y:S01]  /*8c80*/  MOV R5, UR5 ;  /* 0x0000000500057c02 */ /* 0x000fe20008000f00 */
[----:B--23--:R1:W-:Y:S06]  /*8c90*/  STL [R1], R0 ;  /* 0x0000000001007387 */ /* 0x00c3ec0000100800 */
[----:B------:R-:W-:-:S07]  /*8ca0*/  LEPC R20, `(.L_x_115) ;  /* 0x000000001014794e */ /* 0x000fce0000000000 */
[----:B-1----:R-:W-:Y:S05]  /*8cb0*/  CALL.ABS.NOINC R8 ;  /* 0x0000000008007343 */ /* 0x002fea0003c00000 */
.L_x_115:
[----:B------:R-:W2:Y:S01]  /*8cc0*/  LDL R0, [R1+0x14] ;  /* 0x0000140001007983 */ /* 0x000ea20000100800 */
[----:B------:R0:W1:Y:S01]  /*8cd0*/  LDC.64 R8, c[0x4][R2] ;  /* 0x0100000002087b82 */ /* 0x0000620000000a00 */
[----:B------:R-:W3:Y:S01]  /*8ce0*/  LDCU.64 UR4, c[0x4][0x80] ;  /* 0x01001000ff0477ac */ /* 0x000ee20008000a00 */
[----:B------:R-:W-:Y:S01]  /*8cf0*/  IMAD.U32 R6, RZ, RZ, UR49 ;  /* 0x00000031ff067e24 */ /* 0x000fe2000f8e00ff */
[----:B------:R-:W-:Y:S01]  /*8d00*/  MOV R7, UR48 ;  /* 0x0000003000077c02 */ /* 0x000fe20008000f00 */
[----:B---3--:R-:W-:Y:S01]  /*8d10*/  IMAD.U32 R4, RZ, RZ, UR4 ;  /* 0x00000004ff047e24 */ /* 0x008fe2000f8e00ff */
[----:B------:R-:W-:Y:S01]  /*8d20*/  MOV R5, UR5 ;  /* 0x0000000500057c02 */ /* 0x000fe20008000f00 */
[----:B-12---:R0:W-:Y:S06]  /*8d30*/  STL [R1], R0 ;  /* 0x0000000001007387 */ /* 0x0061ec0000100800 */
[----:B------:R-:W-:-:S07]  /*8d40*/  LEPC R20, `(.L_x_116) ;  /* 0x000000001014794e */ /* 0x000fce0000000000 */
[----:B0-----:R-:W-:Y:S05]  /*8d50*/  CALL.ABS.NOINC R8 ;  /* 0x0000000008007343 */ /* 0x001fea0003c00000 */
.L_x_116:
        /* <DEDUP_REMOVED lines=10> */
.L_x_117:
        /* <DEDUP_REMOVED lines=10> */
.L_x_118:
        /* <DEDUP_REMOVED lines=10> */
.L_x_119:
        /* <DEDUP_REMOVED lines=10> */
.L_x_120:
        /* <DEDUP_REMOVED lines=10> */
.L_x_121:
        /* <DEDUP_REMOVED lines=10> */
.L_x_122:
        /* <DEDUP_REMOVED lines=10> */
.L_x_123:
        /* <DEDUP_REMOVED lines=10> */
.L_x_124:
        /* <DEDUP_REMOVED lines=10> */
.L_x_125:
        /* <DEDUP_REMOVED lines=10> */
.L_x_126:
        /* <DEDUP_REMOVED lines=10> */
.L_x_127:
        /* <DEDUP_REMOVED lines=10> */
.L_x_128:
        /* <DEDUP_REMOVED lines=10> */
.L_x_129:
        /* <DEDUP_REMOVED lines=10> */
.L_x_130:
[----:B------:R0:W1:Y:S01]  /*9620*/  LDC.64 R8, c[0x4][R2] ;  /* 0x0100000002087b82 */ /* 0x0000620000000a00 */
[----:B------:R-:W2:Y:S01]  /*9630*/  LDCU.64 UR4, c[0x4][0x88] ;  /* 0x01001100ff0477ac */ /* 0x000ea20008000a00 */
[----:B------:R-:W-:Y:S01]  /*9640*/  CS2R R6, SRZ ;  /* 0x0000000000067805 */ /* 0x000fe2000001ff00 */
[----:B--2---:R-:W-:Y:S01]  /*9650*/  IMAD.U32 R4, RZ, RZ, UR4 ;  /* 0x00000004ff047e24 */ /* 0x004fe2000f8e00ff */
[----:B0-----:R-:W-:-:S07]  /*9660*/  MOV R5, UR5 ;  /* 0x0000000500057c02 */ /* 0x001fce0008000f00 */
[----:B------:R-:W-:-:S07]  /*9670*/  LEPC R20, `(.L_x_131) ;  /* 0x000000001014794e */ /* 0x000fce0000000000 */
[----:B-1----:R-:W-:Y:S05]  /*9680*/  CALL.ABS.NOINC R8 ;  /* 0x0000000008007343 */ /* 0x002fea0003c00000 */
.L_x_131:
        /* <DEDUP_REMOVED lines=10> */
.L_x_132:
        /* <DEDUP_REMOVED lines=10> */
.L_x_133:
        /* <DEDUP_REMOVED lines=10> */
.L_x_134:
        /* <DEDUP_REMOVED lines=10> */
.L_x_135:
        /* <DEDUP_REMOVED lines=10> */
.L_x_136:
        /* <DEDUP_REMOVED lines=10> */
.L_x_137:
        /* <DEDUP_REMOVED lines=10> */
.L_x_138:
        /* <DEDUP_REMOVED lines=10> */
.L_x_139:
        /* <DEDUP_REMOVED lines=10> */
.L_x_140:
        /* <DEDUP_REMOVED lines=10> */
.L_x_141:
        /* <DEDUP_REMOVED lines=10> */
.L_x_142:
        /* <DEDUP_REMOVED lines=10> */
.L_x_143:
        /* <DEDUP_REMOVED lines=10> */
.L_x_144:
        /* <DEDUP_REMOVED lines=10> */
.L_x_145:
        /* <DEDUP_REMOVED lines=10> */
.L_x_146:
        /* <DEDUP_REMOVED lines=10> */
.L_x_147:
[----:B------:R0:W1:Y:S01]  /*a090*/  LDC.64 R8, c[0x4][R2] ;  /* 0x0100000002087b82 */ /* 0x0000620000000a00 */
[----:B------:R-:W2:Y:S01]  /*a0a0*/  LDCU.64 UR4, c[0x4][0x88] ;  /* 0x01001100ff0477ac */ /* 0x000ea20008000a00 */
[----:B------:R-:W-:Y:S01]  /*a0b0*/  CS2R R6, SRZ ;  /* 0x0000000000067805 */ /* 0x000fe2000001ff00 */
[----:B--2---:R-:W-:Y:S01]  /*a0c0*/  IMAD.U32 R4, RZ, RZ, UR4 ;  /* 0x00000004ff047e24 */ /* 0x004fe2000f8e00ff */
[----:B0-----:R-:W-:-:S07]  /*a0d0*/  MOV R5, UR5 ;  /* 0x0000000500057c02 */ /* 0x001fce0008000f00 */
[----:B------:R-:W-:-:S07]  /*a0e0*/  LEPC R20, `(.L_x_148) ;  /* 0x000000001014794e */ /* 0x000fce0000000000 */
[----:B-1----:R-:W-:Y:S05]  /*a0f0*/  CALL.ABS.NOINC R8 ;  /* 0x0000000008007343 */ /* 0x002fea0003c00000 */
.L_x_148:
        /* <DEDUP_REMOVED lines=10> */
.L_x_149:
        /* <DEDUP_REMOVED lines=10> */
.L_x_150:
        /* <DEDUP_REMOVED lines=10> */
.L_x_151:
        /* <DEDUP_REMOVED lines=10> */
.L_x_152:
        /* <DEDUP_REMOVED lines=10> */
.L_x_153:
        /* <DEDUP_REMOVED lines=10> */
.L_x_154:
        /* <DEDUP_REMOVED lines=10> */
.L_x_155:
        /* <DEDUP_REMOVED lines=10> */
.L_x_156:
        /* <DEDUP_REMOVED lines=10> */
.L_x_157:
        /* <DEDUP_REMOVED lines=10> */
.L_x_158:
        /* <DEDUP_REMOVED lines=10> */
.L_x_159:
        /* <DEDUP_REMOVED lines=10> */
.L_x_160:
        /* <DEDUP_REMOVED lines=10> */
.L_x_161:
        /* <DEDUP_REMOVED lines=10> */
.L_x_162:
        /* <DEDUP_REMOVED lines=10> */
.L_x_163:
        /* <DEDUP_REMOVED lines=10> */
.L_x_164:
[----:B------:R0:W1:Y:S01]  /*ab00*/  LDC.64 R8, c[0x4][R2] ;  /* 0x0100000002087b82 */ /* 0x0000620000000a00 */
[----:B------:R-:W2:Y:S01]  /*ab10*/  LDCU.64 UR4, c[0x4][0x88] ;  /* 0x01001100ff0477ac */ /* 0x000ea20008000a00 */
[----:B------:R-:W-:Y:S01]  /*ab20*/  CS2R R6, SRZ ;  /* 0x0000000000067805 */ /* 0x000fe2000001ff00 */
[----:B--2---:R-:W-:Y:S01]  /*ab30*/  IMAD.U32 R4, RZ, RZ, UR4 ;  /* 0x00000004ff047e24 */ /* 0x004fe2000f8e00ff */
[----:B0-----:R-:W-:-:S07]  /*ab40*/  MOV R5, UR5 ;  /* 0x0000000500057c02 */ /* 0x001fce0008000f00 */
[----:B------:R-:W-:-:S07]  /*ab50*/  LEPC R20, `(.L_x_165) ;  /* 0x000000001014794e */ /* 0x000fce0000000000 */
[----:B-1----:R-:W-:Y:S05]  /*ab60*/  CALL.ABS.NOINC R8 ;  /* 0x0000000008007343 */ /* 0x002fea0003c00000 */
.L_x_165:
        /* <DEDUP_REMOVED lines=10> */
.L_x_166:
        /* <DEDUP_REMOVED lines=10> */
.L_x_167:
        /* <DEDUP_REMOVED lines=10> */
.L_x_168:
        /* <DEDUP_REMOVED lines=10> */
.L_x_169:
        /* <DEDUP_REMOVED lines=10> */
.L_x_170:
        /* <DEDUP_REMOVED lines=10> */
.L_x_171:
        /* <DEDUP_REMOVED lines=10> */
.L_x_172:
        /* <DEDUP_REMOVED lines=10> */
.L_x_173:
        /* <DEDUP_REMOVED lines=10> */
.L_x_174:
        /* <DEDUP_REMOVED lines=10> */
.L_x_175:
        /* <DEDUP_REMOVED lines=10> */
.L_x_176:
        /* <DEDUP_REMOVED lines=10> */
.L_x_177:
        /* <DEDUP_REMOVED lines=10> */
.L_x_178:
        /* <DEDUP_REMOVED lines=10> */
.L_x_179:
        /* <DEDUP_REMOVED lines=10> */
.L_x_180:
        /* <DEDUP_REMOVED lines=10> */
.L_x_181:
[----:B------:R-:W0:Y:S01]  /*b570*/  LDC.64 R2, c[0x4][R2] ;  /* 0x0100000002027b82 */ /* 0x000e220000000a00 */
[----:B------:R-:W1:Y:S01]  /*b580*/  LDCU.64 UR4, c[0x4][0x88] ;  /* 0x01001100ff0477ac */ /* 0x000e620008000a00 */
[----:B------:R-:W-:Y:S01]  /*b590*/  CS2R R6, SRZ ;  /* 0x0000000000067805 */ /* 0x000fe2000001ff00 */
[----:B-1----:R-:W-:Y:S01]  /*b5a0*/  IMAD.U32 R4, RZ, RZ, UR4 ;  /* 0x00000004ff047e24 */ /* 0x002fe2000f8e00ff */
[----:B------:R-:W-:-:S07]  /*b5b0*/  MOV R5, UR5 ;  /* 0x0000000500057c02 */ /* 0x000fce0008000f00 */
[----:B------:R-:W-:-:S07]  /*b5c0*/  LEPC R20, `(.L_x_182) ;  /* 0x000000001014794e */ /* 0x000fce0000000000 */
[----:B0-----:R-:W-:Y:S05]  /*b5d0*/  CALL.ABS.NOINC R2 ;  /* 0x0000000002007343 */ /* 0x001fea0003c00000 */
.L_x_182:
[----:B------:R-:W-:Y:S05]  /*b5e0*/  EXIT ;  /* 0x000000000000794d */ /* 0x000fea0003800000 */
.L_x_183:
        /* <DEDUP_REMOVED lines=9> */
.L_x_344:


//--------------------- .text.verify_partitioning_full_kernel --------------------------
	.section	.text.verify_partitioning_full_kernel,"ax",@progbits
	.align	128
        .global         verify_partitioning_full_kernel
        .type           verify_partitioning_full_kernel,@function
        .size           verify_partitioning_full_kernel,(.L_x_345 - verify_partitioning_full_kernel)
        .other          verify_partitioning_full_kernel,@"STO_CUDA_ENTRY STV_DEFAULT"
verify_partitioning_full_kernel:
.text.verify_partitioning_full_kernel:
[----:B------:R-:W0:Y:S01]  /*0000*/  LDC R1, c[0x0][0x37c] ;  /* 0x0000df00ff017b82 */ /* 0x000e220000000800 */
[----:B------:R-:W1:Y:S07]  /*0010*/  S2R R0, SR_TID.X ;  /* 0x0000000000007919 */ /* 0x000e6e0000002100 */
[----:B------:R-:W2:Y:S01]  /*0020*/  S2UR UR8, SR_CTAID.X ;  /* 0x00000000000879c3 */ /* 0x000ea20000002500 */
[----:B------:R-:W3:Y:S01]  /*0030*/  LDCU.64 UR6, c[0x0][0x358] ;  /* 0x00006b00ff0677ac */ /* 0x000ee20008000a00 */
[----:B0-----:R-:W-:Y:S01]  /*0040*/  VIADD R1, R1, 0xffffffc0 ;  /* 0xffffffc001017836 */ /* 0x001fe20000000000 */
[----:B------:R-:W-:-:S05]  /*0050*/  UMOV UR4, 0x400 ;  /* 0x0000040000047882 */ /* 0x000fca0000000000 */
[----:B------:R-:W0:Y:S01]  /*0060*/  S2UR UR5, SR_CgaCtaId ;  /* 0x00000000000579c3 */ /* 0x000e220000008800 */
[----:B--2---:R-:W-:Y:S02]  /*0070*/  UISETP.NE.AND UP0, UPT, UR8, URZ, UPT ;  /* 0x000000ff0800728c */ /* 0x004fe4000bf05270 */
[C---:B-1----:R-:W-:Y:S01]  /*0080*/  LOP3.LUT P1, R18, R0.reuse, UR8, RZ, 0xfc, !PT ;  /* 0x0000000800127c12 */ /* 0x042fe2000f82fcff */
[----:B0-----:R-:W-:Y:S01]  /*0090*/  ULEA UR4, UR5, UR4, 0x18 ;  /* 0x0000000405047291 */ /* 0x001fe2000f8ec0ff */
[----:B------:R-:W-:-:S04]  /*00a0*/  ISETP.GT.U32.AND P0, PT, R0, 0x3f, PT ;  /* 0x0000003f0000780c */ /* 0x000fc80003f04070 */
[----:B------:R-:W-:Y:S02]  /*00b0*/  ISETP.NE.OR P0, PT, RZ, UR8, P0 ;  /* 0x00000008ff007c0c */ /* 0x000fe40008705670 */
[----:B------:R-:W-:-:S05]  /*00c0*/  LEA R4, R0, UR4, 0x2 ;  /* 0x0000000400047c11 */ /* 0x000fca000f8e10ff */
[----:B------:R-:W3:Y:S08]  /*00d0*/  @!P1 LDC.64 R2, c[0x0][0x3a0] ;  /* 0x0000e800ff029b82 */ /* 0x000ef00000000a00 */
[----:B------:R-:W0:Y:S08]  /*00e0*/  @!P1 LDC.64 R6, c[0x0][0x390] ;  /* 0x0000e400ff069b82 */ /* 0x000e300000000a00 */
[----:B------:R-:W1:Y:S01]  /*00f0*/  @!P1 LDC.64 R8, c[0x0][0x398] ;  /* 0x0000e600ff089b82 */ /* 0x000e620000000a00 */
[----:B---3--:R2:W-:Y:S04]  /*0100*/  @!P1 STG.E desc[UR6][R2.64], RZ ;  /* 0x000000ff02009986 */ /* 0x0085e8000c101906 */
[----:B0-----:R2:W-:Y:S04]  /*0110*/  @!P1 STG.E desc[UR6][R6.64], RZ ;  /* 0x000000ff06009986 */ /* 0x0015e8000c101906 */
[----:B-1----:R2:W-:Y:S01]  /*0120*/  @!P1 STG.E desc[UR6][R8.64], RZ ;  /* 0x000000ff08009986 */ /* 0x0025e2000c101906 */
[----:B------:R-:W-:Y:S06]  /*0130*/  BAR.SYNC.DEFER_BLOCKING 0x0 ;  /* 0x0000000000007b1d */ /* 0x000fec0000010000 */
[----:B------:R2:W-:Y:S02]  /*0140*/  @!P0 STS [R4], RZ ;  /* 0x000000ff04008388 */ /* 0x0005e40000000800 */
[----:B------:R-:W-:Y:S06]  /*0150*/  BAR.SYNC.DEFER_BLOCKING 0x0 ;  /* 0x0000000000007b1d */ /* 0x000fec0000010000 */
[----:B------:R-:W-:Y:S05]  /*0160*/  BRA.U UP0, `(.L_x_184) ;  /* 0x0000000100e47547 */ /* 0x000fea000b800000 */
[----:B--2---:R-:W0:Y:S02]  /*0170*/  LDC.64 R2, c[0x0][0x380] ;  /* 0x0000e000ff027b82 */ /* 0x004e240000000a00 */
[----:B0-----:R-:W2:Y:S01]  /*0180*/  LDG.E R5, desc[UR6][R2.64] ;  /* 0x0000000602057981 */ /* 0x001ea2000c1e1900 */
[----:B------:R-:W-:Y:S01]  /*0190*/  BSSY.RECONVERGENT B0, `(.L_x_185) ;  /* 0x000001d000007945 */ /* 0x000fe20003800200 */
[----:B--2---:R-:W-:-:S13]  /*01a0*/  ISETP.GE.AND P0, PT, R0, R5, PT ;  /* 0x000000050000720c */ /* 0x004fda0003f06270 */
[----:B------:R-:W-:Y:S05]  /*01b0*/  @P0 BRA `(.L_x_186) ;  /* 0x0000000000680947 */ /* 0x000fea0003800000 */
[----:B------:R-:W0:Y:S01]  /*01c0*/  LDC R11, c[0x0][0x360] ;  /* 0x0000d800ff0b7b82 */ /* 0x000e220000000800 */
[----:B------:R-:W-:-:S07]  /*01d0*/  IMAD.MOV.U32 R10, RZ, RZ, R0 ;  /* 0x000000ffff0a7224 */ /* 0x000fce00078e0000 */
[----:B------:R-:W1:Y:S02]  /*01e0*/  LDC.64 R2, c[0x0][0x388] ;  /* 0x0000e200ff027b82 */ /* 0x000e640000000a00 */
.L_x_190:
[----:B-12---:R-:W-:-:S06]  /*01f0*/  IMAD.WIDE R6, R10, 0x4, R2 ;  /* 0x000000040a067825 */ /* 0x006fcc00078e0202 */
[----:B------:R-:W2:Y:S01]  /*0200*/  LDG.E R6, desc[UR6][R6.64] ;  /* 0x0000000606067981 */ /* 0x000ea2000c1e1900 */
[----:B------:R-:W-:Y:S01]  /*0210*/  BSSY.RECONVERGENT B1, `(.L_x_187) ;  /* 0x0000011000017945 */ /* 0x000fe20003800200 */
[----:B--2---:R-:W-:-:S13]  /*0220*/  ISETP.GE.U32.AND P0, PT, R6, 0x40, PT ;  /* 0x000000400600780c */ /* 0x004fda0003f06070 */
[----:B------:R-:W-:Y:S05]  /*0230*/  @!P0 BRA `(.L_x_188) ;  /* 0x0000000000308947 */ /* 0x000fea0003800000 */
[----:B------:R-:W1:Y:S01]  /*0240*/  S2R R5, SR_LANEID ;  /* 0x0000000000057919 */ /* 0x000e620000000000 */
[----:B------:R-:W-:Y:S01]  /*0250*/  IMAD.MOV.U32 R12, RZ, RZ, 0x1 ;  /* 0x00000001ff0c7424 */ /* 0x000fe200078e00ff */
[----:B------:R-:W2:Y:S01]  /*0260*/  LDC.64 R6, c[0x0][0x3a0] ;  /* 0x0000e800ff067b82 */ /* 0x000ea20000000a00 */
[----:B------:R-:W-:-:S07]  /*0270*/  VOTEU.ANY UR5, UPT, PT ;  /* 0x0000000000057886 */ /* 0x000fce00038e0100 */
[----:B------:R-:W3:Y:S01]  /*0280*/  REDUX.OR UR9, R12 ;  /* 0x000000000c0973c4 */ /* 0x000ee20000004000 */
[----:B------:R-:W-:-:S07]  /*0290*/  UFLO.U32 UR5, UR5 ;  /* 0x00000005000572bd */ /* 0x000fce00080e0000 */
[----:B------:R-:W4:Y:S01]  /*02a0*/  LDC.64 R8, c[0x0][0x380] ;  /* 0x0000e000ff087b82 */ /* 0x000f220000000a00 */
[----:B---3--:R-:W-:Y:S01]  /*02b0*/  IMAD.U32 R13, RZ, RZ, UR9 ;  /* 0x00000009ff0d7e24 */ /* 0x008fe2000f8e00ff */
[----:B-1----:R-:W-:-:S13]  /*02c0*/  ISETP.EQ.U32.AND P0, PT, R5, UR5, PT ;  /* 0x0000000505007c0c */ /* 0x002fda000bf02070 */
[----:B--2---:R1:W5:Y:S04]  /*02d0*/  @P0 ATOMG.E.OR.STRONG.GPU PT, RZ, desc[UR6][R6.64], R13 ;  /* 0x8000000d06ff09a8 */ /* 0x004368000b1ef106 */
[----:B----4-:R1:W5:Y:S01]  /*02e0*/  LDG.E R5, desc[UR6][R8.64] ;  /* 0x0000000608057981 */ /* 0x010362000c1e1900 */
[----:B------:R-:W-:Y:S05]  /*02f0*/  BRA `(.L_x_189) ;  /* 0x0000000000087947 */ /* 0x000fea0003800000 */
.L_x_188:
[----:B------:R-:W-:-:S05]  /*0300*/  LEA R6, R6, UR4, 0x2 ;  /* 0x0000000406067c11 */ /* 0x000fca000f8e10ff */
[----:B------:R2:W-:Y:S02]  /*0310*/  ATOMS.POPC.INC.32 RZ, [R6+URZ] ;  /* 0x0000000006ff7f8c */ /* 0x0005e4000d8000ff */
.L_x_189:
[----:B------:R-:W-:Y:S05]  /*0320*/  BSYNC.RECONVERGENT B1 ;  /* 0x0000000000017941 */ /* 0x000fea0003800200 */
.L_x_187:
[----:B0-----:R-:W-:-:S05]  /*0330*/  IMAD.IADD R10, R11, 0x1, R10 ;  /* 0x000000010b0a7824 */ /* 0x001fca00078e020a */
[----:B-----5:R-:W-:-:S13]  /*0340*/  ISETP.GE.AND P0, PT, R10, R5, PT ;  /* 0x000000050a00720c */ /* 0x020fda0003f06270 */
[----:B------:R-:W-:Y:S05]  /*0350*/  @!P0 BRA `(.L_x_190) ;  /* 0xfffffffc00a48947 */ /* 0x000fea000383ffff */
.L_x_186:
[----:B------:R-:W-:Y:S05]  /*0360*/  BSYNC.RECONVERGENT B0 ;  /* 0x0000000000007941 */ /* 0x000fea0003800200 */
.L_x_185:
[----:B------:R-:W-:Y:S01]  /*0370*/  BAR.SYNC.DEFER_BLOCKING 0x0 ;  /* 0x0000000000007b1d */ /* 0x000fe20000010000 */
[----:B------:R-:W-:-:S05]  /*0380*/  ISETP.GT.U32.AND P0, PT, R0, 0x3f, PT ;  /* 0x0000003f0000780c */ /* 0x000fca0003f04070 */
[----:B------:R-:W-:Y:S08]  /*0390*/  BSSY.RECONVERGENT B0, `(.L_x_191) ;  /* 0x0000015000007945 */ /* 0x000ff00003800200 */
[----:B------:R-:W-:Y:S05]  /*03a0*/  @P0 BRA `(.L_x_192) ;  /* 0x00000000004c0947 */ /* 0x000fea0003800000 */
[----:B------:R-:W0:Y:S01]  /*03b0*/  LDC.64 R2, c[0x0][0x380] ;  /* 0x0000e000ff027b82 */ /* 0x000e220000000a00 */
[----:B------:R-:W1:Y:S04]  /*03c0*/  LDS R4, [R4] ;  /* 0x0000000004047984 */ /* 0x000e680000000800 */
[----:B0-----:R-:W3:Y:S01]  /*03d0*/  LDG.E R2, desc[UR6][R2.64] ;  /* 0x0000000602027981 */ /* 0x001ee2000c1e1900 */
[----:B-12---:R-:W-:Y:S02]  /*03e0*/  I2FP.F32.S32 R6, R4 ;  /* 0x0000000400067245 */ /* 0x006fe40000201400 */
[----:B---3--:R-:W-:-:S05]  /*03f0*/  I2FP.F32.S32 R5, R2 ;  /* 0x0000000200057245 */ /* 0x008fca0000201400 */
[----:B------:R-:W-:-:S04]  /*0400*/  FMUL R5, R5, 0.015625 ;  /* 0x3c80000005057820 */ /* 0x000fc80000400000 */
[C---:B------:R-:W-:Y:S01]  /*0410*/  FADD R6, -R5.reuse, R6 ;  /* 0x0000000605067221 */ /* 0x040fe20000000100 */
[----:B------:R-:W-:-:S05]  /*0420*/  FMUL R5, R5, 0.5 ;  /* 0x3f00000005057820 */ /* 0x000fca0000400000 */
[----:B------:R-:W-:-:S13]  /*0430*/  FSETP.GT.AND P0, PT, |R6|, R5, PT ;  /* 0x000000050600720b */ /* 0x000fda0003f04200 */
[----:B------:R-:W-:Y:S05]  /*0440*/  @!P0 BRA `(.L_x_192) ;  /* 0x0000000000248947 */ /* 0x000fea0003800000 */
[----:B------:R-:W0:Y:S01]  /*0450*/  S2R R5, SR_LANEID ;  /* 0x0000000000057919 */ /* 0x000e220000000000 */
[----:B------:R-:W-:Y:S01]  /*0460*/  IMAD.MOV.U32 R4, RZ, RZ, 0x2 ;  /* 0x00000002ff047424 */ /* 0x000fe200078e00ff */
[----:B------:R-:W1:Y:S01]  /*0470*/  LDC.64 R2, c[0x0][0x3a0] ;  /* 0x0000e800ff027b82 */ /* 0x000e620000000a00 */
[----:B------:R-:W-:-:S07]  /*0480*/  VOTEU.ANY UR4, UPT, PT ;  /* 0x0000000000047886 */ /* 0x000fce00038e0100 */
[----:B------:R-:W2:Y:S01]  /*0490*/  REDUX.OR UR5, R4 ;  /* 0x00000000040573c4 */ /* 0x000ea20000004000 */
[----:B------:R-:W-:-:S06]  /*04a0*/  UFLO.U32 UR4, UR4 ;  /* 0x00000004000472bd */ /* 0x000fcc00080e0000 */
[----:B0-----:R-:W-:Y:S02]  /*04b0*/  ISETP.EQ.U32.AND P0, PT, R5, UR4, PT ;  /* 0x0000000405007c0c */ /* 0x001fe4000bf02070 */
[----:B--2---:R-:W-:-:S11]  /*04c0*/  MOV R5, UR5 ;  /* 0x0000000500057c02 */ /* 0x004fd60008000f00 */
[----:B-1----:R0:W5:Y:S02]  /*04d0*/  @P0 ATOMG.E.OR.STRONG.GPU PT, RZ, desc[UR6][R2.64], R5 ;  /* 0x8000000502ff09a8 */ /* 0x002164000b1ef106 */
.L_x_192:
[----:B------:R-:W-:Y:S05]  /*04e0*/  BSYNC.RECONVERGENT B0 ;  /* 0x0000000000007941 */ /* 0x000fea0003800200 */
.L_x_191:
[----:B------:R-:W-:Y:S06]  /*04f0*/  BAR.SYNC.DEFER_BLOCKING 0x0 ;  /* 0x0000000000007b1d */ /* 0x000fec0000010000 */
.L_x_184:
[----:B0-2---:R-:W0:Y:S01]  /*0500*/  LDC.64 R4, c[0x0][0x380] ;  /* 0x0000e000ff047b82 */ /* 0x005e220000000a00 */
[----:B------:R-:W-:Y:S06]  /*0510*/  MEMBAR.SC.GPU ;  /* 0x0000000000007992 */ /* 0x000fec0000002000 */
[----:B------:R-:W-:-:S00]  /*0520*/  ERRBAR ;  /* 0x00000000000079ab */ /* 0x000fc00000000000 */
[----:B------:R-:W-:Y:S06]  /*0530*/  CGAERRBAR ;  /* 0x00000000000075ab */ /* 0x000fec0000000000 */
[----:B------:R-:W-:Y:S04]  /*0540*/  CCTL.IVALL ;  /* 0x00000000ff00798f */ /* 0x000fe80002000000 */
[----:B0-----:R-:W2:Y:S01]  /*0550*/  LDG.E R3, desc[UR6][R4.64+0x4] ;  /* 0x0000040604037981 */ /* 0x001ea2000c1e1900 */
[----:B-1----:R-:W0:Y:S01]  /*0560*/  LDC R13, c[0x0][0x360] ;  /* 0x0000d800ff0d7b82 */ /* 0x002e220000000800 */
[----:B------:R-:W-:Y:S01]  /*0570*/  BSSY.RECONVERGENT B3, `(.L_x_193) ;  /* 0x00000a2000037945 */ /* 0x000fe20003800200 */
[----:B0-----:R-:W-:-:S05]  /*0580*/  IMAD R12, R13, UR8, R0 ;  /* 0x000000080d0c7c24 */ /* 0x001fca000f8e0200 */
[----:B--2---:R-:W-:-:S13]  /*0590*/  ISETP.GE.AND P0, PT, R12, R3, PT ;  /* 0x000000030c00720c */ /* 0x004fda0003f06270 */
[----:B------:R-:W-:Y:S05]  /*05a0*/  @P0 BRA `(.L_x_194) ;  /* 0x0000000800780947 */ /* 0x000fea0003800000 */
[----:B------:R-:W0:Y:S02]  /*05b0*/  LDCU UR4, c[0x0][0x370] ;  /* 0x00006e00ff0477ac */ /* 0x000e240008000800 */
[----:B0-----:R-:W-:-:S07]  /*05c0*/  IMAD R13, R13, UR4, RZ ;  /* 0x000000040d0d7c24 */ /* 0x001fce000f8e02ff */
.L_x_214:
[----:B------:R-:W-:Y:S01]  /*05d0*/  ISETP.GE.AND P0, PT, R12, R3, PT ;  /* 0x000000030c00720c */ /* 0x000fe20003f06270 */
[----:B------:R-:W-:-:S12]  /*05e0*/  BSSY.RECONVERGENT B2, `(.L_x_195) ;  /* 0x0000096000027945 */ /* 0x000fd80003800200 */
[----:B------:R-:W-:Y:S05]  /*05f0*/  @P0 BRA `(.L_x_196) ;  /* 0x0000000800500947 */ /* 0x000fea0003800000 */
[----:B------:R-:W0:Y:S02]  /*0600*/  LDC.64 R6, c[0x0][0x380] ;  /* 0x0000e000ff067b82 */ /* 0x000e240000000a00 */
[----:B0-----:R-:W2:Y:S02]  /*0610*/  LDG.E.64 R2, desc[UR6][R6.64+0x10] ;  /* 0x0000100606027981 */ /* 0x001ea4000c1e1b00 */
[----:B--2---:R-:W-:-:S05]  /*0620*/  IMAD.WIDE R2, R12, 0x4, R2 ;  /* 0x000000040c027825 */ /* 0x004fca00078e0202 */
[----:B------:R-:W2:Y:S04]  /*0630*/  LD.E R15, desc[UR6][R2.64] ;  /* 0x00000006020f7980 */ /* 0x000ea8000c101900 */
[----:B------:R-:W2:Y:S01]  /*0640*/  LD.E R8, desc[UR6][R2.64+0x4] ;  /* 0x0000040602087980 */ /* 0x000ea2000c101900 */
[----:B------:R-:W-:Y:S01]  /*0650*/  BSSY.RECONVERGENT B1, `(.L_x_197) ;  /* 0x000007e000017945 */ /* 0x000fe20003800200 */
[----:B------:R-:W-:Y:S02]  /*0660*/  IMAD.MOV.U32 R0, RZ, RZ, RZ ;  /* 0x000000ffff007224 */ /* 0x000fe400078e00ff */
[----:B------:R0:W-:Y:S04]  /*0670*/  STL.128 [R1], RZ ;  /* 0x000000ff01007387 */ /* 0x0001e80000100c00 */
[----:B------:R0:W-:Y:S04]  /*0680*/  STL.128 [R1+0x10], RZ ;  /* 0x000010ff01007387 */ /* 0x0001e80000100c00 */
[----:B------:R0:W-:Y:S04]  /*0690*/  STL.128 [R1+0x20], RZ ;  /* 0x000020ff01007387 */ /* 0x0001e80000100c00 */
[----:B------:R0:W-:Y:S01]  /*06a0*/  STL.128 [R1+0x30], RZ ;  /* 0x000030ff01007387 */ /* 0x0001e20000100c00 */
[----:B--2---:R-:W-:-:S13]  /*06b0*/  ISETP.GE.AND P0, PT, R15, R8, PT ;  /* 0x000000080f00720c */ /* 0x004fda0003f06270 */
[----:B0-----:R-:W-:Y:S05]  /*06c0*/  @P0 BRA `(.L_x_198) ;  /* 0x0000000400d80947 */ /* 0x001fea0003800000 */
[----:B------:R0:W5:Y:S01]  /*06d0*/  LDG.E.64 R2, desc[UR6][R6.64+0x18] ;  /* 0x0000180606027981 */ /* 0x000162000c1e1b00 */
[----:B------:R-:W-:Y:S01]  /*06e0*/  IMAD.IADD R0, R15, 0x1, -R8 ;  /* 0x000000010f007824 */ /* 0x000fe200078e0a08 */
[----:B------:R-:W-:Y:S01]  /*06f0*/  BSSY.RECONVERGENT B0, `(.L_x_199) ;  /* 0x0000045000007945 */ /* 0x000fe20003800200 */
[----:B------:R-:W-:Y:S02]  /*0700*/  IMAD.IADD R17, R8, 0x1, -R15 ;  /* 0x0000000108117824 */ /* 0x000fe400078e0a0f */
[----:B------:R-:W-:Y:S01]  /*0710*/  IMAD.MOV.U32 R16, RZ, RZ, RZ ;  /* 0x000000ffff107224 */ /* 0x000fe200078e00ff */
[----:B------:R-:W-:Y:S02]  /*0720*/  ISETP.GT.U32.AND P0, PT, R0, -0x4, PT ;  /* 0xfffffffc0000780c */ /* 0x000fe40003f04070 */
[----:B------:R-:W-:-:S11]  /*0730*/  LOP3.LUT R14, R17, 0x3, RZ, 0xc0, !PT ;  /* 0x00000003110e7812 */ /* 0x000fd600078ec0ff */
[----:B0-----:R-:W-:Y:S05]  /*0740*/  @P0 BRA `(.L_x_200) ;  /* 0x0000000000fc0947 */ /* 0x001fea0003800000 */
[----:B------:R-:W0:Y:S01]  /*0750*/  LDC.64 R8, c[0x0][0x388] ;  /* 0x0000e200ff087b82 */ /* 0x000e220000000a00 */
[----:B-----5:R-:W-:Y:S01]  /*0760*/  IADD3 R6, P0, PT, R2, 0x8, RZ ;  /* 0x0000000802067810 */ /* 0x020fe20007f1e0ff */
[----:B------:R-:W-:Y:S01]  /*0770*/  IMAD.MOV.U32 R16, RZ, RZ, RZ ;  /* 0x000000ffff107224 */ /* 0x000fe200078e00ff */
[----:B------:R-:W-:-:S03]  /*0780*/  LOP3.LUT R17, R17, 0xfffffffc, RZ, 0xc0, !PT ;  /* 0xfffffffc11117812 */ /* 0x000fc600078ec0ff */
[----:B------:R-:W-:Y:S01]  /*0790*/  IMAD.X R7, RZ, RZ, R3, P0 ;  /* 0x000000ffff077224 */ /* 0x000fe200000e0603 */
[----:B------:R-:W-:-:S07]  /*07a0*/  IADD3 R17, PT, PT, -R17, RZ, RZ ;  /* 0x000000ff11117210 */ /* 0x000fce0007ffe1ff */
.L_x_209:
[----:B0-----:R-:W-:-:S05]  /*07b0*/  IMAD.WIDE R10, R15, 0x4, R6 ;  /* 0x000000040f0a7825 */ /* 0x001fca00078e0206 */
[----:B------:R-:W0:Y:S02]  /*07c0*/  LD.E R21, desc[UR6][R10.64+-0x8] ;  /* 0xfffff8060a157980 */ /* 0x000e24000c101900 */
[----:B0-----:R-:W-:-:S05]  /*07d0*/  IMAD.WIDE R20, R21, 0x4, R8 ;  /* 0x0000000415147825 */ /* 0x001fca00078e0208 */
[----:B------:R-:W2:Y:S01]  /*07e0*/  LDG.E R0, desc[UR6][R20.64] ;  /* 0x0000000614007981 */ /* 0x000ea2000c1e1900 */
[----:B------:R-:W-:Y:S01]  /*07f0*/  BSSY.RECONVERGENT B4, `(.L_x_201) ;  /* 0x0000009000047945 */ /* 0x000fe20003800200 */
[----:B--2---:R-:W-:-:S13]  /*0800*/  ISETP.GT.U32.AND P0, PT, R0, 0x3f, PT ;  /* 0x0000003f0000780c */ /* 0x004fda0003f04070 */
[----:B------:R-:W-:Y:S05]  /*0810*/  @P0 BRA `(.L_x_202) ;  /* 0x0000000000180947 */ /* 0x000fea0003800000 */
[----:B------:R-:W-:-:S05]  /*0820*/  IMAD.IADD R19, R1, 0x1, R0 ;  /* 0x0000000101137824 */ /* 0x000fca00078e0200 */
[----:B------:R-:W2:Y:S02]  /*0830*/  LDL.U8 R0, [R19] ;  /* 0x0000000013007983 */ /* 0x000ea40000100000 */
[----:B--2---:R-:W-:Y:S01]  /*0840*/  ISETP.NE.AND P0, PT, R0, RZ, PT ;  /* 0x000000ff0000720c */ /* 0x004fe20003f05270 */
[----:B------:R-:W-:-:S12]  /*0850*/  IMAD.MOV.U32 R0, RZ, RZ, 0x1 ;  /* 0x00000001ff007424 */ /* 0x000fd800078e00ff */
[----:B------:R0:W-:Y:S01]  /*0860*/  @!P0 STL.U8 [R19], R0 ;  /* 0x0000000013008387 */ /* 0x0001e20000100000 */
[----:B------:R-:W-:-:S07]  /*0870*/  @!P0 VIADD R16, R16, 0x1 ;  /* 0x0000000110108836 */ /* 0x000fce0000000000 */
.L_x_202:
[----:B------:R-:W-:Y:S05]  /*0880*/  BSYNC.RECONVERGENT B4 ;  /* 0x0000000000047941 */ /* 0x000fea0003800200 */
.L_x_201:
[----:B------:R-:W2:Y:S02]  /*0890*/  LD.E R21, desc[UR6][R10.64+-0x4] ;  /* 0xfffffc060a157980 */ /* 0x000ea4000c101900 */
[----:B--2---:R-:W-:-:S05]  /*08a0*/  IMAD.WIDE R20, R21, 0x4, R8 ;  /* 0x0000000415147825 */ /* 0x004fca00078e0208 */
[----:B0-----:R-:W2:Y:S01]  /*08b0*/  LDG.E R0, desc[UR6][R20.64] ;  /* 0x0000000614007981 */ /* 0x001ea2000c1e1900 */
[----:B------:R-:W-:Y:S01]  /*08c0*/  BSSY.RECONVERGENT B4, `(.L_x_203) ;  /* 0x0000009000047945 */ /* 0x000fe20003800200 */
[----:B--2---:R-:W-:-:S13]  /*08d0*/  ISETP.GT.U32.AND P0, PT, R0, 0x3f, PT ;  /* 0x0000003f0000780c */ /* 0x004fda0003f04070 */
[----:B------:R-:W-:Y:S05]  /*08e0*/  @P0 BRA `(.L_x_204) ;  /* 0x0000000000180947 */ /* 0x000fea0003800000 */
[----:B------:R-:W-:-:S05]  /*08f0*/  IMAD.IADD R0, R1, 0x1, R0 ;  /* 0x0000000101007824 */ /* 0x000fca00078e0200 */
[----:B------:R-:W2:Y:S02]  /*0900*/  LDL.U8 R19, [R0] ;  /* 0x0000000000137983 */ /* 0x000ea40000100000 */
[----:B--2---:R-:W-:Y:S01]  /*0910*/  ISETP.NE.AND P0, PT, R19, RZ, PT ;  /* 0x000000ff1300720c */ /* 0x004fe20003f05270 */
[----:B------:R-:W-:-:S12]  /*0920*/  HFMA2 R19, -RZ, RZ, 0, 5.9604644775390625e-08 ;  /* 0x00000001ff137431 */ /* 0x000fd800000001ff */
[----:B------:R0:W-:Y:S01]  /*0930*/  @!P0 STL.U8 [R0], R19 ;  /* 0x0000001300008387 */ /* 0x0001e20000100000 */
[----:B------:R-:W-:-:S07]  /*0940*/  @!P0 VIADD R16, R16, 0x1 ;  /* 0x0000000110108836 */ /* 0x000fce0000000000 */
.L_x_204:
[----:B------:R-:W-:Y:S05]  /*0950*/  BSYNC.RECONVERGENT B4 ;  /* 0x0000000000047941 */ /* 0x000fea0003800200 */
.L_x_203:
        /* <DEDUP_REMOVED lines=12> */
.L_x_206:
[----:B------:R-:W-:Y:S05]  /*0a20*/  BSYNC.RECONVERGENT B4 ;  /* 0x0000000000047941 */ /* 0x000fea0003800200 */
.L_x_205:
[----:B------:R-:W2:Y:S02]  /*0a30*/  LD.E R21, desc[UR6][R10.64+0x4] ;  /* 0x000004060a157980 */ /* 0x000ea4000c101900 */
[----:B--2---:R-:W-:-:S05]  /*0a40*/  IMAD.WIDE R20, R21, 0x4, R8 ;  /* 0x0000000415147825 */ /* 0x004fca00078e0208 */
[----:B0-----:R-:W2:Y:S01]  /*0a50*/  LDG.E R0, desc[UR6][R20.64] ;  /* 0x0000000614007981 */ /* 0x001ea2000c1e1900 */
[----:B------:R-:W-:Y:S01]  /*0a60*/  IADD3 R17, PT, PT, R17, 0x4, RZ ;  /* 0x0000000411117810 */ /* 0x000fe20007ffe0ff */
[----:B------:R-:W-:Y:S03]  /*0a70*/  BSSY.RECONVERGENT B4, `(.L_x_207) ;  /* 0x000000a000047945 */ /* 0x000fe60003800200 */
[----:B------:R-:W-:Y:S02]  /*0a80*/  ISETP.NE.AND P0, PT, R17, RZ, PT ;  /* 0x000000ff1100720c */ /* 0x000fe40003f05270 */
        /* <DEDUP_REMOVED lines=8> */
.L_x_208:
[----:B------:R-:W-:Y:S05]  /*0b10*/  BSYNC.RECONVERGENT B4 ;  /* 0x0000000000047941 */ /* 0x000fea0003800200 */
.L_x_207:
[----:B------:R-:W-:Y:S01]  /*0b20*/  VIADD R15, R15, 0x4 ;  /* 0x000000040f0f7836 */ /* 0x000fe20000000000 */
[----:B------:R-:W-:Y:S06]  /*0b30*/  @P0 BRA `(.L_x_209) ;  /* 0xfffffffc001c0947 */ /* 0x000fec000383ffff */
.L_x_200:
[----:B------:R-:W-:Y:S05]  /*0b40*/  BSYNC.RECONVERGENT B0 ;  /* 0x0000000000007941 */ /* 0x000fea0003800200 */
.L_x_199:
[----:B------:R-:W-:Y:S02]  /*0b50*/  ISETP.NE.AND P0, PT, R14, RZ, PT ;  /* 0x000000ff0e00720c */ /* 0x000fe40003f05270 */
[----:B0-----:R-:W-:-:S11]  /*0b60*/  MOV R0, R16 ;  /* 0x0000001000007202 */ /* 0x001fd60000000f00 */
[----:B------:R-:W-:Y:S05]  /*0b70*/  @!P0 BRA `(.L_x_198) ;  /* 0x0000000000ac8947 */ /* 0x000fea0003800000 */
[----:B-----5:R-:W-:Y:S01]  /*0b80*/  IMAD.WIDE R8, R15, 0x4, R2 ;  /* 0x000000040f087825 */ /* 0x020fe200078e0202 */
[----:B------:R-:W0:Y:S04]  /*0b90*/  LDC.64 R6, c[0x0][0x388] ;  /* 0x0000e200ff067b82 */ /* 0x000e280000000a00 */
[----:B------:R-:W0:Y:S02]  /*0ba0*/  LD.E R3, desc[UR6][R8.64] ;  /* 0x0000000608037980 */ /* 0x000e24000c101900 */
[----:B0-----:R-:W-:-:S06]  /*0bb0*/  IMAD.WIDE R2, R3, 0x4, R6 ;  /* 0x0000000403027825 */ /* 0x001fcc00078e0206 */
[----:B------:R-:W2:Y:S01]  /*0bc0*/  LDG.E R2, desc[UR6][R2.64] ;  /* 0x0000000602027981 */ /* 0x000ea2000c1e1900 */
[----:B------:R-:W-:Y:S01]  /*0bd0*/  BSSY.RECONVERGENT B0, `(.L_x_210) ;  /* 0x000000a000007945 */ /* 0x000fe20003800200 */
[----:B------:R-:W-:Y:S02]  /*0be0*/  ISETP.NE.AND P0, PT, R14, 0x1, PT ;  /* 0x000000010e00780c */ /* 0x000fe40003f05270 */
        /* <DEDUP_REMOVED lines=8> */
.L_x_211:
[----:B------:R-:W-:Y:S05]  /*0c70*/  BSYNC.RECONVERGENT B0 ;  /* 0x0000000000007941 */ /* 0x000fea0003800200 */
.L_x_210:
[----:B------:R-:W-:Y:S05]  /*0c80*/  @!P0 BRA `(.L_x_198) ;  /* 0x0000000000688947 */ /* 0x000fea0003800000 */
[----:B0-----:R-:W2:Y:S02]  /*0c90*/  LD.E R3, desc[UR6][R8.64+0x4] ;  /* 0x0000040608037980 */ /* 0x001ea4000c101900 */
[----:B--2---:R-:W-:-:S06]  /*0ca0*/  IMAD.WIDE R2, R3, 0x4, R6 ;  /* 0x0000000403027825 */ /* 0x004fcc00078e0206 */
        /* <DEDUP_REMOVED lines=11> */
.L_x_213:
[----:B------:R-:W-:Y:S05]  /*0d60*/  BSYNC.RECONVERGENT B0 ;  /* 0x0000000000007941 */ /* 0x000fea0003800200 */
.L_x_212:
[----:B------:R-:W-:Y:S05]  /*0d70*/  @!P0 BRA `(.L_x_198) ;  /* 0x00000000002c8947 */ /* 0x000fea0003800000 */
[----:B0-----:R-:W2:Y:S02]  /*0d80*/  LD.E R3, desc[UR6][R8.64+0x8] ;  /* 0x0000080608037980 */ /* 0x001ea4000c101900 */
[----:B--2---:R-:W-:-:S06]  /*0d90*/  IMAD.WIDE R2, R3, 0x4, R6 ;  /* 0x0000000403027825 */ /* 0x004fcc00078e0206 */
[----:B------:R-:W2:Y:S02]  /*0da0*/  LDG.E R2, desc[UR6][R2.64] ;  /* 0x0000000602027981 */ /* 0x000ea4000c1e1900 */
        /* <DEDUP_REMOVED lines=8> */
.L_x_198:
[----:B------:R-:W-:Y:S05]  /*0e30*/  BSYNC.RECONVERGENT B1 ;  /* 0x0000000000017941 */ /* 0x000fea0003800200 */
.L_x_197:
[----:B------:R-:W2:Y:S01]  /*0e40*/  S2R R6, SR_LANEID ;  /* 0x0000000000067919 */ /* 0x000ea20000000000 */
[----:B------:R-:W3:Y:S08]  /*0e50*/  REDUX.SUM UR5, R0 ;  /* 0x00000000000573c4 */ /* 0x000ef0000000c000 */
[----:B01---5:R-:W0:Y:S01]  /*0e60*/  LDC.64 R2, c[0x0][0x398] ;  /* 0x0000e600ff027b82 */ /* 0x023e220000000a00 */
[----:B------:R-:W-:-:S02]  /*0e70*/  VOTEU.ANY UR4, UPT, PT ;  /* 0x0000000000047886 */ /* 0x000fc400038e0100 */
[----:B------:R-:W-:Y:S01]  /*0e80*/  UFLO.U32 UR4, UR4 ;  /* 0x00000004000472bd */ /* 0x000fe200080e0000 */
[----:B---3--:R-:W-:-:S05]  /*0e90*/  MOV R7, UR5 ;  /* 0x0000000500077c02 */ /* 0x008fca0008000f00 */
[----:B--2---:R-:W-:-:S13]  /*0ea0*/  ISETP.EQ.U32.AND P0, PT, R6, UR4, PT ;  /* 0x0000000406007c0c */ /* 0x004fda000bf02070 */
[----:B0-----:R0:W5:Y:S01]  /*0eb0*/  @P0 ATOMG.E.ADD.STRONG.GPU PT, RZ, desc[UR6][R2.64], R7 ;  /* 0x8000000702ff09a8 */ /* 0x00116200081ef106 */
[----:B------:R-:W-:-:S13]  /*0ec0*/  ISETP.GE.AND P0, PT, R0, 0x2, PT ;  /* 0x000000020000780c */ /* 0x000fda0003f06270 */
[----:B0-----:R-:W-:Y:S05]  /*0ed0*/  @!P0 BRA `(.L_x_196) ;  /* 0x0000000000188947 */ /* 0x001fea0003800000 */
[----:B------:R-:W0:Y:S01]  /*0ee0*/  LDC.64 R2, c[0x0][0x390] ;  /* 0x0000e400ff027b82 */ /* 0x000e220000000a00 */
[----:B------:R-:W-:Y:S02]  /*0ef0*/  VOTEU.ANY UR4, UPT, PT ;  /* 0x0000000000047886 */ /* 0x000fe400038e0100 */
[----:B------:R-:W-:Y:S02]  /*0f00*/  UFLO.U32 UR5, UR4 ;  /* 0x00000004000572bd */ /* 0x000fe400080e0000 */
[----:B------:R-:W0:Y:S04]  /*0f10*/  POPC R7, UR4 ;  /* 0x0000000400077d09 */ /* 0x000e280008000000 */
[----:B------:R-:W-:-:S13]  /*0f20*/  ISETP.EQ.U32.AND P0, PT, R6, UR5, PT ;  /* 0x0000000506007c0c */ /* 0x000fda000bf02070 */
[----:B0-----:R0:W5:Y:S02]  /*0f30*/  @P0 ATOMG.E.ADD.STRONG.GPU PT, RZ, desc[UR6][R2.64], R7 ;  /* 0x8000000702ff09a8 */ /* 0x00116400081ef106 */
.L_x_196:
[----:B------:R-:W-:Y:S05]  /*0f40*/  BSYNC.RECONVERGENT B2 ;  /* 0x0000000000027941 */ /* 0x000fea0003800200 */
.L_x_195:
[----:B0-----:R-:W2:Y:S01]  /*0f50*/  LDG.E R3, desc[UR6][R4.64+0x4] ;  /* 0x0000040604037981 */ /* 0x001ea2000c1e1900 */
[----:B------:R-:W-:-:S05]  /*0f60*/  IMAD.IADD R12, R13, 0x1, R12 ;  /* 0x000000010d0c7824 */ /* 0x000fca00078e020c */
[----:B--2---:R-:W-:-:S13]  /*0f70*/  ISETP.GE.AND P0, PT, R12, R3, PT ;  /* 0x000000030c00720c */ /* 0x004fda0003f06270 */
[----:B------:R-:W-:Y:S05]  /*0f80*/  @!P0 BRA `(.L_x_214) ;  /* 0xfffffff400908947 */ /* 0x000fea000383ffff */
.L_x_194:
[----:B------:R-:W-:Y:S05]  /*0f90*/  BSYNC.RECONVERGENT B3 ;  /* 0x0000000000037941 */ /* 0x000fea0003800200 */
.L_x_193:
[----:B------:R-:W-:Y:S01]  /*0fa0*/  BAR.SYNC.DEFER_BLOCKING 0x0 ;  /* 0x0000000000007b1d */ /* 0x000fe20000010000 */
[----:B------:R-:W-:-:S13]  /*0fb0*/  ISETP.NE.AND P0, PT, R18, RZ, PT ;  /* 0x000000ff1200720c */ /* 0x000fda0003f05270 */
[----:B------:R-:W-:Y:S05]  /*0fc0*/  @P0 EXIT ;  /* 0x000000000000094d */ /* 0x000fea0003800000 */
[----:B------:R-:W2:Y:S01]  /*0fd0*/  LDG.E R4, desc[UR6][R4.64+0x4] ;  /* 0x0000040604047981 */ /* 0x000ea2000c1e1900 */
[----:B------:R-:W0:Y:S01]  /*0fe0*/  LDC.64 R2, c[0x0][0x398] ;  /* 0x0000e600ff027b82 */ /* 0x000e220000000a00 */
[----:B------:R-:W1:Y:S02]  /*0ff0*/  LDCU UR4, c[0x0][0x3a8] ;  /* 0x00007500ff0477ac */ /* 0x000e640008000800 */
[----:B0-----:R-:W3:Y:S01]  /*1000*/  LDG.E R3, desc[UR6][R2.64] ;  /* 0x0000000602037981 */ /* 0x001ee2000c1e1900 */
[----:B--2---:R-:W-:-:S05]  /*1010*/  I2FP.F32.S32 R0, R4 ;  /* 0x0000000400007245 */ /* 0x004fca0000201400 */
[----:B-1----:R-:W-:-:S06]  /*1020*/  FMUL R0, R0, UR4 ;  /* 0x0000000400007c20 */ /* 0x002fcc0008400000 */
[----:B------:R-:W3:Y:S02]  /*1030*/  F2I.TRUNC.NTZ R0, R0 ;  /* 0x0000000000007305 */ /* 0x000ee4000020f100 */
[----:B---3--:R-:W-:-:S13]  /*1040*/  ISETP.GT.AND P0, PT, R3, R0, PT ;  /* 0x000000000300720c */ /* 0x008fda0003f04270 */
[----:B------:R-:W-:Y:S05]  /*1050*/  @!P0 EXIT ;  /* 0x000000000000894d */ /* 0x000fea0003800000 */
[----:B------:R-:W0:Y:S01]  /*1060*/  S2R R4, SR_LANEID ;  /* 0x0000000000047919 */ /* 0x000e220000000000 */
[----:B------:R-:W-:Y:S01]  /*1070*/  IMAD.MOV.U32 R0, RZ, RZ, 0x4 ;  /* 0x00000004ff007424 */ /* 0x000fe200078e00ff */
[----:B------:R-:W1:Y:S01]  /*1080*/  LDC.64 R2, c[0x0][0x3a0] ;  /* 0x0000e800ff027b82 */ /* 0x000e620000000a00 */
[----:B------:R-:W-:-:S07]  /*1090*/  VOTEU.ANY UR4, UPT, PT ;  /* 0x0000000000047886 */ /* 0x000fce00038e0100 */
[----:B------:R-:W2:Y:S01]  /*10a0*/  REDUX.OR UR5, R0 ;  /* 0x00000000000573c4 */ /* 0x000ea20000004000 */
[----:B------:R-:W-:Y:S01]  /*10b0*/  UFLO.U32 UR4, UR4 ;  /* 0x00000004000472bd */ /* 0x000fe200080e0000 */
[----:B--2---:R-:W-:-:S05]  /*10c0*/  IMAD.U32 R5, RZ, RZ, UR5 ;  /* 0x00000005ff057e24 */ /* 0x004fca000f8e00ff */
[----:B0-----:R-:W-:-:S13]  /*10d0*/  ISETP.EQ.U32.AND P0, PT, R4, UR4, PT ;  /* 0x0000000404007c0c */ /* 0x001fda000bf02070 */
[----:B-1----:R-:W-:Y:S01]  /*10e0*/  @P0 ATOMG.E.OR.STRONG.GPU PT, RZ, desc[UR6][R2.64], R5 ;  /* 0x8000000502ff09a8 */ /* 0x002fe2000b1ef106 */
[----:B------:R-:W-:Y:S05]  /*10f0*/  EXIT ;  /* 0x000000000000794d */ /* 0x000fea0003800000 */
.L_x_215:
        /* <DEDUP_REMOVED lines=16> */
.L_x_345:


//--------------------- .text.check_connectivity_limit_kernel --------------------------
	.section	.text.check_connectivity_limit_kernel,"ax",@progbits
	.align	128
        .global         check_connectivity_limit_kernel
        .type           check_connectivity_limit_kernel,@function
        .size           check_connectivity_limit_kernel,(.L_x_346 - check_connectivity_limit_kernel)
        .other          check_connectivity_limit_kernel,@"STO_CUDA_ENTRY STV_DEFAULT"
check_connectivity_limit_kernel:
.text.check_connectivity_limit_kernel:
[----:B------:R-:W-:Y:S01]  /*0000*/  LDC R1, c[0x0][0x37c] ;  /* 0x0000df00ff017b82 */ /* 0x000fe20000000800 */
[----:B------:R-:W0:Y:S07]  /*0010*/  S2R R0, SR_TID.X ;  /* 0x0000000000007919 */ /* 0x000e2e0000002100 */
[----:B------:R-:W0:Y:S02]  /*0020*/  S2UR UR4, SR_CTAID.X ;  /* 0x00000000000479c3 */ /* 0x000e240000002500 */
[----:B0-----:R-:W-:-:S13]  /*0030*/  LOP3.LUT P0, RZ, R0, UR4, RZ, 0xfc, !PT ;  /* 0x0000000400ff7c12 */ /* 0x001fda000f80fcff */
[----:B------:R-:W-:Y:S05]  /*0040*/  @P0 EXIT ;  /* 0x000000000000094d */ /* 0x000fea0003800000 */
[----:B------:R-:W0:Y:S01]  /*0050*/  LDC.64 R4, c[0x0][0x388] ;  /* 0x0000e200ff047b82 */ /* 0x000e220000000a00 */
[----:B------:R-:W0:Y:S01]  /*0060*/  LDCU.64 UR6, c[0x0][0x358] ;  /* 0x00006b00ff0677ac */ /* 0x000e220008000a00 */
[----:B------:R-:W1:Y:S06]  /*0070*/  LDCU UR4, c[0x0][0x398] ;  /* 0x00007300ff0477ac */ /* 0x000e6c0008000800 */
[----:B------:R-:W2:Y:S01]  /*0080*/  LDC.64 R2, c[0x0][0x380] ;  /* 0x0000e000ff027b82 */ /* 0x000ea20000000a00 */
[----:B0-----:R-:W3:Y:S04]  /*0090*/  LDG.E R4, desc[UR6][R4.64+0x4] ;  /* 0x0000040604047981 */ /* 0x001ee8000c1e1900 */
[----:B--2---:R-:W2:Y:S01]  /*00a0*/  LDG.E R3, desc[UR6][R2.64] ;  /* 0x0000000602037981 */ /* 0x004ea2000c1e1900 */
[----:B---3--:R-:W-:-:S05]  /*00b0*/  I2FP.F32.S32 R0, R4 ;  /* 0x0000000400007245 */ /* 0x008fca0000201400 */
[----:B-1----:R-:W-:-:S06]  /*00c0*/  FMUL R0, R0, UR4 ;  /* 0x0000000400007c20 */ /* 0x002fcc0008400000 */
[----:B------:R-:W2:Y:S02]  /*00d0*/  F2I.TRUNC.NTZ R0, R0 ;  /* 0x0000000000007305 */ /* 0x000ea4000020f100 */
[----:B--2---:R-:W-:-:S13]  /*00e0*/  ISETP.GT.AND P0, PT, R3, R0, PT ;  /* 0x000000000300720c */ /* 0x004fda0003f04270 */
        /* <DEDUP_REMOVED lines=9> */
[----:B-1----:R-:W-:Y:S01]  /*0180*/  @P0 REDG.E.OR.STRONG.GPU desc[UR6][R2.64], R5 ;  /* 0x000000050200098e */ /* 0x002fe2000f12e106 */
[----:B------:R-:W-:Y:S05]  /*0190*/  EXIT ;  /* 0x000000000000794d */ /* 0x000fea0003800000 */
.L_x_216:
        /* <DEDUP_REMOVED lines=14> */
.L_x_346:


//--------------------- .text.calculate_connectivity_kernel --------------------------
	.section	.text.calculate_connectivity_kernel,"ax",@progbits
	.align	128
        .global         calculate_connectivity_kernel
        .type           calculate_connectivity_kernel,@function
        .size           calculate_connectivity_kernel,(.L_x_347 - calculate_connectivity_kernel)
        .other          calculate_connectivity_kernel,@"STO_CUDA_ENTRY STV_DEFAULT"
calculate_connectivity_kernel:
.text.calculate_connectivity_kernel:
[----:B------:R-:W0:Y:S08]  /*0000*/  LDC R1, c[0x0][0x37c] ;  /* 0x0000df00ff017b82 */ /* 0x000e300000000800 */
[----:B------:R-:W1:Y:S01]  /*0010*/  LDC.64 R4, c[0x0][0x380] ;  /* 0x0000e000ff047b82 */ /* 0x000e620000000a00 */
[----:B------:R-:W1:Y:S01]  /*0020*/  LDCU.64 UR6, c[0x0][0x358] ;  /* 0x00006b00ff0677ac */ /* 0x000e620008000a00 */
[----:B0-----:R-:W-:Y:S01]  /*0030*/  VIADD R1, R1, 0xffffffc0 ;  /* 0xffffffc001017836 */ /* 0x001fe20000000000 */
[----:B-1----:R-:W2:Y:S05]  /*0040*/  LDG.E R0, desc[UR6][R4.64+0x4] ;  /* 0x0000040604007981 */ /* 0x002eaa000c1e1900 */
[----:B------:R-:W0:Y:S01]  /*0050*/  S2UR UR4, SR_CTAID.X ;  /* 0x00000000000479c3 */ /* 0x000e220000002500 */
[----:B------:R-:W0:Y:S07]  /*0060*/  S2R R2, SR_TID.X ;  /* 0x0000000000027919 */ /* 0x000e2e0000002100 */
[----:B------:R-:W0:Y:S02]  /*0070*/  LDC R7, c[0x0][0x360] ;  /* 0x0000d800ff077b82 */ /* 0x000e240000000800 */
[----:B0-----:R-:W-:-:S05]  /*0080*/  IMAD R7, R7, UR4, R2 ;  /* 0x0000000407077c24 */ /* 0x001fca000f8e0202 */
[----:B--2---:R-:W-:-:S13]  /*0090*/  ISETP.GE.AND P0, PT, R7, R0, PT ;  /* 0x000000000700720c */ /* 0x004fda0003f06270 */
[----:B------:R-:W-:Y:S05]  /*00a0*/  @P0 EXIT ;  /* 0x000000000000094d */ /* 0x000fea0003800000 */
[----:B------:R-:W2:Y:S02]  /*00b0*/  LDG.E.64 R2, desc[UR6][R4.64+0x10] ;  /* 0x0000100604027981 */ /* 0x000ea4000c1e1b00 */
[----:B--2---:R-:W-:-:S05]  /*00c0*/  IMAD.WIDE R2, R7, 0x4, R2 ;  /* 0x0000000407027825 */ /* 0x004fca00078e0202 */
[----:B------:R-:W2:Y:S04]  /*00d0*/  LD.E R6, desc[UR6][R2.64] ;  /* 0x0000000602067980 */ /* 0x000ea8000c101900 */
[----:B------:R-:W2:Y:S01]  /*00e0*/  LD.E R11, desc[UR6][R2.64+0x4] ;  /* 0x00000406020b7980 */ /* 0x000ea2000c101900 */
[----:B------:R-:W-:-:S03]  /*00f0*/  IMAD.MOV.U32 R0, RZ, RZ, RZ ;  /* 0x000000ffff007224 */ /* 0x000fc600078e00ff */
[----:B------:R0:W-:Y:S04]  /*0100*/  STL.128 [R1], RZ ;  /* 0x000000ff01007387 */ /* 0x0001e80000100c00 */
[----:B------:R0:W-:Y:S04]  /*0110*/  STL.128 [R1+0x10], RZ ;  /* 0x000010ff01007387 */ /* 0x0001e80000100c00 */
[----:B------:R0:W-:Y:S04]  /*0120*/  STL.128 [R1+0x20], RZ ;  /* 0x000020ff01007387 */ /* 0x0001e80000100c00 */
[----:B------:R0:W-:Y:S01]  /*0130*/  STL.128 [R1+0x30], RZ ;  /* 0x000030ff01007387 */ /* 0x0001e20000100c00 */
[----:B--2---:R-:W-:-:S13]  /*0140*/  ISETP.GE.AND P0, PT, R6, R11, PT ;  /* 0x0000000b0600720c */ /* 0x004fda0003f06270 */
[----:B0-----:R-:W-:Y:S05]  /*0150*/  @P0 BRA `(.L_x_217) ;  /* 0x0000000000500947 */ /* 0x001fea0003800000 */
[----:B------:R-:W5:Y:S01]  /*0160*/  LDG.E.64 R4, desc[UR6][R4.64+0x18] ;  /* 0x0000180604047981 */ /* 0x000f62000c1e1b00 */
[----:B------:R-:W0:Y:S01]  /*0170*/  LDC.64 R8, c[0x0][0x388] ;  /* 0x0000e200ff087b82 */ /* 0x000e220000000a00 */
[----:B------:R-:W-:Y:S01]  /*0180*/  BSSY.RECONVERGENT B0, `(.L_x_218) ;  /* 0x000001b000007945 */ /* 0x000fe20003800200 */
[----:B------:R-:W-:Y:S01]  /*0190*/  MOV R10, R6 ;  /* 0x00000006000a7202 */ /* 0x000fe20000000f00 */
[----:B------:R-:W-:-:S07]  /*01a0*/  IMAD.MOV.U32 R0, RZ, RZ, RZ ;  /* 0x000000ffff007224 */ /* 0x000fce00078e00ff */
.L_x_220:
[----:B-----5:R-:W-:-:S05]  /*01b0*/  IMAD.WIDE R6, R10, 0x4, R4 ;  /* 0x000000040a067825 */ /* 0x020fca00078e0204 */
[----:B-1----:R-:W0:Y:S02]  /*01c0*/  LD.E R3, desc[UR6][R6.64] ;  /* 0x0000000606037980 */ /* 0x002e24000c101900 */
[----:B0-----:R-:W-:-:S06]  /*01d0*/  IMAD.WIDE R2, R3, 0x4, R8 ;  /* 0x0000000403027825 */ /* 0x001fcc00078e0208 */
[----:B------:R-:W2:Y:S02]  /*01e0*/  LDG.E R2, desc[UR6][R2.64] ;  /* 0x0000000602027981 */ /* 0x000ea4000c1e1900 */
[----:B--2---:R-:W-:-:S13]  /*01f0*/  ISETP.GE.U32.AND P0, PT, R2, 0x40, PT ;  /* 0x000000400200780c */ /* 0x004fda0003f06070 */
[----:B------:R-:W-:Y:S05]  /*0200*/  @P0 BRA `(.L_x_219) ;  /* 0x0000000000480947 */ /* 0x000fea0003800000 */
[----:B------:R-:W-:-:S05]  /*0210*/  IADD3 R3, PT, PT, R1, R2, RZ ;  /* 0x0000000201037210 */ /* 0x000fca0007ffe0ff */
[----:B------:R-:W2:Y:S01]  /*0220*/  LDL.U8 R2, [R3] ;  /* 0x0000000003027983 */ /* 0x000ea20000100000 */
[----:B------:R-:W-:-:S04]  /*0230*/  IADD3 R10, PT, PT, R10, 0x1, RZ ;  /* 0x000000010a0a7810 */ /* 0x000fc80007ffe0ff */
[----:B------:R-:W-:Y:S02]  /*0240*/  ISETP.NE.AND P1, PT, R10, R11, PT ;  /* 0x0000000b0a00720c */ /* 0x000fe40003f25270 */
[----:B--2---:R-:W-:Y:S01]  /*0250*/  ISETP.NE.AND P0, PT, R2, RZ, PT ;  /* 0x000000ff0200720c */ /* 0x004fe20003f05270 */
[----:B------:R-:W-:-:S12]  /*0260*/  IMAD.MOV.U32 R2, RZ, RZ, 0x1 ;  /* 0x00000001ff027424 */ /* 0x000fd800078e00ff */
[----:B------:R1:W-:Y:S01]  /*0270*/  @!P0 STL.U8 [R3], R2 ;  /* 0x0000000203008387 */ /* 0x0003e20000100000 */
[----:B------:R-:W-:Y:S01]  /*0280*/  @!P0 VIADD R0, R0, 0x1 ;  /* 0x0000000100008836 */ /* 0x000fe20000000000 */
[----:B------:R-:W-:Y:S06]  /*0290*/  @P1 BRA `(.L_x_220) ;  /* 0xfffffffc00c41947 */ /* 0x000fec000383ffff */
.L_x_217:
[----:B------:R-:W0:Y:S01]  /*02a0*/  S2R R4, SR_LANEID ;  /* 0x0000000000047919 */ /* 0x000e220000000000 */
[----:B------:R-:W2:Y:S08]  /*02b0*/  REDUX.SUM UR5, R0 ;  /* 0x00000000000573c4 */ /* 0x000eb0000000c000 */
[----:B-1----:R-:W1:Y:S01]  /*02c0*/  LDC.64 R2, c[0x0][0x390] ;  /* 0x0000e400ff027b82 */ /* 0x002e620000000a00 */
[----:B------:R-:W-:-:S02]  /*02d0*/  VOTEU.ANY UR4, UPT, PT ;  /* 0x0000000000047886 */ /* 0x000fc400038e0100 */
[----:B------:R-:W-:Y:S01]  /*02e0*/  UFLO.U32 UR4, UR4 ;  /* 0x00000004000472bd */ /* 0x000fe200080e0000 */
[----:B--2---:R-:W-:-:S05]  /*02f0*/  MOV R5, UR5 ;  /* 0x0000000500057c02 */ /* 0x004fca0008000f00 */
[----:B0-----:R-:W-:-:S13]  /*0300*/  ISETP.EQ.U32.AND P0, PT, R4, UR4, PT ;  /* 0x0000000404007c0c */ /* 0x001fda000bf02070 */
[----:B-1----:R-:W-:Y:S01]  /*0310*/  @P0 REDG.E.ADD.STRONG.GPU desc[UR6][R2.64], R5 ;  /* 0x000000050200098e */ /* 0x002fe2000c12e106 */
[----:B------:R-:W-:Y:S05]  /*0320*/  EXIT ;  /* 0x000000000000794d */ /* 0x000fea0003800000 */
.L_x_219:
[----:B------:R-:W-:Y:S05]  /*0330*/  BSYNC.RECONVERGENT B0 ;  /* 0x0000000000007941 */ /* 0x000fea0003800200 */
.L_x_218:
[----:B------:R-:W0:Y:S01]  /*0340*/  S2R R4, SR_LANEID ;  /* 0x0000000000047919 */ /* 0x000e220000000000 */
[----:B------:R-:W-:Y:S01]  /*0350*/  IMAD.MOV.U32 R0, RZ, RZ, 0x1 ;  /* 0x00000001ff007424 */ /* 0x000fe200078e00ff */
[----:B------:R-:W1:Y:S01]  /*0360*/  LDC.64 R2, c[0x0][0x398] ;  /* 0x0000e600ff027b82 */ /* 0x000e620000000a00 */
[----:B------:R-:W-:-:S07]  /*0370*/  VOTEU.ANY UR4, UPT, PT ;  /* 0x0000000000047886 */ /* 0x000fce00038e0100 */
[----:B------:R-:W2:Y:S01]  /*0380*/  REDUX.OR UR5, R0 ;  /* 0x00000000000573c4 */ /* 0x000ea20000004000 */
[----:B------:R-:W-:Y:S01]  /*0390*/  UFLO.U32 UR4, UR4 ;  /* 0x00000004000472bd */ /* 0x000fe200080e0000 */
[----:B--2---:R-:W-:-:S05]  /*03a0*/  MOV R5, UR5 ;  /* 0x0000000500057c02 */ /* 0x004fca0008000f00 */
[----:B0-----:R-:W-:-:S13]  /*03b0*/  ISETP.EQ.U32.AND P0, PT, R4, UR4, PT ;  /* 0x0000000404007c0c */ /* 0x001fda000bf02070 */
[----:B-1----:R-:W-:Y:S01]  /*03c0*/  @P0 REDG.E.OR.STRONG.GPU desc[UR6][R2.64], R5 ;  /* 0x000000050200098e */ /* 0x002fe2000f12e106 */
[----:B------:R-:W-:Y:S05]  /*03d0*/  EXIT ;  /* 0x000000000000794d */ /* 0x000fea0003800000 */
.L_x_221:
        /* <DEDUP_REMOVED lines=10> */
.L_x_347:


//--------------------- .text.check_partition_balance_kernel --------------------------
	.section	.text.check_partition_balance_kernel,"ax",@progbits
	.align	128
        .global         check_partition_balance_kernel
        .type           check_partition_balance_kernel,@function
        .size           check_partition_balance_kernel,(.L_x_341 - check_partition_balance_kernel)
        .other          check_partition_balance_kernel,@"STO_CUDA_ENTRY STV_DEFAULT"
check_partition_balance_kernel:
.text.check_partition_balance_kernel:
[----:B------:R-:W-:Y:S01]  /*0000*/  LDC R1, c[0x0][0x37c] ;  /* 0x0000df00ff017b82 */ /* 0x000fe20000000800 */
[----:B------:R-:W0:Y:S07]  /*0010*/  S2R R3, SR_TID.X ;  /* 0x0000000000037919 */ /* 0x000e2e0000002100 */
[----:B------:R-:W0:Y:S01]  /*0020*/  S2UR UR4, SR_CTAID.X ;  /* 0x00000000000479c3 */ /* 0x000e220000002500 */
[----:B------:R-:W1:Y:S07]  /*0030*/  LDCU UR5, c[0x0][0x390] ;  /* 0x00007200ff0577ac */ /* 0x000e6e0008000800 */
[----:B------:R-:W0:Y:S02]  /*0040*/  LDC R2, c[0x0][0x360] ;  /* 0x0000d800ff027b82 */ /* 0x000e240000000800 */
[----:B0-----:R-:W-:-:S05]  /*0050*/  IMAD R2, R2, UR4, R3 ;  /* 0x0000000402027c24 */ /* 0x001fca000f8e0203 */
[----:B-1----:R-:W-:-:S13]  /*0060*/  ISETP.GE.AND P0, PT, R2, UR5, PT ;  /* 0x0000000502007c0c */ /* 0x002fda000bf06270 */
[----:B------:R-:W-:Y:S05]  /*0070*/  @P0 EXIT ;  /* 0x000000000000094d */ /* 0x000fea0003800000 */
[----:B------:R-:W0:Y:S01]  /*0080*/  LDC.64 R4, c[0x0][0x380] ;  /* 0x0000e000ff047b82 */ /* 0x000e220000000a00 */
[----:B------:R-:W0:Y:S02]  /*0090*/  LDCU.64 UR6, c[0x0][0x358] ;  /* 0x00006b00ff0677ac */ /* 0x000e240008000a00 */
[----:B0-----:R-:W2:Y:S01]  /*00a0*/  LDG.E R0, desc[UR6][R4.64] ;  /* 0x0000000604007981 */ /* 0x001ea2000c1e1900 */
[----:B------:R-:W-:-:S04]  /*00b0*/  I2FP.F32.S32 R3, UR5 ;  /* 0x0000000500037c45 */ /* 0x000fc80008201400 */
[----:B------:R-:W0:Y:S02]  /*00c0*/  MUFU.RCP R6, R3 ;  /* 0x0000000300067308 */ /* 0x000e240000001000 */
[----:B0-----:R-:W-:-:S04]  /*00d0*/  FFMA R7, -R3, R6, 1 ;  /* 0x3f80000003077423 */ /* 0x001fc80000000106 */
[----:B------:R-:W-:Y:S01]  /*00e0*/  FFMA R7, R6, R7, R6 ;  /* 0x0000000706077223 */ /* 0x000fe20000000006 */
[----:B--2---:R-:W-:-:S04]  /*00f0*/  I2FP.F32.S32 R0, R0 ;  /* 0x0000000000007245 */ /* 0x004fc80000201400 */
[----:B------:R-:W0:Y:S01]  /*0100*/  FCHK P0, R0, R3 ;  /* 0x0000000300007302 */ /* 0x000e220000000000 */
[----:B------:R-:W-:-:S04]  /*0110*/  FFMA R6, R0, R7, RZ ;  /* 0x0000000700067223 */ /* 0x000fc800000000ff */
[----:B------:R-:W-:-:S04]  /*0120*/  FFMA R8, -R3, R6, R0 ;  /* 0x0000000603087223 */ /* 0x000fc80000000100 */
[----:B------:R-:W-:Y:S01]  /*0130*/  FFMA R6, R7, R8, R6 ;  /* 0x0000000807067223 */ /* 0x000fe20000000006 */
[----:B0-----:R-:W-:Y:S06]  /*0140*/  @!P0 BRA `(.L_x_222) ;  /* 0x00000000000c8947 */ /* 0x001fec0003800000 */
[----:B------:R-:W-:-:S07]  /*0150*/  MOV R4, 0x170 ;  /* 0x0000017000047802 */ /* 0x000fce0000000f00 */
[----:B------:R-:W-:Y:S05]  /*0160*/  CALL.REL.NOINC `($__internal_0_$__cuda_sm3x_div_rn_noftz_f32_slowpath) ;  /* 0x00000000004c7944 */ /* 0x000fea0003c00000 */
[----:B------:R-:W-:-:S07]  /*0170*/  IMAD.MOV.U32 R6, RZ, RZ, R0 ;  /* 0x000000ffff067224 */ /* 0x000fce00078e0000 */
.L_x_222:
[----:B------:R-:W0:Y:S02]  /*0180*/  LDC.64 R4, c[0x0][0x388] ;  /* 0x0000e200ff047b82 */ /* 0x000e240000000a00 */
[----:B0-----:R-:W-:-:S06]  /*0190*/  IMAD.WIDE R2, R2, 0x4, R4 ;  /* 0x0000000402027825 */ /* 0x001fcc00078e0204 */
[----:B------:R-:W2:Y:S01]  /*01a0*/  LDG.E R2, desc[UR6][R2.64] ;  /* 0x0000000602027981 */ /* 0x000ea2000c1e1900 */
[----:B------:R-:W-:Y:S01]  /*01b0*/  FMUL R0, R6, 0.5 ;  /* 0x3f00000006007820 */ /* 0x000fe20000400000 */
[----:B--2---:R-:W-:-:S05]  /*01c0*/  I2FP.F32.S32 R5, R2 ;  /* 0x0000000200057245 */ /* 0x004fca0000201400 */
[----:B------:R-:W-:-:S05]  /*01d0*/  FADD R5, R5, -R6 ;  /* 0x8000000605057221 */ /* 0x000fca0000000000 */
[----:B------:R-:W-:-:S13]  /*01e0*/  FSETP.GT.AND P0, PT, |R5|, R0, PT ;  /* 0x000000000500720b */ /* 0x000fda0003f04200 */
        /* <DEDUP_REMOVED lines=11> */
        .weak           $__internal_0_$__cuda_sm3x_div_rn_noftz_f32_slowpath
        .type           $__internal_0_$__cuda_sm3x_div_rn_noftz_f32_slowpath,@function
        .size           $__internal_0_$__cuda_sm3x_div_rn_noftz_f32_slowpath,(.L_x_341 - $__internal_0_$__cuda_sm3x_div_rn_noftz_f32_slowpath)
$__internal_0_$__cuda_sm3x_div_rn_noftz_f32_slowpath:
[--C-:B------:R-:W-:Y:S01]  /*02a0*/  SHF.R.U32.HI R6, RZ, 0x17, R3.reuse ;  /* 0x00000017ff067819 */ /* 0x100fe20000011603 */
[--C-:B------:R-:W-:Y:S01]  /*02b0*/  IMAD.MOV.U32 R7, RZ, RZ, R0.reuse ;  /* 0x000000ffff077224 */ /* 0x100fe200078e0000 */
[----:B------:R-:W-:Y:S01]  /*02c0*/  SHF.R.U32.HI R5, RZ, 0x17, R0 ;  /* 0x00000017ff057819 */ /* 0x000fe20000011600 */
[----:B------:R-:W-:Y:S01]  /*02d0*/  IMAD.MOV.U32 R8, RZ, RZ, R3 ;  /* 0x000000ffff087224 */ /* 0x000fe200078e0003 */
[----:B------:R-:W-:Y:S02]  /*02e0*/  LOP3.LUT R6, R6, 0xff, RZ, 0xc0, !PT ;  /* 0x000000ff06067812 */ /* 0x000fe400078ec0ff */
[----:B------:R-:W-:-:S03]  /*02f0*/  LOP3.LUT R5, R5, 0xff, RZ, 0xc0, !PT ;  /* 0x000000ff05057812 */ /* 0x000fc600078ec0ff */
[----:B------:R-:W-:Y:S02]  /*0300*/  VIADD R11, R6, 0xffffffff ;  /* 0xffffffff060b7836 */ /* 0x000fe40000000000 */
[----:B------:R-:W-:-:S03]  /*0310*/  VIADD R10, R5, 0xffffffff ;  /* 0xffffffff050a7836 */ /* 0x000fc60000000000 */
[----:B------:R-:W-:-:S04]  /*0320*/  ISETP.GT.U32.AND P0, PT, R11, 0xfd, PT ;  /* 0x000000fd0b00780c */ /* 0x000fc80003f04070 */
[----:B------:R-:W-:-:S13]  /*0330*/  ISETP.GT.U32.OR P0, PT, R10, 0xfd, P0 ;  /* 0x000000fd0a00780c */ /* 0x000fda0000704470 */
[----:B------:R-:W-:Y:S01]  /*0340*/  @!P0 IMAD.MOV.U32 R9, RZ, RZ, RZ ;  /* 0x000000ffff098224 */ /* 0x000fe200078e00ff */
[----:B------:R-:W-:Y:S06]  /*0350*/  @!P0 BRA `(.L_x_223) ;  /* 0x00000000005c8947 */ /* 0x000fec0003800000 */
[----:B------:R-:W-:Y:S02]  /*0360*/  FSETP.GTU.FTZ.AND P0, PT, |R0|, +INF , PT ;  /* 0x7f8000000000780b */ /* 0x000fe40003f1c200 */
[----:B------:R-:W-:-:S04]  /*0370*/  FSETP.GTU.FTZ.AND P1, PT, |R3|, +INF , PT ;  /* 0x7f8000000300780b */ /* 0x000fc80003f3c200 */
[----:B------:R-:W-:-:S13]  /*0380*/  PLOP3.LUT P0, PT, P0, P1, PT, 0xf8, 0x8f ;  /* 0x00000000008f781c */ /* 0x000fda0000703f70 */
[----:B------:R-:W-:Y:S05]  /*0390*/  @P0 BRA `(.L_x_224) ;  /* 0x0000000400440947 */ /* 0x000fea0003800000 */
[----:B------:R-:W-:-:S13]  /*03a0*/  LOP3.LUT P0, RZ, R8, 0x7fffffff, R7, 0xc8, !PT ;  /* 0x7fffffff08ff7812 */ /* 0x000fda000780c807 */
[----:B------:R-:W-:Y:S05]  /*03b0*/  @!P0 BRA `(.L_x_225) ;  /* 0x0000000400348947 */ /* 0x000fea0003800000 */
[C---:B------:R-:W-:Y:S02]  /*03c0*/  FSETP.NEU.FTZ.AND P2, PT, |R0|.reuse, +INF , PT ;  /* 0x7f8000000000780b */ /* 0x040fe40003f5d200 */
[----:B------:R-:W-:Y:S02]  /*03d0*/  FSETP.NEU.FTZ.AND P1, PT, |R3|, +INF , PT ;  /* 0x7f8000000300780b */ /* 0x000fe40003f3d200 */
[----:B------:R-:W-:-:S11]  /*03e0*/  FSETP.NEU.FTZ.AND P0, PT, |R0|, +INF , PT ;  /* 0x7f8000000000780b */ /* 0x000fd60003f1d200 */
[----:B------:R-:W-:Y:S05]  /*03f0*/  @!P1 BRA !P2, `(.L_x_225) ;  /* 0x0000000400249947 */ /* 0x000fea0005000000 */
[----:B------:R-:W-:-:S04]  /*0400*/  LOP3.LUT P2, RZ, R7, 0x7fffffff, RZ, 0xc0, !PT ;  /* 0x7fffffff07ff7812 */ /* 0x000fc8000784c0ff */
[----:B------:R-:W-:-:S13]  /*0410*/  PLOP3.LUT P1, PT, P1, P2, PT, 0x2f, 0xf2 ;  /* 0x0000000000f2781c */ /* 0x000fda0000f24577 */
[----:B------:R-:W-:Y:S05]  /*0420*/  @P1 BRA `(.L_x_226) ;  /* 0x0000000400101947 */ /* 0x000fea0003800000 */
[----:B------:R-:W-:-:S04]  /*0430*/  LOP3.LUT P1, RZ, R8, 0x7fffffff, RZ, 0xc0, !PT ;  /* 0x7fffffff08ff7812 */ /* 0x000fc8000782c0ff */
[----:B------:R-:W-:-:S13]  /*0440*/  PLOP3.LUT P0, PT, P0, P1, PT, 0x2f, 0xf2 ;  /* 0x0000000000f2781c */ /* 0x000fda0000702577 */
[----:B------:R-:W-:Y:S05]  /*0450*/  @P0 BRA `(.L_x_227) ;  /* 0x0000000000f80947 */ /* 0x000fea0003800000 */
[----:B------:R-:W-:Y:S02]  /*0460*/  ISETP.GE.AND P0, PT, R10, RZ, PT ;  /* 0x000000ff0a00720c */ /* 0x000fe40003f06270 */
[----:B------:R-:W-:-:S11]  /*0470*/  ISETP.GE.AND P1, PT, R11, RZ, PT ;  /* 0x000000ff0b00720c */ /* 0x000fd60003f26270 */
[----:B------:R-:W-:Y:S02]  /*0480*/  @P0 IMAD.MOV.U32 R9, RZ, RZ, RZ ;  /* 0x000000ffff090224 */ /* 0x000fe400078e00ff */
[----:B------:R-:W-:Y:S01]  /*0490*/  @!P0 FFMA R7, R0, 1.84467440737095516160e+19, RZ ;  /* 0x5f80000000078823 */ /* 0x000fe200000000ff */
[----:B------:R-:W-:Y:S02]  /*04a0*/  @!P0 IMAD.MOV.U32 R9, RZ, RZ, -0x40 ;  /* 0xffffffc0ff098424 */ /* 0x000fe400078e00ff */
[----:B------:R-:W-:Y:S02]  /*04b0*/  @!P1 FFMA R8, R3, 1.84467440737095516160e+19, RZ ;  /* 0x5f80000003089823 */ /* 0x000fe400000000ff */
[----:B------:R-:W-:-:S07]  /*04c0*/  @!P1 VIADD R9, R9, 0x40 ;  /* 0x0000004009099836 */ /* 0x000fce0000000000 */
.L_x_223:
[----:B------:R-:W-:Y:S01]  /*04d0*/  LEA R3, R6, 0xc0800000, 0x17 ;  /* 0xc080000006037811 */ /* 0x000fe200078eb8ff */
[----:B------:R-:W-:-:S04]  /*04e0*/  VIADD R5, R5, 0xffffff81 ;  /* 0xffffff8105057836 */ /* 0x000fc80000000000 */
[----:B------:R-:W-:Y:S01]  /*04f0*/  IMAD.IADD R3, R8, 0x1, -R3 ;  /* 0x0000000108037824 */ /* 0x000fe200078e0a03 */
[C---:B------:R-:W-:Y:S01]  /*0500*/  IADD3 R6, PT, PT, R5.reuse, 0x7f, -R6 ;  /* 0x0000007f05067810 */ /* 0x040fe20007ffe806 */
[----:B------:R-:W-:Y:S02]  /*0510*/  IMAD R0, R5, -0x800000, R7 ;  /* 0xff80000005007824 */ /* 0x000fe400078e0207 */
[----:B------:R-:W0:Y:S01]  /*0520*/  MUFU.RCP R8, R3 ;  /* 0x0000000300087308 */ /* 0x000e220000001000 */
[----:B------:R-:W-:Y:S01]  /*0530*/  FADD.FTZ R11, -R3, -RZ ;  /* 0x800000ff030b7221 */ /* 0x000fe20000010100 */
[----:B------:R-:W-:-:S03]  /*0540*/  IMAD.IADD R6, R6, 0x1, R9 ;  /* 0x0000000106067824 */ /* 0x000fc600078e0209 */
[----:B0-----:R-:W-:-:S04]  /*0550*/  FFMA R13, R8, R11, 1 ;  /* 0x3f800000080d7423 */ /* 0x001fc8000000000b */
[----:B------:R-:W-:-:S04]  /*0560*/  FFMA R10, R8, R13, R8 ;  /* 0x0000000d080a7223 */ /* 0x000fc80000000008 */
[----:B------:R-:W-:-:S04]  /*0570*/  FFMA R7, R0, R10, RZ ;  /* 0x0000000a00077223 */ /* 0x000fc800000000ff */
[----:B------:R-:W-:-:S04]  /*0580*/  FFMA R8, R11, R7, R0 ;  /* 0x000000070b087223 */ /* 0x000fc80000000000 */
[----:B------:R-:W-:-:S04]  /*0590*/  FFMA R7, R10, R8, R7 ;  /* 0x000000080a077223 */ /* 0x000fc80000000007 */
[----:B------:R-:W-:-:S04]  /*05a0*/  FFMA R8, R11, R7, R0 ;  /* 0x000000070b087223 */ /* 0x000fc80000000000 */
[----:B------:R-:W-:-:S05]  /*05b0*/  FFMA R0, R10, R8, R7 ;  /* 0x000000080a007223 */ /* 0x000fca0000000007 */
[----:B------:R-:W-:-:S04]  /*05c0*/  SHF.R.U32.HI R3, RZ, 0x17, R0 ;  /* 0x00000017ff037819 */ /* 0x000fc80000011600 */
[----:B------:R-:W-:-:S05]  /*05d0*/  LOP3.LUT R3, R3, 0xff, RZ, 0xc0, !PT ;  /* 0x000000ff03037812 */ /* 0x000fca00078ec0ff */
[----:B------:R-:W-:-:S04]  /*05e0*/  IMAD.IADD R9, R3, 0x1, R6 ;  /* 0x0000000103097824 */ /* 0x000fc800078e0206 */
[----:B------:R-:W-:-:S05]  /*05f0*/  VIADD R3, R9, 0xffffffff ;  /* 0xffffffff09037836 */ /* 0x000fca0000000000 */
[----:B------:R-:W-:-:S13]  /*0600*/  ISETP.GE.U32.AND P0, PT, R3, 0xfe, PT ;  /* 0x000000fe0300780c */ /* 0x000fda0003f06070 */
[----:B------:R-:W-:Y:S05]  /*0610*/  @!P0 BRA `(.L_x_228) ;  /* 0x0000000000808947 */ /* 0x000fea0003800000 */
[----:B------:R-:W-:-:S13]  /*0620*/  ISETP.GT.AND P0, PT, R9, 0xfe, PT ;  /* 0x000000fe0900780c */ /* 0x000fda0003f04270 */
[----:B------:R-:W-:Y:S05]  /*0630*/  @P0 BRA `(.L_x_229) ;  /* 0x00000000006c0947 */ /* 0x000fea0003800000 */
[----:B------:R-:W-:-:S13]  /*0640*/  ISETP.GE.AND P0, PT, R9, 0x1, PT ;  /* 0x000000010900780c */ /* 0x000fda0003f06270 */
[----:B------:R-:W-:Y:S05]  /*0650*/  @P0 BRA `(.L_x_230) ;  /* 0x0000000000980947 */ /* 0x000fea0003800000 */
[----:B------:R-:W-:Y:S02]  /*0660*/  ISETP.GE.AND P0, PT, R9, -0x18, PT ;  /* 0xffffffe80900780c */ /* 0x000fe40003f06270 */
[----:B------:R-:W-:-:S11]  /*0670*/  LOP3.LUT R0, R0, 0x80000000, RZ, 0xc0, !PT ;  /* 0x8000000000007812 */ /* 0x000fd600078ec0ff */
[----:B------:R-:W-:Y:S05]  /*0680*/  @!P0 BRA `(.L_x_230) ;  /* 0x00000000008c8947 */ /* 0x000fea0003800000 */
[CCC-:B------:R-:W-:Y:S01]  /*0690*/  FFMA.RZ R3, R10.reuse, R8.reuse, R7.reuse ;  /* 0x000000080a037223 */ /* 0x1c0fe2000000c007 */
[CCC-:B------:R-:W-:Y:S01]  /*06a0*/  FFMA.RM R6, R10.reuse, R8.reuse, R7.reuse ;  /* 0x000000080a067223 */ /* 0x1c0fe20000004007 */
[C---:B------:R-:W-:Y:S02]  /*06b0*/  ISETP.NE.AND P2, PT, R9.reuse, RZ, PT ;  /* 0x000000ff0900720c */ /* 0x040fe40003f45270 */
[----:B------:R-:W-:Y:S02]  /*06c0*/  ISETP.NE.AND P1, PT, R9, RZ, PT ;  /* 0x000000ff0900720c */ /* 0x000fe40003f25270 */
[----:B------:R-:W-:Y:S01]  /*06d0*/  LOP3.LUT R5, R3, 0x7fffff, RZ, 0xc0, !PT ;  /* 0x007fffff03057812 */ /* 0x000fe200078ec0ff */
[----:B------:R-:W-:Y:S01]  /*06e0*/  FFMA.RP R3, R10, R8, R7 ;  /* 0x000000080a037223 */ /* 0x000fe20000008007 */
[----:B------:R-:W-:Y:S02]  /*06f0*/  VIADD R8, R9, 0x20 ;  /* 0x0000002009087836 */ /* 0x000fe40000000000 */
[----:B------:R-:W-:Y:S01]  /*0700*/  LOP3.LUT R5, R5, 0x800000, RZ, 0xfc, !PT ;  /* 0x0080000005057812 */ /* 0x000fe200078efcff */
[----:B------:R-:W-:Y:S01]  /*0710*/  IMAD.MOV R7, RZ, RZ, -R9 ;  /* 0x000000ffff077224 */ /* 0x000fe200078e0a09 */
[----:B------:R-:W-:-:S02]  /*0720*/  FSETP.NEU.FTZ.AND P0, PT, R3, R6, PT ;  /* 0x000000060300720b */ /* 0x000fc40003f1d000 */
[----:B------:R-:W-:Y:S02]  /*0730*/  SHF.L.U32 R8, R5, R8, RZ ;  /* 0x0000000805087219 */ /* 0x000fe400000006ff */
[----:B------:R-:W-:Y:S02]  /*0740*/  SEL R6, R7, RZ, P2 ;  /* 0x000000ff07067207 */ /* 0x000fe40001000000 */
[----:B------:R-:W-:Y:S02]  /*0750*/  ISETP.NE.AND P1, PT, R8, RZ, P1 ;  /* 0x000000ff0800720c */ /* 0x000fe40000f25270 */
[----:B------:R-:W-:Y:S02]  /*0760*/  SHF.R.U32.HI R6, RZ, R6, R5 ;  /* 0x00000006ff067219 */ /* 0x000fe40000011605 */
[----:B------:R-:W-:Y:S02]  /*0770*/  PLOP3.LUT P0, PT, P0, P1, PT, 0xf8, 0x8f ;  /* 0x00000000008f781c */ /* 0x000fe40000703f70 */
[----:B------:R-:W-:-:S02]  /*0780*/  SHF.R.U32.HI R8, RZ, 0x1, R6 ;  /* 0x00000001ff087819 */ /* 0x000fc40000011606 */
[----:B------:R-:W-:-:S04]  /*0790*/  SEL R3, RZ, 0x1, !P0 ;  /* 0x00000001ff037807 */ /* 0x000fc80004000000 */
[----:B------:R-:W-:-:S04]  /*07a0*/  LOP3.LUT R3, R3, 0x1, R8, 0xf8, !PT ;  /* 0x0000000103037812 */ /* 0x000fc800078ef808 */
[----:B------:R-:W-:-:S05]  /*07b0*/  LOP3.LUT R3, R3, R6, RZ, 0xc0, !PT ;  /* 0x0000000603037212 */ /* 0x000fca00078ec0ff */
[----:B------:R-:W-:-:S05]  /*07c0*/  IMAD.IADD R3, R8, 0x1, R3 ;  /* 0x0000000108037824 */ /* 0x000fca00078e0203 */
[----:B------:R-:W-:Y:S01]  /*07d0*/  LOP3.LUT R0, R3, R0, RZ, 0xfc, !PT ;  /* 0x0000000003007212 */ /* 0x000fe200078efcff */
[----:B------:R-:W-:Y:S06]  /*07e0*/  BRA `(.L_x_230) ;  /* 0x0000000000347947 */ /* 0x000fec0003800000 */
.L_x_229:
[----:B------:R-:W-:-:S04]  /*07f0*/  LOP3.LUT R0, R0, 0x80000000, RZ, 0xc0, !PT ;  /* 0x8000000000007812 */ /* 0x000fc800078ec0ff */
[----:B------:R-:W-:Y:S01]  /*0800*/  LOP3.LUT R0, R0, 0x7f800000, RZ, 0xfc, !PT ;  /* 0x7f80000000007812 */ /* 0x000fe200078efcff */
[----:B------:R-:W-:Y:S06]  /*0810*/  BRA `(.L_x_230) ;  /* 0x0000000000287947 */ /* 0x000fec0003800000 */
.L_x_228:
[----:B------:R-:W-:Y:S01]  /*0820*/  IMAD R0, R6, 0x800000, R0 ;  /* 0x0080000006007824 */ /* 0x000fe200078e0200 */
[----:B------:R-:W-:Y:S06]  /*0830*/  BRA `(.L_x_230) ;  /* 0x0000000000207947 */ /* 0x000fec0003800000 */
.L_x_227:
[----:B------:R-:W-:-:S04]  /*0840*/  LOP3.LUT R0, R8, 0x80000000, R7, 0x48, !PT ;  /* 0x8000000008007812 */ /* 0x000fc800078e4807 */
[----:B------:R-:W-:Y:S01]  /*0850*/  LOP3.LUT R0, R0, 0x7f800000, RZ, 0xfc, !PT ;  /* 0x7f80000000007812 */ /* 0x000fe200078efcff */
[----:B------:R-:W-:Y:S06]  /*0860*/  BRA `(.L_x_230) ;  /* 0x0000000000147947 */ /* 0x000fec0003800000 */
.L_x_226:
[----:B------:R-:W-:Y:S01]  /*0870*/  LOP3.LUT R0, R8, 0x80000000, R7, 0x48, !PT ;  /* 0x8000000008007812 */ /* 0x000fe200078e4807 */
[----:B------:R-:W-:Y:S06]  /*0880*/  BRA `(.L_x_230) ;  /* 0x00000000000c7947 */ /* 0x000fec0003800000 */
.L_x_225:
[----:B------:R-:W0:Y:S01]  /*0890*/  MUFU.RSQ R0, -QNAN ;  /* 0xffc0000000007908 */ /* 0x000e220000001400 */
[----:B------:R-:W-:Y:S05]  /*08a0*/  BRA `(.L_x_230) ;  /* 0x0000000000047947 */ /* 0x000fea0003800000 */
.L_x_224:
[----:B------:R-:W-:-:S07]  /*08b0*/  FADD.FTZ R0, R0, R3 ;  /* 0x0000000300007221 */ /* 0x000fce0000010000 */
.L_x_230:
[----:B------:R-:W-:-:S04]  /*08c0*/  IMAD.MOV.U32 R5, RZ, RZ, 0x0 ;  /* 0x00000000ff057424 */ /* 0x000fc800078e00ff */
[----:B0-----:R-:W-:Y:S05]  /*08d0*/  RET.REL.NODEC R4 `(check_partition_balance_kernel) ;  /* 0xfffffff404c87950 */ /* 0x001fea0003c3ffff */
.L_x_231:
        /* <DEDUP_REMOVED lines=10> */
.L_x_341:


//--------------------- .text.count_nodes_per_partition_kernel --------------------------
	.section	.text.count_nodes_per_partition_kernel,"ax",@progbits
	.align	128
        .global         count_nodes_per_partition_kernel
        .type           count_nodes_per_partition_kernel,@function
        .size           count_nodes_per_partition_kernel,(.L_x_349 - count_nodes_per_partition_kernel)
        .other          count_nodes_per_partition_kernel,@"STO_CUDA_ENTRY STV_DEFAULT"
count_nodes_per_partition_kernel:
.text.count_nodes_per_partition_kernel:
[----:B------:R-:W-:Y:S08]  /*0000*/  LDC R1, c[0x0][0x37c] ;  /* 0x0000df00ff017b82 */ /* 0x000ff00000000800 */
[----:B------:R-:W0:Y:S01]  /*0010*/  LDC.64 R2, c[0x0][0x380] ;  /* 0x0000e000ff027b82 */ /* 0x000e220000000a00 */
[----:B------:R-:W0:Y:S02]  /*0020*/  LDCU.64 UR6, c[0x0][0x358] ;  /* 0x00006b00ff0677ac */ /* 0x000e240008000a00 */
[----:B0-----:R-:W2:Y:S05]  /*0030*/  LDG.E R2, desc[UR6][R2.64] ;  /* 0x0000000602027981 */ /* 0x001eaa000c1e1900 */
[----:B------:R-:W0:Y:S01]  /*0040*/  S2UR UR4, SR_CTAID.X ;  /* 0x00000000000479c3 */ /* 0x000e220000002500 */
[----:B------:R-:W0:Y:S07]  /*0050*/  S2R R0, SR_TID.X ;  /* 0x0000000000007919 */ /* 0x000e2e0000002100 */
[----:B------:R-:W0:Y:S02]  /*0060*/  LDC R5, c[0x0][0x360] ;  /* 0x0000d800ff057b82 */ /* 0x000e240000000800 */
[----:B0-----:R-:W-:-:S05]  /*0070*/  IMAD R5, R5, UR4, R0 ;  /* 0x0000000405057c24 */ /* 0x001fca000f8e0200 */
[----:B--2---:R-:W-:-:S13]  /*0080*/  ISETP.GE.AND P0, PT, R5, R2, PT ;  /* 0x000000020500720c */ /* 0x004fda0003f06270 */
[----:B------:R-:W-:Y:S05]  /*0090*/  @P0 EXIT ;  /* 0x000000000000094d */ /* 0x000fea0003800000 */
[----:B------:R-:W0:Y:S01]  /*00a0*/  LDC.64 R2, c[0x0][0x388] ;  /* 0x0000e200ff027b82 */ /* 0x000e220000000a00 */
[----:B------:R-:W1:Y:S01]  /*00b0*/  LDCU UR4, c[0x0][0x398] ;  /* 0x00007300ff0477ac */ /* 0x000e620008000800 */
[----:B0-----:R-:W-:-:S05]  /*00c0*/  IMAD.WIDE R2, R5, 0x4, R2 ;  /* 0x0000000405027825 */ /* 0x001fca00078e0202 */
[----:B------:R-:W1:Y:S02]  /*00d0*/  LDG.E R5, desc[UR6][R2.64] ;  /* 0x0000000602057981 */ /* 0x000e64000c1e1900 */
[C---:B-1----:R-:W-:Y:S02]  /*00e0*/  ISETP.GE.AND P0, PT, R5.reuse, UR4, PT ;  /* 0x0000000405007c0c */ /* 0x042fe4000bf06270 */
[----:B------:R-:W-:-:S13]  /*00f0*/  ISETP.GT.AND P1, PT, R5, -0x1, PT ;  /* 0xffffffff0500780c */ /* 0x000fda0003f24270 */
[----:B------:R-:W-:Y:S05]  /*0100*/  @!P0 BRA P1, `(.L_x_232) ;  /* 0x0000000000288947 */ /* 0x000fea0000800000 */
        /* <DEDUP_REMOVED lines=10> */
.L_x_232:
[----:B------:R-:W0:Y:S01]  /*01b0*/  LDC.64 R2, c[0x0][0x390] ;  /* 0x0000e400ff027b82 */ /* 0x000e220000000a00 */
[----:B------:R-:W-:Y:S02]  /*01c0*/  IMAD.MOV.U32 R7, RZ, RZ, 0x1 ;  /* 0x00000001ff077424 */ /* 0x000fe400078e00ff */
[----:B0-----:R-:W-:-:S05]  /*01d0*/  IMAD.WIDE.U32 R2, R5, 0x4, R2 ;  /* 0x0000000405027825 */ /* 0x001fca00078e0002 */
[----:B------:R-:W-:Y:S01]  /*01e0*/  REDG.E.ADD.STRONG.GPU desc[UR6][R2.64], R7 ;  /* 0x000000070200798e */ /* 0x000fe2000c12e106 */
[----:B------:R-:W-:Y:S05]  /*01f0*/  EXIT ;  /* 0x000000000000794d */ /* 0x000fea0003800000 */
.L_x_233:
        /* <DEDUP_REMOVED lines=16> */
.L_x_349:


//--------------------- .text.verify_partitioning_kernel --------------------------
	.section	.text.verify_partitioning_kernel,"ax",@progbits
	.align	128
        .global         verify_partitioning_kernel
        .type           verify_partitioning_kernel,@function
        .size           verify_partitioning_kernel,(.L_x_350 - verify_partitioning_kernel)
        .other          verify_partitioning_kernel,@"STO_CUDA_ENTRY STV_DEFAULT"
verify_partitioning_kernel:
.text.verify_partitioning_kernel:
        /* <DEDUP_REMOVED lines=14> */
[----:B------:R-:W2:Y:S04]  /*00e0*/  LD.E R11, desc[UR6][R2.64+0x4] ;  /* 0x00000406020b7980 */ /* 0x000ea8000c101900 */
[----:B------:R0:W-:Y:S04]  /*00f0*/  STL.128 [R1], RZ ;  /* 0x000000ff01007387 */ /* 0x0001e80000100c00 */
[----:B------:R0:W-:Y:S04]  /*0100*/  STL.128 [R1+0x10], RZ ;  /* 0x000010ff01007387 */ /* 0x0001e80000100c00 */
[----:B------:R0:W-:Y:S04]  /*0110*/  STL.128 [R1+0x20], RZ ;  /* 0x000020ff01007387 */ /* 0x0001e80000100c00 */
[----:B------:R0:W-:Y:S01]  /*0120*/  STL.128 [R1+0x30], RZ ;  /* 0x000030ff01007387 */ /* 0x0001e20000100c00 */
[----:B--2---:R-:W-:-:S13]  /*0130*/  ISETP.GE.AND P0, PT, R0, R11, PT ;  /* 0x0000000b0000720c */ /* 0x004fda0003f06270 */
[----:B0-----:R-:W-:Y:S05]  /*0140*/  @P0 EXIT ;  /* 0x000000000000094d */ /* 0x001fea0003800000 */
[----:B------:R0:W5:Y:S01]  /*0150*/  LDG.E.64 R2, desc[UR6][R4.64+0x18] ;  /* 0x0000180604027981 */ /* 0x000162000c1e1b00 */
[----:B------:R-:W1:Y:S01]  /*0160*/  LDC.64 R8, c[0x0][0x388] ;  /* 0x0000e200ff087b82 */ /* 0x000e620000000a00 */
[----:B------:R-:W-:Y:S01]  /*0170*/  HFMA2 R12, -RZ, RZ, 0, 0 ;  /* 0x00000000ff0c7431 */ /* 0x000fe200000001ff */
[----:B------:R-:W-:Y:S01]  /*0180*/  BSSY.RECONVERGENT B0, `(.L_x_234) ;  /* 0x0000011000007945 */ /* 0x000fe20003800200 */
[----:B------:R-:W-:-:S07]  /*0190*/  IMAD.MOV.U32 R10, RZ, RZ, R0 ;  /* 0x000000ffff0a7224 */ /* 0x000fce00078e0000 */
.L_x_236:
[----:B0-2--5:R-:W-:-:S06]  /*01a0*/  IMAD.WIDE R4, R10, 0x4, R2 ;  /* 0x000000040a047825 */ /* 0x025fcc00078e0202 */
[----:B------:R-:W1:Y:S02]  /*01b0*/  LD.E R5, desc[UR6][R4.64] ;  /* 0x0000000604057980 */ /* 0x000e64000c101900 */
[----:B-1----:R-:W-:-:S05]  /*01c0*/  IMAD.WIDE R6, R5, 0x4, R8 ;  /* 0x0000000405067825 */ /* 0x002fca00078e0208 */
[----:B------:R-:W2:Y:S02]  /*01d0*/  LDG.E R0, desc[UR6][R6.64] ;  /* 0x0000000606007981 */ /* 0x000ea4000c1e1900 */
[----:B--2---:R-:W-:-:S13]  /*01e0*/  ISETP.GE.U32.AND P0, PT, R0, 0x40, PT ;  /* 0x000000400000780c */ /* 0x004fda0003f06070 */
[----:B------:R-:W-:Y:S05]  /*01f0*/  @P0 BRA `(.L_x_235) ;  /* 0x0000000000500947 */ /* 0x000fea0003800000 */
[----:B------:R-:W-:-:S05]  /*0200*/  IMAD.IADD R5, R1, 0x1, R0 ;  /* 0x0000000101057824 */ /* 0x000fca00078e0200 */
[----:B------:R-:W2:Y:S01]  /*0210*/  LDL.U8 R0, [R5] ;  /* 0x0000000005007983 */ /* 0x000ea20000100000 */
[----:B------:R-:W-:-:S05]  /*0220*/  VIADD R10, R10, 0x1 ;  /* 0x000000010a0a7836 */ /* 0x000fca0000000000 */
[----:B------:R-:W-:Y:S02]  /*0230*/  ISETP.NE.AND P1, PT, R10, R11, PT ;  /* 0x0000000b0a00720c */ /* 0x000fe40003f25270 */
[----:B--2---:R-:W-:Y:S02]  /*0240*/  ISETP.NE.AND P0, PT, R0, RZ, PT ;  /* 0x000000ff0000720c */ /* 0x004fe40003f05270 */
[----:B------:R-:W-:-:S11]  /*0250*/  MOV R0, 0x1 ;  /* 0x0000000100007802 */ /* 0x000fd60000000f00 */
[----:B------:R2:W-:Y:S01]  /*0260*/  @!P0 STL.U8 [R5], R0 ;  /* 0x0000000005008387 */ /* 0x0005e20000100000 */
[----:B------:R-:W-:Y:S01]  /*0270*/  @!P0 IADD3 R12, PT, PT, R12, 0x1, RZ ;  /* 0x000000010c0c8810 */ /* 0x000fe20007ffe0ff */
[----:B------:R-:W-:Y:S06]  /*0280*/  @P1 BRA `(.L_x_236) ;  /* 0xfffffffc00c41947 */ /* 0x000fec000383ffff */
[----:B------:R-:W-:Y:S05]  /*0290*/  BSYNC.RECONVERGENT B0 ;  /* 0x0000000000007941 */ /* 0x000fea0003800200 */
.L_x_234:
[----:B------:R-:W-:-:S13]  /*02a0*/  ISETP.GE.AND P0, PT, R12, 0x2, PT ;  /* 0x000000020c00780c */ /* 0x000fda0003f06270 */
[----:B------:R-:W-:Y:S05]  /*02b0*/  @!P0 EXIT ;  /* 0x000000000000894d */ /* 0x000fea0003800000 */
[----:B--2---:R-:W0:Y:S01]  /*02c0*/  S2R R0, SR_LANEID ;  /* 0x0000000000007919 */ /* 0x004e220000000000 */
[----:B------:R-:W1:Y:S01]  /*02d0*/  LDC.64 R2, c[0x0][0x390] ;  /* 0x0000e400ff027b82 */ /* 0x000e620000000a00 */
[----:B------:R-:W-:Y:S02]  /*02e0*/  VOTEU.ANY UR4, UPT, PT ;  /* 0x0000000000047886 */ /* 0x000fe400038e0100 */
[----:B------:R-:W-:Y:S02]  /*02f0*/  UFLO.U32 UR5, UR4 ;  /* 0x00000004000572bd */ /* 0x000fe400080e0000 */
[----:B------:R-:W1:Y:S04]  /*0300*/  POPC R5, UR4 ;  /* 0x0000000400057d09 */ /* 0x000e680008000000 */
[----:B0-----:R-:W-:-:S13]  /*0310*/  ISETP.EQ.U32.AND P0, PT, R0, UR5, PT ;  /* 0x0000000500007c0c */ /* 0x001fda000bf02070 */
[----:B-1----:R-:W-:Y:S01]  /*0320*/  @P0 REDG.E.ADD.STRONG.GPU desc[UR6][R2.64], R5 ;  /* 0x000000050200098e */ /* 0x002fe2000c12e106 */
[----:B------:R-:W-:Y:S05]  /*0330*/  EXIT ;  /* 0x000000000000794d */ /* 0x000fea0003800000 */
.L_x_235:
        /* <DEDUP_REMOVED lines=10> */
.L_x_237:
        /* <DEDUP_REMOVED lines=10> */
.L_x_350:


//--------------------- .text.generate_edges_kernel --------------------------
	.section	.text.generate_edges_kernel,"ax",@progbits
	.align	128
        .global         generate_edges_kernel
        .type           generate_edges_kernel,@function
        .size           generate_edges_kernel,(.L_x_342 - generate_edges_kernel)
        .other          generate_edges_kernel,@"STO_CUDA_ENTRY STV_DEFAULT"
generate_edges_kernel:
.text.generate_edges_kernel:
        /* <DEDUP_REMOVED lines=11> */
[----:B------:R-:W0:Y:S02]  /*00b0*/  LDC.64 R8, c[0x0][0x380] ;  /* 0x0000e000ff087b82 */ /* 0x000e240000000a00 */
[----:B0-----:R0:W2:Y:S01]  /*00c0*/  LDG.E.64 R2, desc[UR6][R8.64+0x8] ;  /* 0x0000080608027981 */ /* 0x0010a2000c1e1b00 */
[----:B------:R-:W-:Y:S01]  /*00d0*/  ISETP.NE.AND P0, PT, R12, RZ, PT ;  /* 0x000000ff0c00720c */ /* 0x000fe20003f05270 */
[----:B------:R-:W-:Y:S01]  /*00e0*/  BSSY.RECONVERGENT B0, `(.L_x_238) ;  /* 0x0000262000007945 */ /* 0x000fe20003800200 */
[----:B------:R-:W-:Y:S01]  /*00f0*/  IMAD.MOV.U32 R20, RZ, RZ, R1 ;  /* 0x000000ffff147224 */ /* 0x000fe200078e0001 */
[----:B0-----:R-:W-:Y:S02]  /*0100*/  SHF.R.S32.HI R8, RZ, 0x1f, R12 ;  /* 0x0000001fff087819 */ /* 0x001fe4000001140c */
[----:B--2---:R-:W-:Y:S02]  /*0110*/  LOP3.LUT R0, R2, 0xaad26b49, RZ, 0x3c, !PT ;  /* 0xaad26b4902007812 */ /* 0x004fe400078e3cff */
[----:B------:R-:W-:-:S03]  /*0120*/  LOP3.LUT R2, R3, 0xf7dcefdd, RZ, 0x3c, !PT ;  /* 0xf7dcefdd03027812 */ /* 0x000fc600078e3cff */
[----:B------:R-:W-:Y:S02]  /*0130*/  IMAD R5, R0, 0x4182bed5, RZ ;  /* 0x4182bed500057824 */ /* 0x000fe400078e02ff */
[----:B------:R-:W-:Y:S02]  /*0140*/  IMAD R2, R2, -0x658354e5, RZ ;  /* 0x9a7cab1b02027824 */ /* 0x000fe400078e02ff */
[C---:B------:R-:W-:Y:S01]  /*0150*/  VIADD R3, R5.reuse, 0x583f19 ;  /* 0x00583f1905037836 */ /* 0x040fe20000000000 */
[C---:B------:R-:W-:Y:S01]  /*0160*/  LOP3.LUT R6, R5.reuse, 0x159a55e5, RZ, 0x3c, !PT ;  /* 0x159a55e505067812 */ /* 0x040fe200078e3cff */
[C---:B------:R-:W-:Y:S02]  /*0170*/  IMAD.IADD R0, R5.reuse, 0x1, R2 ;  /* 0x0000000105007824 */ /* 0x040fe400078e0202 */
[C---:B------:R-:W-:Y:S01]  /*0180*/  VIADD R7, R2.reuse, 0x1f123bb5 ;  /* 0x1f123bb502077836 */ /* 0x040fe20000000000 */
[----:B------:R-:W-:Y:S01]  /*0190*/  LOP3.LUT R2, R2, 0x5491333, RZ, 0x3c, !PT ;  /* 0x0549133302027812 */ /* 0x000fe200078e3cff */
[----:B------:R-:W-:-:S02]  /*01a0*/  VIADD R5, R5, 0x75bcd15 ;  /* 0x075bcd1505057836 */ /* 0x000fc40000000000 */
[----:B------:R-:W-:Y:S02]  /*01b0*/  VIADD R4, R0, 0x64f0c9 ;  /* 0x0064f0c900047836 */ /* 0x000fe40000000000 */
[----:B------:R0:W-:Y:S04]  /*01c0*/  STL.64 [R1+0x60], R2 ;  /* 0x0000600201007387 */ /* 0x0001e80000100a00 */
[----:B------:R0:W-:Y:S01]  /*01d0*/  STL.128 [R1+0x50], R4 ;  /* 0x0000500401007387 */ /* 0x0001e20000100c00 */
[----:B------:R-:W-:Y:S05]  /*01e0*/  @!P0 BRA `(.L_x_239) ;  /* 0x0000002400448947 */ /* 0x000fea0003800000 */
[----:B------:R-:W-:Y:S02]  /*01f0*/  IMAD.MOV.U32 R15, RZ, RZ, R8 ;  /* 0x000000ffff0f7224 */ /* 0x000fe400078e0008 */
[----:B------:R-:W-:Y:S02]  /*0200*/  VIADD R14, R1, 0x50 ;  /* 0x00000050010e7836 */ /* 0x000fe40000000000 */
[----:B------:R-:W-:Y:S02]  /*0210*/  IMAD.MOV.U32 R13, RZ, RZ, RZ ;  /* 0x000000ffff0d7224 */ /* 0x000fe400078e00ff */
[----:B0-----:R-:W-:-:S07]  /*0220*/  IMAD.MOV.U32 R4, RZ, RZ, R12 ;  /* 0x000000ffff047224 */ /* 0x001fce00078e000c */
.L_x_248:
[----:B------:R-:W-:Y:S01]  /*0230*/  LOP3.LUT R19, R4, 0x3, RZ, 0xc0, !PT ;  /* 0x0000000304137812 */ /* 0x000fe200078ec0ff */
[----:B------:R-:W-:Y:S03]  /*0240*/  BSSY.RECONVERGENT B1, `(.L_x_240) ;  /* 0x0000245000017945 */ /* 0x000fe60003800200 */
[----:B------:R-:W-:-:S04]  /*0250*/  ISETP.NE.U32.AND P0, PT, R19, RZ, PT ;  /* 0x000000ff1300720c */ /* 0x000fc80003f05070 */
[----:B------:R-:W-:-:S13]  /*0260*/  ISETP.NE.AND.EX P0, PT, RZ, RZ, PT, P0 ;  /* 0x000000ffff00720c */ /* 0x000fda0003f05300 */
[----:B012---:R-:W-:Y:S05]  /*0270*/  @!P0 BRA `(.L_x_241) ;  /* 0x0000002400048947 */ /* 0x007fea0003800000 */
[----:B------:R-:W0:Y:S01]  /*0280*/  LDC.64 R8, c[0x4][RZ] ;  /* 0x01000000ff087b82 */ /* 0x000e220000000a00 */
[----:B------:R-:W-:Y:S01]  /*0290*/  IMAD.MOV.U32 R17, RZ, RZ, RZ ;  /* 0x000000ffff117224 */ /* 0x000fe200078e00ff */
[----:B------:R-:W-:Y:S02]  /*02a0*/  CS2R R2, SRZ ;  /* 0x0000000000027805 */ /* 0x000fe4000001ff00 */
[----:B------:R-:W-:Y:S01]  /*02b0*/  CS2R R6, SRZ ;  /* 0x0000000000067805 */ /* 0x000fe2000001ff00 */
[----:B------:R-:W-:Y:S02]  /*02c0*/  IMAD.MOV.U32 R5, RZ, RZ, RZ ;  /* 0x000000ffff057224 */ /* 0x000fe400078e00ff */
[----:B0-----:R-:W-:-:S07]  /*02d0*/  IMAD.WIDE.U32 R8, R13, 0xc80, R8 ;  /* 0x00000c800d087825 */ /* 0x001fce00078e0008 */
.L_x_243:
[----:B------:R-:W-:-:S06]  /*02e0*/  IMAD R16, R17, 0x4, R14 ;  /* 0x0000000411107824 */ /* 0x000fcc00078e020e */
[----:B------:R-:W5:Y:S01]  /*02f0*/  LDL R16, [R16+0x4] ;  /* 0x0000040010107983 */ /* 0x000f620000100800 */
[----:B------:R-:W-:Y:S01]  /*0300*/  IMAD.SHL.U32 R18, R17, 0x20, RZ ;  /* 0x0000002011127824 */ /* 0x000fe200078e00ff */
[----:B------:R-:W-:-:S06]  /*0310*/  UMOV UR4, URZ ;  /* 0x000000ff00047c82 */ /* 0x000fcc0008000000 */
.L_x_242:
[----:B-----5:R-:W-:Y:S01]  /*0320*/  SHF.R.U32.HI R23, RZ, UR4, R16 ;  /* 0x00000004ff177c19 */ /* 0x020fe20008011610 */
[----:B------:R-:W-:-:S03]  /*0330*/  VIADD R10, R18, UR4 ;  /* 0x00000004120a7c36 */ /* 0x000fc60008000000 */
[----:B------:R-:W-:-:S04]  /*0340*/  LOP3.LUT R11, R23, 0x1, RZ, 0xc0, !PT ;  /* 0x00000001170b7812 */ /* 0x000fc800078ec0ff */
[----:B------:R-:W-:Y:S01]  /*0350*/  ISETP.NE.U32.AND P0, PT, R11, 0x1, PT ;  /* 0x000000010b00780c */ /* 0x000fe20003f05070 */
[----:B------:R-:W-:-:S03]  /*0360*/  IMAD R11, R10, 0x5, RZ ;  /* 0x000000050a0b7824 */ /* 0x000fc600078e02ff */
[----:B------:R-:W-:Y:S01]  /*0370*/  R2P PR, R23, 0x7e ;  /* 0x0000007e17007804 */ /* 0x000fe20000000000 */
[----:B------:R-:W-:-:S08]  /*0380*/  IMAD.WIDE.U32 R10, R11, 0x4, R8 ;  /* 0x000000040b0a7825 */ /* 0x000fd000078e0008 */
[----:B------:R-:W2:Y:S04]  /*0390*/  @!P0 LDG.E R22, desc[UR6][R10.64+0x10] ;  /* 0x000010060a168981 */ /* 0x000ea8000c1e1900 */
[----:B------:R-:W3:Y:S04]  /*03a0*/  @P1 LDG.E R24, desc[UR6][R10.64+0x24] ;  /* 0x000024060a181981 */ /* 0x000ee8000c1e1900 */
[----:B------:R-:W4:Y:S04]  /*03b0*/  @!P0 LDG.E R21, desc[UR6][R10.64+0x4] ;  /* 0x000004060a158981 */ /* 0x000f28000c1e1900 */
[----:B------:R-:W4:Y:S04]  /*03c0*/  @P2 LDG.E R26, desc[UR6][R10.64+0x38] ;  /* 0x000038060a1a2981 */ /* 0x000f28000c1e1900 */
[----:B------:R-:W4:Y:S04]  /*03d0*/  @P3 LDG.E R28, desc[UR6][R10.64+0x4c] ;  /* 0x00004c060a1c3981 */ /* 0x000f28000c1e1900 */
[----:B------:R-:W4:Y:S04]  /*03e0*/  @P1 LDG.E R25, desc[UR6][R10.64+0x18] ;  /* 0x000018060a191981 */ /* 0x000f28000c1e1900 */
[----:B------:R-:W4:Y:S01]  /*03f0*/  @P2 LDG.E R27, desc[UR6][R10.64+0x34] ;  /* 0x000034060a1b2981 */ /* 0x000f22000c1e1900 */
[----:B--2---:R-:W-:-:S03]  /*0400*/  @!P0 LOP3.LUT R3, R3, R22, RZ, 0x3c, !PT ;  /* 0x0000001603038212 */ /* 0x004fc600078e3cff */
[----:B------:R-:W2:Y:S01]  /*0410*/  @!P0 LDG.E R22, desc[UR6][R10.64+0x8] ;  /* 0x000008060a168981 */ /* 0x000ea2000c1e1900 */
[----:B---3--:R-:W-:-:S03]  /*0420*/  @P1 LOP3.LUT R3, R3, R24, RZ, 0x3c, !PT ;  /* 0x0000001803031212 */ /* 0x008fc600078e3cff */
[----:B------:R-:W3:Y:S01]  /*0430*/  @P1 LDG.E R24, desc[UR6][R10.64+0x1c] ;  /* 0x00001c060a181981 */ /* 0x000ee2000c1e1900 */
[----:B----4-:R-:W-:-:S03]  /*0440*/  @!P0 LOP3.LUT R6, R6, R21, RZ, 0x3c, !PT ;  /* 0x0000001506068212 */ /* 0x010fc600078e3cff */
[----:B------:R-:W4:Y:S01]  /*0450*/  @!P0 LDG.E R21, desc[UR6][R10.64+0xc] ;  /* 0x00000c060a158981 */ /* 0x000f22000c1e1900 */
[----:B------:R-:W-:-:S03]  /*0460*/  @P2 LOP3.LUT R3, R3, R26, RZ, 0x3c, !PT ;  /* 0x0000001a03032212 */ /* 0x000fc600078e3cff */
[----:B------:R-:W4:Y:S01]  /*0470*/  @P4 LDG.E R26, desc[UR6][R10.64+0x60] ;  /* 0x000060060a1a4981 */ /* 0x000f22000c1e1900 */
[----:B--2---:R-:W-:-:S03]  /*0480*/  @!P0 LOP3.LUT R7, R7, R22, RZ, 0x3c, !PT ;  /* 0x0000001607078212 */ /* 0x004fc600078e3cff */
[----:B------:R-:W2:Y:S01]  /*0490*/  @P2 LDG.E R22, desc[UR6][R10.64+0x30] ;  /* 0x000030060a162981 */ /* 0x000ea2000c1e1900 */
[----:B---3--:R-:W-:-:S03]  /*04a0*/  @P1 LOP3.LUT R7, R7, R24, RZ, 0x3c, !PT ;  /* 0x0000001807071212 */ /* 0x008fc600078e3cff */
[----:B------:R-:W3:Y:S01]  /*04b0*/  @P5 LDG.E R24, desc[UR6][R10.64+0x74] ;  /* 0x000074060a185981 */ /* 0x000ee2000c1e1900 */
[----:B----4-:R-:W-:-:S03]  /*04c0*/  @!P0 LOP3.LUT R2, R2, R21, RZ, 0x3c, !PT ;  /* 0x0000001502028212 */ /* 0x010fc600078e3cff */
[----:B------:R-:W4:Y:S01]  /*04d0*/  @P1 LDG.E R21, desc[UR6][R10.64+0x20] ;  /* 0x000020060a151981 */ /* 0x000f22000c1e1900 */
[----:B------:R-:W-:Y:S02]  /*04e0*/  @P3 LOP3.LUT R3, R3, R28, RZ, 0x3c, !PT ;  /* 0x0000001c03033212 */ /* 0x000fe400078e3cff */
[----:B------:R-:W-:Y:S02]  /*04f0*/  @P1 LOP3.LUT R6, R6, R25, RZ, 0x3c, !PT ;  /* 0x0000001906061212 */ /* 0x000fe400078e3cff */
[----:B------:R-:W-:Y:S01]  /*0500*/  @P4 LOP3.LUT R3, R3, R26, RZ, 0x3c, !PT ;  /* 0x0000001a03034212 */ /* 0x000fe200078e3cff */
[----:B------:R-:W4:Y:S04]  /*0510*/  @P2 LDG.E R25, desc[UR6][R10.64+0x2c] ;  /* 0x00002c060a192981 */ /* 0x000f28000c1e1900 */
[----:B------:R-:W4:Y:S01]  /*0520*/  @P4 LDG.E R26, desc[UR6][R10.64+0x58] ;  /* 0x000058060a1a4981 */ /* 0x000f22000c1e1900 */
[----:B--2---:R-:W-:-:S03]  /*0530*/  @P2 LOP3.LUT R7, R7, R22, RZ, 0x3c, !PT ;  /* 0x0000001607072212 */ /* 0x004fc600078e3cff */
[----:B------:R-:W2:Y:S01]  /*0540*/  @P3 LDG.E R22, desc[UR6][R10.64+0x44] ;  /* 0x000044060a163981 */ /* 0x000ea2000c1e1900 */
[----:B---3--:R-:W-:-:S03]  /*0550*/  @P5 LOP3.LUT R3, R3, R24, RZ, 0x3c, !PT ;  /* 0x0000001803035212 */ /* 0x008fc600078e3cff */
[----:B------:R-:W3:Y:S01]  /*0560*/  @P6 LDG.E R24, desc[UR6][R10.64+0x88] ;  /* 0x000088060a186981 */ /* 0x000ee2000c1e1900 */
[----:B----4-:R-:W-:-:S03]  /*0570*/  @P1 LOP3.LUT R2, R2, R21, RZ, 0x3c, !PT ;  /* 0x0000001502021212 */ /* 0x010fc600078e3cff */
[----:B------:R-:W4:Y:S01]  /*0580*/  @P3 LDG.E R21, desc[UR6][R10.64+0x40] ;  /* 0x000040060a153981 */ /* 0x000f22000c1e1900 */
[----:B------:R-:W-:-:S03]  /*0590*/  @P2 LOP3.LUT R6, R6, R25, RZ, 0x3c, !PT ;  /* 0x0000001906062212 */ /* 0x000fc600078e3cff */
[----:B------:R-:W4:Y:S01]  /*05a0*/  @P3 LDG.E R25, desc[UR6][R10.64+0x48] ;  /* 0x000048060a193981 */ /* 0x000f22000c1e1900 */
[----:B--2---:R-:W-:-:S03]  /*05b0*/  @P3 LOP3.LUT R7, R7, R22, RZ, 0x3c, !PT ;  /* 0x0000001607073212 */ /* 0x004fc600078e3cff */
[----:B------:R-:W2:Y:S01]  /*05c0*/  @!P0 LDG.E R22, desc[UR6][R10.64] ;  /* 0x000000060a168981 */ /* 0x000ea2000c1e1900 */
[----:B---3--:R-:W-:-:S03]  /*05d0*/  @P6 LOP3.LUT R3, R3, R24, RZ, 0x3c, !PT ;  /* 0x0000001803036212 */ /* 0x008fc600078e3cff */
[----:B------:R-:W3:Y:S01]  /*05e0*/  @P1 LDG.E R24, desc[UR6][R10.64+0x14] ;  /* 0x000014060a181981 */ /* 0x000ee2000c1e1900 */
[----:B----4-:R-:W-:-:S03]  /*05f0*/  @P3 LOP3.LUT R6, R6, R21, RZ, 0x3c, !PT ;  /* 0x0000001506063212 */ /* 0x010fc600078e3cff */
[----:B------:R-:W4:Y:S01]  /*0600*/  @P4 LDG.E R21, desc[UR6][R10.64+0x5c] ;  /* 0x00005c060a154981 */ /* 0x000f22000c1e1900 */
[----:B------:R-:W-:-:S03]  /*0610*/  @P2 LOP3.LUT R2, R2, R27, RZ, 0x3c, !PT ;  /* 0x0000001b02022212 */ /* 0x000fc600078e3cff */
[----:B------:R-:W4:Y:S01]  /*0620*/  @P4 LDG.E R27, desc[UR6][R10.64+0x54] ;  /* 0x000054060a1b4981 */ /* 0x000f22000c1e1900 */
[----:B------:R-:W-:Y:S02]  /*0630*/  @P3 LOP3.LUT R2, R2, R25, RZ, 0x3c, !PT ;  /* 0x0000001902023212 */ /* 0x000fe400078e3cff */
[----:B------:R-:W-:Y:S01]  /*0640*/  @P4 LOP3.LUT R7, R7, R26, RZ, 0x3c, !PT ;  /* 0x0000001a07074212 */ /* 0x000fe200078e3cff */
[----:B------:R-:W4:Y:S04]  /*0650*/  @P5 LDG.E R25, desc[UR6][R10.64+0x68] ;  /* 0x000068060a195981 */ /* 0x000f28000c1e1900 */
[----:B------:R-:W4:Y:S01]  /*0660*/  @P5 LDG.E R26, desc[UR6][R10.64+0x6c] ;  /* 0x00006c060a1a5981 */ /* 0x000f22000c1e1900 */
[----:B--2---:R-:W-:-:S03]  /*0670*/  @!P0 LOP3.LUT R5, R5, R22, RZ, 0x3c, !PT ;  /* 0x0000001605058212 */ /* 0x004fc600078e3cff */
[----:B------:R-:W2:Y:S01]  /*0680*/  @P2 LDG.E R22, desc[UR6][R10.64+0x28] ;  /* 0x000028060a162981 */ /* 0x000ea2000c1e1900 */
[----:B---3--:R-:W-:-:S03]  /*0690*/  @P1 LOP3.LUT R5, R5, R24, RZ, 0x3c, !PT ;  /* 0x0000001805051212 */ /* 0x008fc600078e3cff */
[----:B------:R-:W3:Y:S01]  /*06a0*/  @P3 LDG.E R24, desc[UR6][R10.64+0x3c] ;  /* 0x00003c060a183981 */ /* 0x000ee2000c1e1900 */
[----:B----4-:R-:W-:-:S03]  /*06b0*/  @P4 LOP3.LUT R2, R2, R21, RZ, 0x3c, !PT ;  /* 0x0000001502024212 */ /* 0x010fc600078e3cff */
[----:B------:R-:W4:Y:S01]  /*06c0*/  @P5 LDG.E R21, desc[UR6][R10.64+0x70] ;  /* 0x000070060a155981 */ /* 0x000f22000c1e1900 */
[----:B------:R-:W-:-:S04]  /*06d0*/  @P4 LOP3.LUT R6, R6, R27, RZ, 0x3c, !PT ;  /* 0x0000001b06064212 */ /* 0x000fc800078e3cff */
[----:B------:R-:W-:Y:S02]  /*06e0*/  @P5 LOP3.LUT R6, R6, R25, RZ, 0x3c, !PT ;  /* 0x0000001906065212 */ /* 0x000fe400078e3cff */
[----:B------:R-:W4:Y:S01]  /*06f0*/  @P6 LDG.E R25, desc[UR6][R10.64+0x7c] ;  /* 0x00007c060a196981 */ /* 0x000f22000c1e1900 */
[----:B------:R-:W-:-:S03]  /*0700*/  @P5 LOP3.LUT R7, R7, R26, RZ, 0x3c, !PT ;  /* 0x0000001a07075212 */ /* 0x000fc600078e3cff */
[----:B------:R-:W4:Y:S01]  /*0710*/  @P6 LDG.E R26, desc[UR6][R10.64+0x80] ;  /* 0x000080060a1a6981 */ /* 0x000f22000c1e1900 */
[----:B--2---:R-:W-:-:S03]  /*0720*/  @P2 LOP3.LUT R5, R5, R22, RZ, 0x3c, !PT ;  /* 0x0000001605052212 */ /* 0x004fc600078e3cff */
[----:B------:R-:W2:Y:S01]  /*0730*/  @P4 LDG.E R22, desc[UR6][R10.64+0x50] ;  /* 0x000050060a164981 */ /* 0x000ea2000c1e1900 */
[----:B---3--:R-:W-:-:S03]  /*0740*/  @P3 LOP3.LUT R5, R5, R24, RZ, 0x3c, !PT ;  /* 0x0000001805053212 */ /* 0x008fc600078e3cff */
[----:B------:R-:W3:Y:S01]  /*0750*/  @P5 LDG.E R24, desc[UR6][R10.64+0x64] ;  /* 0x000064060a185981 */ /* 0x000ee2000c1e1900 */
[----:B----4-:R-:W-:-:S03]  /*0760*/  @P5 LOP3.LUT R2, R2, R21, RZ, 0x3c, !PT ;  /* 0x0000001502025212 */ /* 0x010fc600078e3cff */
[----:B------:R-:W4:Y:S01]  /*0770*/  @P6 LDG.E R21, desc[UR6][R10.64+0x84] ;  /* 0x000084060a156981 */ /* 0x000f22000c1e1900 */
[----:B------:R-:W-:Y:S02]  /*0780*/  LOP3.LUT P0, RZ, R23, 0x80, RZ, 0xc0, !PT ;  /* 0x0000008017ff7812 */ /* 0x000fe4000780c0ff */
[----:B------:R-:W-:Y:S02]  /*0790*/  @P6 LOP3.LUT R6, R6, R25, RZ, 0x3c, !PT ;  /* 0x0000001906066212 */ /* 0x000fe400078e3cff */
[----:B------:R-:W-:-:S09]  /*07a0*/  @P6 LOP3.LUT R7, R7, R26, RZ, 0x3c, !PT ;  /* 0x0000001a07076212 */ /* 0x000fd200078e3cff */
[----:B------:R-:W4:Y:S04]  /*07b0*/  @P0 LDG.E R25, desc[UR6][R10.64+0x90] ;  /* 0x000090060a190981 */ /* 0x000f28000c1e1900 */
        /* <DEDUP_REMOVED lines=8> */
[----:B------:R-:W-:Y:S02]  /*0840*/  @P0 LOP3.LUT R6, R6, R25, RZ, 0x3c, !PT ;  /* 0x0000001906060212 */ /* 0x000fe400078e3cff */
[----:B------:R-:W-:Y:S02]  /*0850*/  @P0 LOP3.LUT R7, R7, R26, RZ, 0x3c, !PT ;  /* 0x0000001a07070212 */ /* 0x000fe400078e3cff */
[----:B------:R-:W-:Y:S02]  /*0860*/  @P0 LOP3.LUT R3, R3, R28, RZ, 0x3c, !PT ;  /* 0x0000001c03030212 */ /* 0x000fe400078e3cff */
[----:B--2---:R-:W-:-:S04]  /*0870*/  @P6 LOP3.LUT R5, R5, R22, RZ, 0x3c, !PT ;  /* 0x0000001605056212 */ /* 0x004fc800078e3cff */
[----:B---3--:R-:W-:Y:S02]  /*0880*/  @P0 LOP3.LUT R5, R5, R24, RZ, 0x3c, !PT ;  /* 0x0000001805050212 */ /* 0x008fe400078e3cff */
[----:B----4-:R-:W-:Y:S02]  /*0890*/  @P0 LOP3.LUT R2, R2, R21, RZ, 0x3c, !PT ;  /* 0x0000001502020212 */ /* 0x010fe400078e3cff */
[----:B------:R-:W-:-:S13]  /*08a0*/  R2P PR, R23.B1, 0x7f ;  /* 0x0000007f17007804 */ /* 0x000fda0000001000 */
[----:B------:R-:W2:Y:S04]  /*08b0*/  @P0 LDG.E R24, desc[UR6][R10.64+0xa8] ;  /* 0x0000a8060a180981 */ /* 0x000ea8000c1e1900 */
[----:B------:R-:W3:Y:S04]  /*08c0*/  @P0 LDG.E R21, desc[UR6][R10.64+0xa4] ;  /* 0x0000a4060a150981 */ /* 0x000ee8000c1e1900 */
[----:B------:R-:W4:Y:S04]  /*08d0*/  @P0 LDG.E R22, desc[UR6][R10.64+0xa0] ;  /* 0x0000a0060a160981 */ /* 0x000f28000c1e1900 */
[----:B------:R-:W4:Y:S04]  /*08e0*/  @P1 LDG.E R26, desc[UR6][R10.64+0xbc] ;  /* 0x0000bc060a1a1981 */ /* 0x000f28000c1e1900 */
[----:B------:R-:W4:Y:S04]  /*08f0*/  @P0 LDG.E R25, desc[UR6][R10.64+0xac] ;  /* 0x0000ac060a190981 */ /* 0x000f28000c1e1900 */
        /* <DEDUP_REMOVED lines=19> */
[----:B------:R-:W-:Y:S02]  /*0a30*/  LOP3.LUT P0, RZ, R23, 0x8000, RZ, 0xc0, !PT ;  /* 0x0000800017ff7812 */ /* 0x000fe4000780c0ff */
        /* <DEDUP_REMOVED lines=11> */
[----:B------:R-:W-:-:S03]  /*0af0*/  @P2 LOP3.LUT R2, R2, R23, RZ, 0x3c, !PT ;  /* 0x0000001702022212 */ /* 0x000fc600078e3cff */
        /* <DEDUP_REMOVED lines=27> */
[----:B--2---:R-:W-:-:S03]  /*0cb0*/  @P2 LOP3.LUT R5, R5, R24, RZ, 0x3c, !PT ;  /* 0x0000001805052212 */ /* 0x004fc600078e3cff */
[----:B------:R-:W2:Y:S01]  /*0cc0*/  @P6 LDG.E R24, desc[UR6][R10.64+0x118] ;  /* 0x000118060a186981 */ /* 0x000ea2000c1e1900 */
[----:B------:R-:W-:Y:S02]  /*0cd0*/  @P3 LOP3.LUT R5, R5, R26, RZ, 0x3c, !PT ;  /* 0x0000001a05053212 */ /* 0x000fe400078e3cff */
[----:B---3--:R-:W-:Y:S01]  /*0ce0*/  @P6 LOP3.LUT R2, R2, R21, RZ, 0x3c, !PT ;  /* 0x0000001502026212 */ /* 0x008fe200078e3cff */
[----:B------:R-:W3:Y:S01]  /*0cf0*/  @P0 LDG.E R26, desc[UR6][R10.64+0x12c] ;  /* 0x00012c060a1a0981 */ /* 0x000ee2000c1e1900 */
[----:B------:R-:W-:-:S03]  /*0d00*/  @P4 LOP3.LUT R5, R5, R28, RZ, 0x3c, !PT ;  /* 0x0000001c05054212 */ /* 0x000fc600078e3cff */
[----:B------:R-:W3:Y:S04]  /*0d10*/  @P0 LDG.E R21, desc[UR6][R10.64+0x130] ;  /* 0x000130060a150981 */ /* 0x000ee8000c1e1900 */
[----:B------:R-:W3:Y:S01]  /*0d20*/  @P0 LDG.E R28, desc[UR6][R10.64+0x134] ;  /* 0x000134060a1c0981 */ /* 0x000ee2000c1e1900 */
[----:B------:R-:W-:Y:S01]  /*0d30*/  UIADD3 UR4, UPT, UPT, UR4, 0x10, URZ ;  /* 0x0000001004047890 */ /* 0x000fe2000fffe0ff */
[----:B----4-:R-:W-:-:S03]  /*0d40*/  @P5 LOP3.LUT R5, R5, R22, RZ, 0x3c, !PT ;  /* 0x0000001605055212 */ /* 0x010fc600078e3cff */
[----:B------:R-:W-:Y:S01]  /*0d50*/  UISETP.NE.AND UP0, UPT, UR4, 0x20, UPT ;  /* 0x000000200400788c */ /* 0x000fe2000bf05270 */
[----:B------:R-:W-:Y:S02]  /*0d60*/  @P6 LOP3.LUT R6, R6, R25, RZ, 0x3c, !PT ;  /* 0x0000001906066212 */ /* 0x000fe400078e3cff */
[----:B------:R-:W-:Y:S02]  /*0d70*/  @P6 LOP3.LUT R3, R3, R32, RZ, 0x3c, !PT ;  /* 0x0000002003036212 */ /* 0x000fe400078e3cff */
[----:B------:R-:W-:Y:S02]  /*0d80*/  @P0 LOP3.LUT R2, R2, R23, RZ, 0x3c, !PT ;  /* 0x0000001702020212 */ /* 0x000fe400078e3cff */
[----:B------:R-:W-:Y:S02]  /*0d90*/  @P0 LOP3.LUT R3, R3, R30, RZ, 0x3c, !PT ;  /* 0x0000001e03030212 */ /* 0x000fe400078e3cff */
[----:B--2---:R-:W-:-:S04]  /*0da0*/  @P6 LOP3.LUT R5, R5, R24, RZ, 0x3c, !PT ;  /* 0x0000001805056212 */ /* 0x004fc800078e3cff */
[----:B---3--:R-:W-:Y:S02]  /*0db0*/  @P0 LOP3.LUT R5, R5, R26, RZ, 0x3c, !PT ;  /* 0x0000001a05050212 */ /* 0x008fe400078e3cff */
[----:B------:R-:W-:Y:S02]  /*0dc0*/  @P0 LOP3.LUT R6, R6, R21, RZ, 0x3c, !PT ;  /* 0x0000001506060212 */ /* 0x000fe400078e3cff */
[----:B------:R-:W-:Y:S01]  /*0dd0*/  @P0 LOP3.LUT R7, R7, R28, RZ, 0x3c, !PT ;  /* 0x0000001c07070212 */ /* 0x000fe200078e3cff */
[----:B------:R-:W-:Y:S06]  /*0de0*/  BRA.U UP0, `(.L_x_242) ;  /* 0xfffffff5004c7547 */ /* 0x000fec000b83ffff */
[----:B------:R-:W-:-:S05]  /*0df0*/  VIADD R17, R17, 0x1 ;  /* 0x0000000111117836 */ /* 0x000fca0000000000 */
[----:B------:R-:W-:-:S13]  /*0e00*/  ISETP.NE.AND P0, PT, R17, 0x5, PT ;  /* 0x000000051100780c */ /* 0x000fda0003f05270 */
[----:B------:R-:W-:Y:S05]  /*0e10*/  @P0 BRA `(.L_x_243) ;  /* 0xfffffff400300947 */ /* 0x000fea000383ffff */
[----:B------:R0:W-:Y:S01]  /*0e20*/  STL [R1+0x54], R5 ;  /* 0x0000540501007387 */ /* 0x0001e20000100800 */
[----:B------:R-:W-:-:S03]  /*0e30*/  ISETP.NE.U32.AND P0, PT, R19, 0x1, PT ;  /* 0x000000011300780c */ /* 0x000fc60003f05070 */
[----:B------:R0:W-:Y:S01]  /*0e40*/  STL.64 [R1+0x58], R6 ;  /* 0x0000580601007387 */ /* 0x0001e20000100a00 */
[----:B------:R-:W-:-:S03]  /*0e50*/  ISETP.NE.AND.EX P0, PT, RZ, RZ, PT, P0 ;  /* 0x000000ffff00720c */ /* 0x000fc60003f05300 */
[----:B------:R0:W-:Y:S10]  /*0e60*/  STL.64 [R1+0x60], R2 ;  /* 0x0000600201007387 */ /* 0x0001f40000100a00 */
[----:B------:R-:W-:Y:S05]  /*0e70*/  @!P0 BRA `(.L_x_241) ;  /* 0x0000001800048947 */ /* 0x000fea0003800000 */
[----:B------:R-:W-:Y:S01]  /*0e80*/  UMOV UR4, URZ ;  /* 0x000000ff00047c82 */ /* 0x000fe20008000000 */
[----:B------:R-:W-:Y:S01]  /*0e90*/  UMOV UR5, URZ ;  /* 0x000000ff00057c82 */ /* 0x000fe20008000000 */
[----:B------:R-:W-:Y:S02]  /*0ea0*/  IMAD.MOV.U32 R17, RZ, RZ, RZ ;  /* 0x000000ffff117224 */ /* 0x000fe400078e00ff */
[----:B0-----:R-:W-:Y:S02]  /*0eb0*/  IMAD.MOV.U32 R5, RZ, RZ, RZ ;  /* 0x000000ffff057224 */ /* 0x001fe400078e00ff */
[----:B------:R-:W-:Y:S02]  /*0ec0*/  IMAD.U32 R3, RZ, RZ, UR4 ;  /* 0x00000004ff037e24 */ /* 0x000fe4000f8e00ff */
[----:B------:R-:W-:Y:S02]  /*0ed0*/  IMAD.U32 R2, RZ, RZ, UR5 ;  /* 0x00000005ff027e24 */ /* 0x000fe4000f8e00ff */
[----:B------:R-:W-:-:S02]  /*0ee0*/  IMAD.U32 R7, RZ, RZ, UR4 ;  /* 0x00000004ff077e24 */ /* 0x000fc4000f8e00ff */
[----:B------:R-:W-:-:S07]  /*0ef0*/  IMAD.U32 R6, RZ, RZ, UR5 ;  /* 0x00000005ff067e24 */ /* 0x000fce000f8e00ff */
.L_x_245:
[----:B------:R-:W-:-:S06]  /*0f00*/  IMAD R16, R17, 0x4, R14 ;  /* 0x0000000411107824 */ /* 0x000fcc00078e020e */
[----:B------:R-:W5:Y:S01]  /*0f10*/  LDL R16, [R16+0x4] ;  /* 0x0000040010107983 */ /* 0x000f620000100800 */
[----:B------:R-:W-:Y:S01]  /*0f20*/  IMAD.SHL.U32 R18, R17, 0x20, RZ ;  /* 0x0000002011127824 */ /* 0x000fe200078e00ff */
[----:B------:R-:W-:-:S06]  /*0f30*/  UMOV UR4, URZ ;  /* 0x000000ff00047c82 */ /* 0x000fcc0008000000 */
.L_x_244:
        /* <DEDUP_REMOVED lines=181> */
[----:B------:R-:W-:Y:S05]  /*1a90*/  @P0 BRA `(.L_x_241) ;  /* 0x0000000800fc0947 */ /* 0x000fea0003800000 */
[----:B------:R-:W-:Y:S01]  /*1aa0*/  UMOV UR4, URZ ;  /* 0x000000ff00047c82 */ /* 0x000fe20008000000 */
[----:B------:R-:W-:Y:S01]  /*1ab0*/  UMOV UR5, URZ ;  /* 0x000000ff00057c82 */ /* 0x000fe20008000000 */
[----:B------:R-:W-:Y:S02]  /*1ac0*/  IMAD.MOV.U32 R17, RZ, RZ, RZ ;  /* 0x000000ffff117224 */ /* 0x000fe400078e00ff */
[----:B-1----:R-:W-:Y:S02]  /*1ad0*/  IMAD.MOV.U32 R5, RZ, RZ, RZ ;  /* 0x000000ffff057224 */ /* 0x002fe400078e00ff */
[----:B------:R-:W-:Y:S02]  /*1ae0*/  IMAD.U32 R3, RZ, RZ, UR4 ;  /* 0x00000004ff037e24 */ /* 0x000fe4000f8e00ff */
[----:B------:R-:W-:Y:S02]  /*1af0*/  IMAD.U32 R2, RZ, RZ, UR5 ;  /* 0x00000005ff027e24 */ /* 0x000fe4000f8e00ff */
[----:B------:R-:W-:-:S02]  /*1b00*/  IMAD.U32 R7, RZ, RZ, UR4 ;  /* 0x00000004ff077e24 */ /* 0x000fc4000f8e00ff */
[----:B------:R-:W-:-:S07]  /*1b10*/  IMAD.U32 R6, RZ, RZ, UR5 ;  /* 0x00000005ff067e24 */ /* 0x000fce000f8e00ff */
.L_x_247:
[----:B------:R-:W-:-:S06]  /*1b20*/  IMAD R16, R17, 0x4, R14 ;  /* 0x0000000411107824 */ /* 0x000fcc00078e020e */
[----:B------:R-:W5:Y:S01]  /*1b30*/  LDL R16, [R16+0x4] ;  /* 0x0000040010107983 */ /* 0x000f620000100800 */
[----:B------:R-:W-:Y:S01]  /*1b40*/  IMAD.SHL.U32 R18, R17, 0x20, RZ ;  /* 0x0000002011127824 */ /* 0x000fe200078e00ff */
[----:B------:R-:W-:-:S06]  /*1b50*/  UMOV UR4, URZ ;  /* 0x000000ff00047c82 */ /* 0x000fcc0008000000 */
.L_x_246:
        /* <DEDUP_REMOVED lines=9> */
[----:B------:R-:W4:Y:S04]  /*1bf0*/  @P2 LDG.E R26, desc[UR6][R10.64+0x38] ;  /* 0x000038060a1a2981 */ /* 0x000f28000c1e1900 */
[----:B------:R-:W4:Y:S04]  /*1c00*/  @P3 LDG.E R28, desc[UR6][R10.64+0x4c] ;  /* 0x00004c060a1c3981 */ /* 0x000f28000c1e1900 */
[----:B------:R-:W4:Y:S04]  /*1c10*/  @!P0 LDG.E R19, desc[UR6][R10.64+0x4] ;  /* 0x000004060a138981 */ /* 0x000f28000c1e1900 */
[----:B------:R-:W4:Y:S04]  /*1c20*/  @!P0 LDG.E R21, desc[UR6][R10.64+0xc] ;  /* 0x00000c060a158981 */ /* 0x000f28000c1e1900 */
[----:B------:R-:W4:Y:S01]  /*1c30*/  @P1 LDG.E R25, desc[UR6][R10.64+0x18] ;  /* 0x000018060a191981 */ /* 0x000f22000c1e1900 */
[----:B--2---:R-:W-:-:S03]  /*1c40*/  @!P0 LOP3.LUT R3, R3, R22, RZ, 0x3c, !PT ;  /* 0x0000001603038212 */ /* 0x004fc600078e3cff */
[----:B------:R-:W2:Y:S01]  /*1c50*/  @!P0 LDG.E R22, desc[UR6][R10.64+0x8] ;  /* 0x000008060a168981 */ /* 0x000ea2000c1e1900 */
[----:B---3--:R-:W-:-:S03]  /*1c60*/  @P1 LOP3.LUT R3, R3, R24, RZ, 0x3c, !PT ;  /* 0x0000001803031212 */ /* 0x008fc600078e3cff */
[----:B------:R-:W3:Y:S01]  /*1c70*/  @P4 LDG.E R24, desc[UR6][R10.64+0x60] ;  /* 0x000060060a184981 */ /* 0x000ee2000c1e1900 */
[----:B----4-:R-:W-:-:S03]  /*1c80*/  @P2 LOP3.LUT R3, R3, R26, RZ, 0x3c, !PT ;  /* 0x0000001a03032212 */ /* 0x010fc600078e3cff */
[----:B------:R-:W4:Y:S01]  /*1c90*/  @P5 LDG.E R26, desc[UR6][R10.64+0x74] ;  /* 0x000074060a1a5981 */ /* 0x000f22000c1e1900 */
[----:B------:R-:W-:-:S03]  /*1ca0*/  @P3 LOP3.LUT R3, R3, R28, RZ, 0x3c, !PT ;  /* 0x0000001c03033212 */ /* 0x000fc600078e3cff */
[----:B------:R-:W4:Y:S01]  /*1cb0*/  @P5 LDG.E R28, desc[UR6][R10.64+0x6c] ;  /* 0x00006c060a1c5981 */ /* 0x000f22000c1e1900 */
[----:B------:R-:W-:-:S03]  /*1cc0*/  @!P0 LOP3.LUT R6, R6, R19, RZ, 0x3c, !PT ;  /* 0x0000001306068212 */ /* 0x000fc600078e3cff */
[----:B------:R-:W4:Y:S01]  /*1cd0*/  @P1 LDG.E R19, desc[UR6][R10.64+0x20] ;  /* 0x000020060a131981 */ /* 0x000f22000c1e1900 */
[----:B------:R-:W-:-:S03]  /*1ce0*/  @!P0 LOP3.LUT R2, R2, R21, RZ, 0x3c, !PT ;  /* 0x0000001502028212 */ /* 0x000fc600078e3cff */
[----:B------:R-:W4:Y:S01]  /*1cf0*/  @P2 LDG.E R21, desc[UR6][R10.64+0x2c] ;  /* 0x00002c060a152981 */ /* 0x000f22000c1e1900 */
[----:B--2---:R-:W-:-:S03]  /*1d00*/  @!P0 LOP3.LUT R7, R7, R22, RZ, 0x3c, !PT ;  /* 0x0000001607078212 */ /* 0x004fc600078e3cff */
        /* <DEDUP_REMOVED lines=23> */
[----:B--2---:R-:W-:-:S03]  /*1e80*/  @!P0 LOP3.LUT R5, R5, R22, RZ, 0x3c, !PT ;  /* 0x0000001605058212 */ /* 0x004fc600078e3cff */
[----:B------:R-:W2:Y:S01]  /*1e90*/  @P2 LDG.E R22, desc[UR6][R10.64+0x28] ;  /* 0x000028060a162981 */ /* 0x000ea2000c1e1900 */
[----:B---3--:R-:W-:-:S03]  /*1ea0*/  @P1 LOP3.LUT R5, R5, R24, RZ, 0x3c, !PT ;  /* 0x0000001805051212 */ /* 0x008fc600078e3cff */
[----:B------:R-:W3:Y:S01]  /*1eb0*/  @P3 LDG.E R24, desc[UR6][R10.64+0x3c] ;  /* 0x00003c060a183981 */ /* 0x000ee2000c1e1900 */
[----:B----4-:R-:W-:-:S03]  /*1ec0*/  @P3 LOP3.LUT R7, R7, R26, RZ, 0x3c, !PT ;  /* 0x0000001a07073212 */ /* 0x010fc600078e3cff */
[----:B------:R-:W4:Y:S01]  /*1ed0*/  @P4 LDG.E R26, desc[UR6][R10.64+0x58] ;  /* 0x000058060a1a4981 */ /* 0x000f22000c1e1900 */
[----:B------:R-:W-:Y:S02]  /*1ee0*/  @P4 LOP3.LUT R6, R6, R25, RZ, 0x3c, !PT ;  /* 0x0000001906064212 */ /* 0x000fe400078e3cff */
[----:B------:R-:W-:Y:S01]  /*1ef0*/  @P4 LOP3.LUT R2, R2, R19, RZ, 0x3c, !PT ;  /* 0x0000001302024212 */ /* 0x000fe200078e3cff */
[----:B------:R-:W4:Y:S01]  /*1f00*/  @P6 LDG.E R25, desc[UR6][R10.64+0x84] ;  /* 0x000084060a196981 */ /* 0x000f22000c1e1900 */
[----:B------:R-:W-:-:S03]  /*1f10*/  @P5 LOP3.LUT R6, R6, R21, RZ, 0x3c, !PT ;  /* 0x0000001506065212 */ /* 0x000fc600078e3cff */
        /* <DEDUP_REMOVED lines=10> */
[----:B------:R-:W-:Y:S02]  /*1fc0*/  @P5 LOP3.LUT R2, R2, R19, RZ, 0x3c, !PT ;  /* 0x0000001302025212 */ /* 0x000fe400078e3cff */
[----:B------:R-:W-:-:S07]  /*1fd0*/  @P6 LOP3.LUT R6, R6, R21, RZ, 0x3c, !PT ;  /* 0x0000001506066212 */ /* 0x000fce00078e3cff */
        /* <DEDUP_REMOVED lines=42> */
[----:B------:R-:W-:Y:S01]  /*2280*/  LOP3.LUT P0, RZ, R23, 0x8000, RZ, 0xc0, !PT ;  /* 0x0000800017ff7812 */ /* 0x000fe2000780c0ff */
[----:B------:R-:W4:Y:S01]  /*2290*/  @P4 LDG.E R19, desc[UR6][R10.64+0xf4] ;  /* 0x0000f4060a134981 */ /* 0x000f22000c1e1900 */
[----:B------:R-:W-:Y:S02]  /*22a0*/  @P2 LOP3.LUT R7, R7, R22, RZ, 0x3c, !PT ;  /* 0x0000001607072212 */ /* 0x000fe400078e3cff */
[----:B------:R-:W-:Y:S01]  /*22b0*/  @P2 LOP3.LUT R6, R6, R25, RZ, 0x3c, !PT ;  /* 0x0000001906062212 */ /* 0x000fe200078e3cff */
[----:B------:R-:W4:Y:S04]  /*22c0*/  @P3 LDG.E R23, desc[UR6][R10.64+0xe0] ;  /* 0x0000e0060a173981 */ /* 0x000f28000c1e1900 */
[----:B------:R-:W4:Y:S04]  /*22d0*/  @P3 LDG.E R25, desc[UR6][R10.64+0xe8] ;  /* 0x0000e8060a193981 */ /* 0x000f28000c1e1900 */
[----:B------:R-:W4:Y:S04]  /*22e0*/  @P1 LDG.E R22, desc[UR6][R10.64+0xb4] ;  /* 0x0000b4060a161981 */ /* 0x000f28000c1e1900 */
[----:B------:R-:W4:Y:S01]  /*22f0*/  @P0 LDG.E R32, desc[UR6][R10.64+0x13c] ;  /* 0x00013c060a200981 */ /* 0x000f22000c1e1900 */
[----:B--2---:R-:W-:-:S03]  /*2300*/  @P2 LOP3.LUT R3, R3, R24, RZ, 0x3c, !PT ;  /* 0x0000001803032212 */ /* 0x004fc600078e3cff */
[----:B------:R-:W2:Y:S01]  /*2310*/  @P4 LDG.E R24, desc[UR6][R10.64+0xf8] ;  /* 0x0000f8060a184981 */ /* 0x000ea2000c1e1900 */
[----:B---3--:R-:W-:Y:S02]  /*2320*/  @P3 LOP3.LUT R7, R7, R26, RZ, 0x3c, !PT ;  /* 0x0000001a07073212 */ /* 0x008fe400078e3cff */
[----:B------:R-:W-:Y:S01]  /*2330*/  @P3 LOP3.LUT R3, R3, R28, RZ, 0x3c, !PT ;  /* 0x0000001c03033212 */ /* 0x000fe200078e3cff */
[----:B------:R-:W3:Y:S01]  /*2340*/  @P4 LDG.E R26, desc[UR6][R10.64+0x100] ;  /* 0x000100060a1a4981 */ /* 0x000ee2000c1e1900 */
[----:B----4-:R-:W-:-:S03]  /*2350*/  @P2 LOP3.LUT R2, R2, R21, RZ, 0x3c, !PT ;  /* 0x0000001502022212 */ /* 0x010fc600078e3cff */
[----:B------:R-:W4:Y:S04]  /*2360*/  @P5 LDG.E R28, desc[UR6][R10.64+0x10c] ;  /* 0x00010c060a1c5981 */ /* 0x000f28000c1e1900 */
[----:B------:R-:W4:Y:S01]  /*2370*/  @P4 LDG.E R21, desc[UR6][R10.64+0xfc] ;  /* 0x0000fc060a154981 */ /* 0x000f22000c1e1900 */
[----:B------:R-:W-:-:S03]  /*2380*/  @P3 LOP3.LUT R6, R6, R23, RZ, 0x3c, !PT ;  /* 0x0000001706063212 */ /* 0x000fc600078e3cff */
        /* <DEDUP_REMOVED lines=28> */
[----:B------:R-:W-:Y:S01]  /*2550*/  @P6 LOP3.LUT R2, R2, R21, RZ, 0x3c, !PT ;  /* 0x0000001502026212 */ /* 0x000fe200078e3cff */
[----:B------:R-:W4:Y:S04]  /*2560*/  @P0 LDG.E R22, desc[UR6][R10.64+0x12c] ;  /* 0x00012c060a160981 */ /* 0x000f28000c1e1900 */
[----:B------:R-:W4:Y:S01]  /*2570*/  @P0 LDG.E R21, desc[UR6][R10.64+0x138] ;  /* 0x000138060a150981 */ /* 0x000f22000c1e1900 */
[----:B------:R-:W-:-:S04]  /*2580*/  UIADD3 UR4, UPT, UPT, UR4, 0x10, URZ ;  /* 0x0000001004047890 */ /* 0x000fc8000fffe0ff */
[----:B------:R-:W-:Y:S01]  /*2590*/  UISETP.NE.AND UP0, UPT, UR4, 0x20, UPT ;  /* 0x000000200400788c */ /* 0x000fe2000bf05270 */
[----:B------:R-:W-:Y:S02]  /*25a0*/  @P0 LOP3.LUT R7, R7, R30, RZ, 0x3c, !PT ;  /* 0x0000001e07070212 */ /* 0x000fe400078e3cff */
[----:B------:R-:W-:Y:S02]  /*25b0*/  @P0 LOP3.LUT R6, R6, R19, RZ, 0x3c, !PT ;  /* 0x0000001306060212 */ /* 0x000fe400078e3cff */
[----:B--2---:R-:W-:-:S04]  /*25c0*/  @P5 LOP3.LUT R5, R5, R24, RZ, 0x3c, !PT ;  /* 0x0000001805055212 */ /* 0x004fc800078e3cff */
[----:B---3--:R-:W-:Y:S02]  /*25d0*/  @P6 LOP3.LUT R5, R5, R26, RZ, 0x3c, !PT ;  /* 0x0000001a05056212 */ /* 0x008fe400078e3cff */
[----:B----4-:R-:W-:-:S04]  /*25e0*/  @P6 LOP3.LUT R3, R3, R28, RZ, 0x3c, !PT ;  /* 0x0000001c03036212 */ /* 0x010fc800078e3cff */
[----:B------:R-:W-:Y:S02]  /*25f0*/  @P0 LOP3.LUT R3, R3, R32, RZ, 0x3c, !PT ;  /* 0x0000002003030212 */ /* 0x000fe400078e3cff */
[----:B------:R-:W-:Y:S02]  /*2600*/  @P0 LOP3.LUT R5, R5, R22, RZ, 0x3c, !PT ;  /* 0x0000001605050212 */ /* 0x000fe400078e3cff */
[----:B------:R-:W-:Y:S01]  /*2610*/  @P0 LOP3.LUT R2, R2, R21, RZ, 0x3c, !PT ;  /* 0x0000001502020212 */ /* 0x000fe200078e3cff */
[----:B------:R-:W-:Y:S06]  /*2620*/  BRA.U UP0, `(.L_x_246) ;  /* 0xfffffff5004c7547 */ /* 0x000fec000b83ffff */
[----:B------:R-:W-:-:S05]  /*2630*/  VIADD R17, R17, 0x1 ;  /* 0x0000000111117836 */ /* 0x000fca0000000000 */
[----:B------:R-:W-:-:S13]  /*2640*/  ISETP.NE.AND P0, PT, R17, 0x5, PT ;  /* 0x000000051100780c */ /* 0x000fda0003f05270 */
[----:B------:R-:W-:Y:S05]  /*2650*/  @P0 BRA `(.L_x_247) ;  /* 0xfffffff400300947 */ /* 0x000fea000383ffff */
[----:B------:R2:W-:Y:S04]  /*2660*/  STL [R1+0x54], R5 ;  /* 0x0000540501007387 */ /* 0x0005e80000100800 */
[----:B------:R2:W-:Y:S04]  /*2670*/  STL.64 [R1+0x58], R6 ;  /* 0x0000580601007387 */ /* 0x0005e80000100a00 */
[----:B------:R2:W-:Y:S02]  /*2680*/  STL.64 [R1+0x60], R2 ;  /* 0x0000600201007387 */ /* 0x0005e40000100a00 */
.L_x_241:
[----:B------:R-:W-:Y:S05]  /*2690*/  BSYNC.RECONVERGENT B1 ;  /* 0x0000000000017941 */ /* 0x000fea0003800200 */
.L_x_240:
[C---:B------:R-:W-:Y:S01]  /*26a0*/  ISETP.GT.U32.AND P0, PT, R4.reuse, 0x3, PT ;  /* 0x000000030400780c */ /* 0x040fe20003f04070 */
[----:B------:R-:W-:Y:S01]  /*26b0*/  VIADD R13, R13, 0x1 ;  /* 0x000000010d0d7836 */ /* 0x000fe20000000000 */
[--C-:B------:R-:W-:Y:S02]  /*26c0*/  SHF.R.U64 R4, R4, 0x2, R15.reuse ;  /* 0x0000000204047819 */ /* 0x100fe4000000120f */
[----:B------:R-:W-:Y:S02]  /*26d0*/  ISETP.GT.U32.AND.EX P0, PT, R15, RZ, PT, P0 ;  /* 0x000000ff0f00720c */ /* 0x000fe40003f04100 */
[----:B------:R-:W-:-:S11]  /*26e0*/  SHF.R.U32.HI R15, RZ, 0x2, R15 ;  /* 0x00000002ff0f7819 */ /* 0x000fd6000001160f */
[----:B------:R-:W-:Y:S05]  /*26f0*/  @P0 BRA `(.L_x_248) ;  /* 0xffffffd800cc0947 */ /* 0x000fea000383ffff */
.L_x_239:
[----:B------:R-:W-:Y:S05]  /*2700*/  BSYNC.RECONVERGENT B0 ;  /* 0x0000000000007941 */ /* 0x000fea0003800200 */
.L_x_238:
[----:B------:R-:W3:Y:S02]  /*2710*/  LDC.64 R14, c[0x0][0x388] ;  /* 0x0000e200ff0e7b82 */ /* 0x000ee40000000a00 */
[----:B---3--:R-:W3:Y:S04]  /*2720*/  LDG.E.64 R10, desc[UR6][R14.64+0x8] ;  /* 0x000008060e0a7981 */ /* 0x008ee8000c1e1b00 */
[----:B------:R-:W4:Y:S01]  /*2730*/  LDG.E.64 R8, desc[UR6][R14.64+0x10] ;  /* 0x000010060e087981 */ /* 0x000f22000c1e1b00 */
[C---:B------:R-:W-:Y:S01]  /*2740*/  IMAD.SHL.U32 R13, R12.reuse, 0x4, RZ ;  /* 0x000000040c0d7824 */ /* 0x040fe200078e00ff */
[----:B------:R-:W-:Y:S02]  /*2750*/  SHF.R.S32.HI R17, RZ, 0x1f, R12 ;  /* 0x0000001fff117819 */ /* 0x000fe4000001140c */
[----:B0-----:R-:W2:Y:S02]  /*2760*/  LDG.E R4, desc[UR6][R14.64] ;  /* 0x000000060e047981 */ /* 0x001ea4000c1e1900 */
[----:B------:R-:W-:-:S02]  /*2770*/  SHF.L.U64.HI R17, R12, 0x2, R17 ;  /* 0x000000020c117819 */ /* 0x000fc40000010211 */
[----:B---3--:R-:W-:-:S05]  /*2780*/  IADD3 R10, P0, PT, R10, R13, RZ ;  /* 0x0000000d0a0a7210 */ /* 0x008fca0007f1e0ff */
[----:B------:R-:W-:-:S05]  /*2790*/  IMAD.X R11, R11, 0x1, R17, P0 ;  /* 0x000000010b0b7824 */ /* 0x000fca00000e0611 */
[----:B------:R-:W3:Y:S01]  /*27a0*/  LDG.E R29, desc[UR6][R10.64] ;  /* 0x000000060a1d7981 */ /* 0x000ee2000c1e1900 */
[----:B----4-:R-:W-:-:S05]  /*27b0*/  IADD3 R12, P0, PT, R8, R13, RZ ;  /* 0x0000000d080c7210 */ /* 0x010fca0007f1e0ff */
[----:B------:R-:W-:-:S05]  /*27c0*/  IMAD.X R13, R9, 0x1, R17, P0 ;  /* 0x00000001090d7824 */ /* 0x000fca00000e0611 */
[----:B------:R0:W5:Y:S01]  /*27d0*/  LDG.E R28, desc[UR6][R12.64] ;  /* 0x000000060c1c7981 */ /* 0x000162000c1e1900 */
[----:B--2---:R-:W-:-:S03]  /*27e0*/  I2FP.F32.S32 R22, R4 ;  /* 0x0000000400167245 */ /* 0x004fc60000201400 */
[----:B------:R0:W-:Y:S04]  /*27f0*/  STL.64 [R1+0x68], RZ ;  /* 0x000068ff01007387 */ /* 0x0001e80000100a00 */
[----:B------:R0:W-:Y:S04]  /*2800*/  STL [R1+0x70], RZ ;  /* 0x000070ff01007387 */ /* 0x0001e80000100800 */
[----:B------:R0:W-:Y:S01]  /*2810*/  STL.64 [R1+0x78], RZ ;  /* 0x000078ff01007387 */ /* 0x0001e20000100a00 */
[----:B------:R-:W-:Y:S01]  /*2820*/  BSSY.RECONVERGENT B0, `(.L_x_249) ;  /* 0x000000d000007945 */ /* 0x000fe20003800200 */
[----:B---3--:R-:W-:-:S04]  /*2830*/  I2FP.F32.S32 R17, R29 ;  /* 0x0000001d00117245 */ /* 0x008fc80000201400 */
[----:B------:R-:W2:Y:S08]  /*2840*/  MUFU.RCP R9, R17 ;  /* 0x0000001100097308 */ /* 0x000eb00000001000 */
[----:B------:R-:W3:Y:S01]  /*2850*/  FCHK P0, R22, R17 ;  /* 0x0000001116007302 */ /* 0x000ee20000000000 */
[----:B--2---:R-:W-:-:S04]  /*2860*/  FFMA R8, -R17, R9, 1 ;  /* 0x3f80000011087423 */ /* 0x004fc80000000109 */
[----:B------:R-:W-:-:S04]  /*2870*/  FFMA R9, R9, R8, R9 ;  /* 0x0000000809097223 */ /* 0x000fc80000000009 */
[----:B------:R-:W-:-:S04]  /*2880*/  FFMA R8, R22, R9, RZ ;  /* 0x0000000916087223 */ /* 0x000fc800000000ff */
[----:B------:R-:W-:-:S04]  /*2890*/  FFMA R10, -R17, R8, R22 ;  /* 0x00000008110a7223 */ /* 0x000fc80000000116 */
[----:B------:R-:W-:Y:S01]  /*28a0*/  FFMA R21, R9, R10, R8 ;  /* 0x0000000a09157223 */ /* 0x000fe20000000008 */
[----:B0--3--:R-:W-:Y:S06]  /*28b0*/  @!P0 BRA `(.L_x_250) ;  /* 0x00000000000c8947 */ /* 0x009fec0003800000 */
[----:B------:R-:W-:-:S07]  /*28c0*/  MOV R10, 0x28e0 ;  /* 0x000028e0000a7802 */ /* 0x000fce0000000f00 */
[----:B-1---5:R-:W-:Y:S05]  /*28d0*/  CALL.REL.NOINC `($__internal_1_$__cuda_sm3x_div_rn_noftz_f32_slowpath) ;  /* 0x0000002800887944 */ /* 0x022fea0003c00000 */
[----:B------:R-:W-:-:S07]  /*28e0*/  IMAD.MOV.U32 R21, RZ, RZ, R8 ;  /* 0x000000ffff157224 */ /* 0x000fce00078e0008 */
.L_x_250:
[----:B------:R-:W-:Y:S05]  /*28f0*/  BSYNC.RECONVERGENT B0 ;  /* 0x0000000000007941 */ /* 0x000fea0003800200 */
.L_x_249:
[----:B------:R-:W-:Y:S01]  /*2900*/  ISETP.GE.AND P0, PT, R4, 0x1, PT ;  /* 0x000000010400780c */ /* 0x000fe20003f06270 */
[----:B------:R-:W-:Y:S01]  /*2910*/  IMAD.MOV.U32 R16, RZ, RZ, 0x3dc6b27f ;  /* 0x3dc6b27fff107424 */ /* 0x000fe200078e00ff */
[----:B------:R-:W-:Y:S01]  /*2920*/  FSETP.GEU.AND P1, PT, R21, 1.175494350822287508e-38, PT ;  /* 0x008000001500780b */ /* 0x000fe20003f2e000 */
[----:B------:R-:W-:Y:S02]  /*2930*/  IMAD.MOV.U32 R8, RZ, RZ, 0x2e5 ;  /* 0x000002e5ff087424 */ /* 0x000fe400078e00ff */
[----:B------:R-:W-:Y:S02]  /*2940*/  IMAD.MOV.U32 R9, RZ, RZ, 0x308 ;  /* 0x00000308ff097424 */ /* 0x000fe400078e00ff */
[----:B------:R-:W-:Y:S02]  /*2950*/  IMAD.MOV.U32 R11, RZ, RZ, 0x2f0 ;  /* 0x000002f0ff0b7424 */ /* 0x000fe400078e00ff */
[----:B------:R-:W-:Y:S02]  /*2960*/  IMAD.MOV.U32 R13, RZ, RZ, 0x303 ;  /* 0x00000303ff0d7424 */ /* 0x000fe400078e00ff */
[----:B------:R-:W-:-:S02]  /*2970*/  IMAD.MOV.U32 R15, RZ, RZ, 0x2e0 ;  /* 0x000002e0ff0f7424 */ /* 0x000fc400078e00ff */
[----:B------:R-:W-:Y:S01]  /*2980*/  @!P0 FMUL R22, R22, 8388608 ;  /* 0x4b00000016168820 */ /* 0x000fe20000400000 */
[----:B------:R-:W-:Y:S02]  /*2990*/  IMAD.MOV.U32 R19, RZ, RZ, 0x2b0 ;  /* 0x000002b0ff137424 */ /* 0x000fe400078e00ff */
[----:B------:R-:W-:Y:S01]  /*29a0*/  @!P1 FMUL R21, R21, 8388608 ;  /* 0x4b00000015159820 */ /* 0x000fe20000400000 */
[----:B------:R-:W-:Y:S02]  /*29b0*/  VIADD R31, R1, 0x80 ;  /* 0x00000080011f7836 */ /* 0x000fe40000000000 */
[----:B------:R-:W-:Y:S02]  /*29c0*/  VIADD R17, R22, 0xc0cafb0d ;  /* 0xc0cafb0d16117836 */ /* 0x000fe40000000000 */
[----:B------:R-:W-:-:S03]  /*29d0*/  VIADD R24, R21, 0xc0cafb0d ;  /* 0xc0cafb0d15187836 */ /* 0x000fc60000000000 */
[----:B------:R-:W-:Y:S02]  /*29e0*/  LOP3.LUT R17, R17, 0xff800000, RZ, 0xc0, !PT ;  /* 0xff80000011117812 */ /* 0x000fe400078ec0ff */
[----:B------:R-:W-:-:S03]  /*29f0*/  LOP3.LUT R24, R24, 0xff800000, RZ, 0xc0, !PT ;  /* 0xff80000018187812 */ /* 0x000fc600078ec0ff */
[----:B------:R-:W-:Y:S01]  /*2a00*/  IMAD.IADD R23, R22, 0x1, -R17 ;  /* 0x0000000116177824 */ /* 0x000fe200078e0a11 */
[----:B------:R-:W-:Y:S01]  /*2a10*/  I2FP.F32.S32 R17, R17 ;  /* 0x0000001100117245 */ /* 0x000fe20000201400 */
[----:B------:R-:W-:Y:S01]  /*2a20*/  IMAD.IADD R25, R21, 0x1, -R24 ;  /* 0x0000000115197824 */ /* 0x000fe200078e0a18 */
[----:B------:R-:W-:Y:S01]  /*2a30*/  I2FP.F32.S32 R24, R24 ;  /* 0x0000001800187245 */ /* 0x000fe20000201400 */
[----:B------:R-:W-:Y:S02]  /*2a40*/  FADD R23, R23, -1 ;  /* 0xbf80000017177421 */ /* 0x000fe40000000000 */
[----:B------:R-:W-:Y:S02]  /*2a50*/  FADD R25, R25, -1 ;  /* 0xbf80000019197421 */ /* 0x000fe40000000000 */
[----:B------:R-:W-:-:S04]  /*2a60*/  FFMA R10, R23, R16, -0.16845393180847167969 ;  /* 0xbe2c7f30170a7423 */ /* 0x000fc80000000010 */
[----:B------:R-:W-:Y:S01]  /*2a70*/  FFMA R12, R23, R10, 0.1716887056827545166 ;  /* 0x3e2fcf2a170c7423 */ /* 0x000fe2000000000a */
[----:B------:R-:W-:-:S03]  /*2a80*/  IMAD.MOV.U32 R10, RZ, RZ, 0x2a3 ;  /* 0x000002a3ff0a7424 */ /* 0x000fc600078e00ff */
[----:B------:R-:W-:Y:S01]  /*2a90*/  FFMA R14, R23, R12, -0.17900948226451873779 ;  /* 0xbe374e43170e7423 */ /* 0x000fe2000000000c */
[----:B------:R-:W-:Y:S01]  /*2aa0*/  FFMA R12, R25, R16, -0.16845393180847167969 ;  /* 0xbe2c7f30190c7423 */ /* 0x000fe20000000010 */
[----:B------:R0:W-:Y:S02]  /*2ab0*/  STL.128 [R1], R8 ;  /* 0x0000000801007387 */ /* 0x0001e40000100c00 */
[----:B------:R-:W-:Y:S01]  /*2ac0*/  FFMA R14, R23, R14, 0.20512372255325317383 ;  /* 0x3e520bf4170e7423 */ /* 0x000fe2000000000e */
[----:B------:R-:W-:-:S03]  /*2ad0*/  FFMA R12, R25, R12, 0.1716887056827545166 ;  /* 0x3e2fcf2a190c7423 */ /* 0x000fc6000000000c */
[----:B------:R-:W-:Y:S01]  /*2ae0*/  FFMA R16, R23, R14, -0.24046532809734344482 ;  /* 0xbe763c8b17107423 */ /* 0x000fe2000000000e */
[----:B------:R-:W-:Y:S01]  /*2af0*/  FFMA R14, R25, R12, -0.17900948226451873779 ;  /* 0xbe374e43190e7423 */ /* 0x000fe2000000000c */
[----:B------:R-:W-:Y:S02]  /*2b00*/  IMAD.MOV.U32 R12, RZ, RZ, 0x2ff ;  /* 0x000002ffff0c7424 */ /* 0x000fe400078e00ff */
[----:B------:R-:W-:Y:S01]  /*2b10*/  FFMA R18, R23, R16, 0.28857114911079406738 ;  /* 0x3e93bf9917127423 */ /* 0x000fe20000000010 */
[----:B------:R-:W-:Y:S01]  /*2b20*/  FFMA R16, R25, R14, 0.20512372255325317383 ;  /* 0x3e520bf419107423 */ /* 0x000fe2000000000e */
[----:B------:R-:W-:Y:S02]  /*2b30*/  IMAD.MOV.U32 R14, RZ, RZ, 0x2fd ;  /* 0x000002fdff0e7424 */ /* 0x000fe400078e00ff */
[----:B------:R-:W-:Y:S01]  /*2b40*/  FFMA R18, R23, R18, -0.36067417263984680176 ;  /* 0xbeb8aa4917127423 */ /* 0x000fe20000000012 */
[----:B------:R-:W-:Y:S01]  /*2b50*/  FFMA R16, R25, R16, -0.24046532809734344482 ;  /* 0xbe763c8b19107423 */ /* 0x000fe20000000010 */
[----:B0-----:R-:W-:Y:S01]  /*2b60*/  FSEL R8, RZ, -23, P0 ;  /* 0xc1b80000ff087808 */ /* 0x001fe20000000000 */
[----:B------:R0:W-:Y:S01]  /*2b70*/  STL.128 [R1+0x10], R12 ;  /* 0x0000100c01007387 */ /* 0x0001e20000100c00 */
[----:B------:R-:W-:Y:S01]  /*2b80*/  FFMA R18, R23, R18, 0.48089820146560668945 ;  /* 0x3ef6384a17127423 */ /* 0x000fe20000000012 */
[----:B------:R-:W-:Y:S01]  /*2b90*/  ISETP.GT.U32.AND P0, PT, R22, 0x7f7fffff, PT ;  /* 0x7f7fffff1600780c */ /* 0x000fe20003f04070 */
[----:B------:R-:W-:Y:S01]  /*2ba0*/  FFMA R10, R25, R16, 0.28857114911079406738 ;  /* 0x3e93bf99190a7423 */ /* 0x000fe20000000010 */
[----:B------:R-:W-:Y:S01]  /*2bb0*/  FFMA R8, R17, 1.1920928955078125e-07, R8 ;  /* 0x3400000011087823 */ /* 0x000fe20000000008 */
[----:B------:R-:W-:Y:S01]  /*2bc0*/  FFMA R18, R23, R18, -0.72134751081466674805 ;  /* 0xbf38aa3b17127423 */ /* 0x000fe20000000012 */
[----:B------:R-:W-:-:S02]  /*2bd0*/  IMAD.MOV.U32 R16, RZ, RZ, 0x2a8 ;  /* 0x000002a8ff107424 */ /* 0x000fc400078e00ff */
[----:B------:R-:W-:Y:S01]  /*2be0*/  FFMA R10, R25, R10, -0.36067417263984680176 ;  /* 0xbeb8aa49190a7423 */ /* 0x000fe2000000000a */
[----:B------:R-:W-:Y:S02]  /*2bf0*/  IMAD.MOV.U32 R17, RZ, RZ, 0x2d0 ;  /* 0x000002d0ff117424 */ /* 0x000fe400078e00ff */
[----:B------:R-:W-:Y:S01]  /*2c00*/  FMUL R26, R23, R18 ;  /* 0x00000012171a7220 */ /* 0x000fe20000400000 */
[----:B------:R-:W-:Y:S02]  /*2c10*/  IMAD.MOV.U32 R18, RZ, RZ, 0x2d9 ;  /* 0x000002d9ff127424 */ /* 0x000fe400078e00ff */
[----:B------:R-:W-:Y:S01]  /*2c20*/  FFMA R10, R25, R10, 0.48089820146560668945 ;  /* 0x3ef6384a190a7423 */ /* 0x000fe2000000000a */
[----:B------:R-:W-:Y:S01]  /*2c30*/  FSEL R9, RZ, -23, P1 ;  /* 0xc1b80000ff097808 */ /* 0x000fe20000800000 */
[----:B------:R-:W-:Y:S01]  /*2c40*/  FMUL R26, R23, R26 ;  /* 0x0000001a171a7220 */ /* 0x000fe20000400000 */
[----:B------:R-:W-:Y:S01]  /*2c50*/  FSETP.NEU.AND P1, PT, R22, RZ, PT ;  /* 0x000000ff1600720b */ /* 0x000fe20003f2d000 */
[----:B------:R-:W-:Y:S01]  /*2c60*/  FFMA R10, R25, R10, -0.72134751081466674805 ;  /* 0xbf38aa3b190a7423 */ /* 0x000fe2000000000a */
[----:B------:R2:W-:Y:S01]  /*2c70*/  STL.128 [R1+0x20], R16 ;  /* 0x0000201001007387 */ /* 0x0005e20000100c00 */
[----:B------:R-:W-:Y:S01]  /*2c80*/  FFMA R11, R23, 1.4426950216293334961, R26 ;  /* 0x3fb8aa3b170b7823 */ /* 0x000fe2000000001a */
[----:B------:R-:W-:-:S02]  /*2c90*/  IMAD.MOV.U32 R23, RZ, RZ, 0x7f800000 ;  /* 0x7f800000ff177424 */ /* 0x000fc400078e00ff */
[----:B------:R-:W-:Y:S01]  /*2ca0*/  FMUL R10, R25, R10 ;  /* 0x0000000a190a7220 */ /* 0x000fe20000400000 */
[----:B------:R-:W-:Y:S01]  /*2cb0*/  FFMA R24, R24, 1.1920928955078125e-07, R9 ;  /* 0x3400000018187823 */ /* 0x000fe20000000009 */
[----:B0-----:R-:W-:Y:S01]  /*2cc0*/  FADD R14, R8, R11 ;  /* 0x0000000b080e7221 */ /* 0x001fe20000000000 */
[----:B------:R-:W-:Y:S01]  /*2cd0*/  @P0 FFMA R14, R22, R23, +INF ;  /* 0x7f800000160e0423 */ /* 0x000fe20000000017 */
[----:B------:R-:W-:Y:S01]  /*2ce0*/  ISETP.GT.U32.AND P0, PT, R21, 0x7f7fffff, PT ;  /* 0x7f7fffff1500780c */ /* 0x000fe20003f04070 */
[C---:B------:R-:W-:Y:S01]  /*2cf0*/  FMUL R10, R25.reuse, R10 ;  /* 0x0000000a190a7220 */ /* 0x040fe20000400000 */
[----:B------:R-:W-:Y:S02]  /*2d00*/  IMAD.MOV.U32 R8, RZ, RZ, 0x308 ;  /* 0x00000308ff087424 */ /* 0x000fe400078e00ff */
[----:B------:R-:W-:Y:S02]  /*2d10*/  IMAD.MOV.U32 R9, RZ, RZ, 0x30f ;  /* 0x0000030fff097424 */ /* 0x000fe400078e00ff */
[----:B------:R-:W-:Y:S01]  /*2d20*/  FFMA R25, R25, 1.4426950216293334961, R10 ;  /* 0x3fb8aa3b19197823 */ /* 0x000fe2000000000a */
[----:B------:R-:W-:-:S02]  /*2d30*/  IMAD.MOV.U32 R10, RZ, RZ, 0x4f073 ;  /* 0x0004f073ff0a7424 */ /* 0x000fc400078e00ff */
[----:B------:R-:W-:Y:S01]  /*2d40*/  IMAD.MOV.U32 R11, RZ, RZ, 0x1a9e05 ;  /* 0x001a9e05ff0b7424 */ /* 0x000fe200078e00ff */
[----:B--2---:R-:W-:Y:S01]  /*2d50*/  FSEL R16, R14, -INF , P1 ;  /* 0xff8000000e107808 */ /* 0x004fe20000800000 */
[----:B------:R-:W-:Y:S01]  /*2d60*/  IMAD.MOV.U32 R12, RZ, RZ, 0x166a5 ;  /* 0x000166a5ff0c7424 */ /* 0x000fe200078e00ff */
[----:B------:R-:W-:Y:S01]  /*2d70*/  CS2R R14, SRZ ;  /* 0x00000000000e7805 */ /* 0x000fe2000001ff00 */
[----:B------:R-:W-:Y:S02]  /*2d80*/  IMAD.MOV.U32 R13, RZ, RZ, RZ ;  /* 0x000000ffff0d7224 */ /* 0x000fe400078e00ff */
[----:B------:R-:W-:Y:S01]  /*2d90*/  FADD R24, R24, R25 ;  /* 0x0000001918187221 */ /* 0x000fe20000000000 */
[C---:B------:R-:W-:Y:S01]  /*2da0*/  @P0 FFMA R24, R21.reuse, R23, +INF ;  /* 0x7f80000015180423 */ /* 0x040fe20000000017 */
[----:B------:R-:W0:Y:S01]  /*2db0*/  F2I.TRUNC.NTZ R16, R16 ;  /* 0x0000001000107305 */ /* 0x000e22000020f100 */
[----:B------:R2:W-:Y:S01]  /*2dc0*/  STL.128 [R1+0x30], R8 ;  /* 0x0000300801007387 */ /* 0x0005e20000100c00 */
[----:B------:R-:W-:-:S03]  /*2dd0*/  FSETP.NEU.AND P0, PT, R21, RZ, PT ;  /* 0x000000ff1500720b */ /* 0x000fc60003f0d000 */
[----:B------:R2:W-:Y:S01]  /*2de0*/  STL.128 [R1+0x40], R12 ;  /* 0x0000400c01007387 */ /* 0x0005e20000100c00 */
[----:B------:R-:W-:-:S04]  /*2df0*/  FSEL R24, R24, -INF , P0 ;  /* 0xff80000018187808 */ /* 0x000fc80000000000 */
[----:B------:R2:W3:Y:S01]  /*2e00*/  F2I.TRUNC.NTZ R30, R24 ;  /* 0x00000018001e7305 */ /* 0x0004e2000020f100 */
[----:B0-----:R-:W-:-:S13]  /*2e10*/  ISETP.GT.AND P0, PT, R16, 0x13, PT ;  /* 0x000000131000780c */ /* 0x001fda0003f04270 */
[----:B--23--:R-:W-:Y:S05]  /*2e20*/  @P0 BRA `(.L_x_251) ;  /* 0x0000000800700947 */ /* 0x00cfea0003800000 */
[----:B------:R-:W-:-:S05]  /*2e30*/  IMAD.MOV.U32 R15, RZ, RZ, R16 ;  /* 0x000000ffff0f7224 */ /* 0x000fca00078e0010 */
[----:B------:R-:W-:-:S13]  /*2e40*/  ISETP.GE.AND P0, PT, R15, 0x1, PT ;  /* 0x000000010f00780c */ /* 0x000fda0003f06270 */
[----:B------:R-:W-:Y:S05]  /*2e50*/  @!P0 BRA `(.L_x_252) ;  /* 0x00000004006c8947 */ /* 0x000fea0003800000 */
[C---:B------:R-:W-:Y:S01]  /*2e60*/  ISETP.GE.U32.AND P0, PT, R15.reuse, 0x4, PT ;  /* 0x000000040f00780c */ /* 0x040fe20003f06070 */
[----:B------:R-:W-:Y:S01]  /*2e70*/  IMAD.MOV.U32 R9, RZ, RZ, RZ ;  /* 0x000000ffff097224 */ /* 0x000fe200078e00ff */
[----:B------:R-:W-:-:S11]  /*2e80*/  LOP3.LUT R16, R15, 0x3, RZ, 0xc0, !PT ;  /* 0x000000030f107812 */ /* 0x000fd600078ec0ff */
[----:B------:R-:W-:Y:S05]  /*2e90*/  @!P0 BRA `(.L_x_253) ;  /* 0x00000004002c8947 */ /* 0x000fea0003800000 */
[----:B------:R-:W-:-:S05]  /*2ea0*/  IADD3 R9, PT, PT, -R15, 0x14, RZ ;  /* 0x000000140f097810 */ /* 0x000fca0007ffe1ff */
[----:B------:R-:W-:-:S06]  /*2eb0*/  IMAD R8, R9, 0x4, R20 ;  /* 0x0000000409087824 */ /* 0x000fcc00078e0214 */
[----:B------:R-:W2:Y:S01]  /*2ec0*/  LDL R8, [R8] ;  /* 0x0000000008087983 */ /* 0x000ea20000100800 */
[----:B------:R-:W-:-:S05]  /*2ed0*/  IADD3 R9, PT, PT, -R15, 0x15, RZ ;  /* 0x000000150f097810 */ /* 0x000fca0007ffe1ff */
[--C-:B------:R-:W-:Y:S01]  /*2ee0*/  IMAD R10, R9, 0x4, R20.reuse ;  /* 0x00000004090a7824 */ /* 0x100fe200078e0214 */
[----:B------:R-:W-:Y:S01]  /*2ef0*/  IADD3 R9, PT, PT, -R15, 0x16, RZ ;  /* 0x000000160f097810 */ /* 0x000fe20007ffe1ff */
[----:B--2---:R0:W-:Y:S04]  /*2f00*/  STL [R1], R8 ;  /* 0x0000000801007387 */ /* 0x0041e80000100800 */
[----:B------:R-:W2:Y:S01]  /*2f10*/  LDL R10, [R10] ;  /* 0x000000000a0a7983 */ /* 0x000ea20000100800 */
[--C-:B------:R-:W-:Y:S01]  /*2f20*/  IMAD R11, R9, 0x4, R20.reuse ;  /* 0x00000004090b7824 */ /* 0x100fe200078e0214 */
[----:B------:R-:W-:Y:S02]  /*2f30*/  IADD3 R9, PT, PT, -R15, 0x17, RZ ;  /* 0x000000170f097810 */ /* 0x000fe40007ffe1ff */
[----:B--2---:R2:W-:Y:S04]  /*2f40*/  STL [R1+0x4], R10 ;  /* 0x0000040a01007387 */ /* 0x0045e80000100800 */
[----:B------:R-:W3:Y:S01]  /*2f50*/  LDL R12, [R11] ;  /* 0x000000000b0c7983 */ /* 0x000ee20000100800 */
[----:B------:R-:W-:-:S03]  /*2f60*/  IMAD R13, R9, 0x4, R20 ;  /* 0x00000004090d7824 */ /* 0x000fc600078e0214 */
[----:B---3--:R2:W-:Y:S04]  /*2f70*/  STL [R1+0x8], R12 ;  /* 0x0000080c01007387 */ /* 0x0085e80000100800 */
[----:B------:R-:W3:Y:S01]  /*2f80*/  LDL R14, [R13] ;  /* 0x000000000d0e7983 */ /* 0x000ee20000100800 */
[----:B0-----:R-:W-:Y:S01]  /*2f90*/  LOP3.LUT R8, R15, 0x7ffffffc, RZ, 0xc0, !PT ;  /* 0x7ffffffc0f087812 */ /* 0x001fe200078ec0ff */
[----:B------:R-:W-:-:S03]  /*2fa0*/  IMAD.MOV.U32 R9, RZ, RZ, 0x4 ;  /* 0x00000004ff097424 */ /* 0x000fc600078e00ff */
[----:B------:R-:W-:Y:S01]  /*2fb0*/  ISETP.NE.AND P0, PT, R8, 0x4, PT ;  /* 0x000000040800780c */ /* 0x000fe20003f05270 */
[----:B---3--:R2:W-:-:S12]  /*2fc0*/  STL [R1+0xc], R14 ;  /* 0x00000c0e01007387 */ /* 0x0085d80000100800 */
[----:B------:R-:W-:Y:S05]  /*2fd0*/  @!P0 BRA `(.L_x_253) ;  /* 0x0000000000dc8947 */ /* 0x000fea0003800000 */
[----:B------:R-:W-:-:S05]  /*2fe0*/  IADD3 R9, PT, PT, -R15, 0x18, RZ ;  /* 0x000000180f097810 */ /* 0x000fca0007ffe1ff */
[----:B--2---:R-:W-:-:S06]  /*2ff0*/  IMAD R10, R9, 0x4, R20 ;  /* 0x00000004090a7824 */ /* 0x004fcc00078e0214 */
[----:B------:R-:W2:Y:S01]  /*3000*/  LDL R10, [R10] ;  /* 0x000000000a0a7983 */ /* 0x000ea20000100800 */
[----:B------:R-:W-:-:S05]  /*3010*/  IADD3 R9, PT, PT, -R15, 0x19, RZ ;  /* 0x000000190f097810 */ /* 0x000fca0007ffe1ff */
[--C-:B------:R-:W-:Y:S01]  /*3020*/  IMAD R12, R9, 0x4, R20.reuse ;  /* 0x00000004090c7824 */ /* 0x100fe200078e0214 */
[----:B------:R-:W-:Y:S01]  /*3030*/  IADD3 R9, PT, PT, -R15, 0x1a, RZ ;  /* 0x0000001a0f097810 */ /* 0x000fe20007ffe1ff */
[----:B--2---:R0:W-:Y:S04]  /*3040*/  STL [R1+0x10], R10 ;  /* 0x0000100a01007387 */ /* 0x0041e80000100800 */
[----:B------:R-:W2:Y:S01]  /*3050*/  LDL R12, [R12] ;  /* 0x000000000c0c7983 */ /* 0x000ea20000100800 */
[--C-:B------:R-:W-:Y:S01]  /*3060*/  IMAD R11, R9, 0x4, R20.reuse ;  /* 0x00000004090b7824 */ /* 0x100fe200078e0214 */
[----:B------:R-:W-:Y:S02]  /*3070*/  IADD3 R9, PT, PT, -R15, 0x1b, RZ ;  /* 0x0000001b0f097810 */ /* 0x000fe40007ffe1ff */
[----:B--2---:R0:W-:Y:S04]  /*3080*/  STL [R1+0x14], R12 ;  /* 0x0000140c01007387 */ /* 0x0041e80000100800 */
[----:B------:R-:W2:Y:S01]  /*3090*/  LDL R14, [R11] ;  /* 0x000000000b0e7983 */ /* 0x000ea20000100800 */
[----:B------:R-:W-:-:S03]  /*30a0*/  IMAD R13, R9, 0x4, R20 ;  /* 0x00000004090d7824 */ /* 0x000fc600078e0214 */
[----:B--2---:R0:W-:Y:S04]  /*30b0*/  STL [R1+0x18], R14 ;  /* 0x0000180e01007387 */ /* 0x0041e80000100800 */
[----:B------:R-:W2:Y:S01]  /*30c0*/  LDL R18, [R13] ;  /* 0x000000000d127983 */ /* 0x000ea20000100800 */
[----:B------:R-:W-:Y:S01]  /*30d0*/  ISETP.NE.AND P0, PT, R8, 0x8, PT ;  /* 0x000000080800780c */ /* 0x000fe20003f05270 */
[----:B------:R-:W-:Y:S02]  /*30e0*/  IMAD.MOV.U32 R9, RZ, RZ, 0x8 ;  /* 0x00000008ff097424 */ /* 0x000fe400078e00ff */
[----:B--2---:R0:W-:Y:S10]  /*30f0*/  STL [R1+0x1c], R18 ;  /* 0x00001c1201007387 */ /* 0x0041f40000100800 */
[----:B------:R-:W-:Y:S05]  /*3100*/  @!P0 BRA `(.L_x_253) ;  /* 0x0000000000908947 */ /* 0x000fea0003800000 */
[----:B------:R-:W-:-:S05]  /*3110*/  IADD3 R9, PT, PT, -R15, 0x1c, RZ ;  /* 0x0000001c0f097810 */ /* 0x000fca0007ffe1ff */
[----:B0-----:R-:W-:-:S06]  /*3120*/  IMAD R10, R9, 0x4, R20 ;  /* 0x00000004090a7824 */ /* 0x001fcc00078e0214 */
        /* <DEDUP_REMOVED lines=18> */
[----:B------:R-:W-:-:S06]  /*3250*/  IMAD R8, R9, 0x4, R20 ;  /* 0x0000000409087824 */ /* 0x000fcc00078e0214 */
[----:B------:R-:W2:Y:S01]  /*3260*/  LDL R8, [R8] ;  /* 0x0000000008087983 */ /* 0x000ea20000100800 */
[----:B------:R-:W-:-:S05]  /*3270*/  IADD3 R9, PT, PT, -R15, 0x21, RZ ;  /* 0x000000210f097810 */ /* 0x000fca0007ffe1ff */
[--C-:B---3--:R-:W-:Y:S01]  /*3280*/  IMAD R10, R9, 0x4, R20.reuse ;  /* 0x00000004090a7824 */ /* 0x108fe200078e0214 */
        /* <DEDUP_REMOVED lines=10> */
[----:B------:R-:W-:-:S03]  /*3330*/  IMAD.MOV.U32 R9, RZ, RZ, 0x10 ;  /* 0x00000010ff097424 */ /* 0x000fc600078e00ff */
[----:B--2---:R4:W-:Y:S04]  /*3340*/  STL [R1+0x3c], R14 ;  /* 0x00003c0e01007387 */ /* 0x0049e80000100800 */
.L_x_253:
[----:B------:R-:W-:-:S13]  /*3350*/  ISETP.NE.AND P0, PT, R16, RZ, PT ;  /* 0x000000ff1000720c */ /* 0x000fda0003f05270 */
[----:B------:R-:W-:Y:S05]  /*3360*/  @!P0 BRA `(.L_x_252) ;  /* 0x0000000000288947 */ /* 0x000fea0003800000 */
[----:B------:R-:W-:-:S05]  /*3370*/  UMOV UR4, URZ ;  /* 0x000000ff00047c82 */ /* 0x000fca0008000000 */
.L_x_254:
[----:B--2---:R-:W-:-:S04]  /*3380*/  IMAD.IADD R11, R9, 0x1, -R15 ;  /* 0x00000001090b7824 */ /* 0x004fc800078e0a0f */
[----:B------:R-:W-:-:S06]  /*3390*/  IMAD R11, R11, 0x4, R20 ;  /* 0x000000040b0b7824 */ /* 0x000fcc00078e0214 */
[----:B------:R-:W2:Y:S01]  /*33a0*/  LDL R11, [R11+0x50] ;  /* 0x000050000b0b7983 */ /* 0x000ea20000100800 */
[C---:B----4-:R-:W-:Y:S01]  /*33b0*/  IMAD R8, R9.reuse, 0x4, R20 ;  /* 0x0000000409087824 */ /* 0x050fe200078e0214 */
[----:B------:R-:W-:Y:S01]  /*33c0*/  UIADD3 UR4, UPT, UPT, UR4, 0x1, URZ ;  /* 0x0000000104047890 */ /* 0x000fe2000fffe0ff */
[----:B------:R-:W-:-:S05]  /*33d0*/  VIADD R9, R9, 0x1 ;  /* 0x0000000109097836 */ /* 0x000fca0000000000 */
[----:B------:R-:W-:Y:S01]  /*33e0*/  ISETP.NE.AND P0, PT, R16, UR4, PT ;  /* 0x0000000410007c0c */ /* 0x000fe2000bf05270 */
[----:B--2---:R2:W-:-:S12]  /*33f0*/  STL [R8], R11 ;  /* 0x0000000b08007387 */ /* 0x0045d80000100800 */
[----:B------:R-:W-:Y:S05]  /*3400*/  @P0 BRA `(.L_x_254) ;  /* 0xfffffffc00dc0947 */ /* 0x000fea000383ffff */
.L_x_252:
[C---:B--2-4-:R-:W-:Y:S01]  /*3410*/  VIADD R8, R15.reuse, 0xfffffffb ;  /* 0xfffffffb0f087836 */ /* 0x054fe20000000000 */
[----:B------:R-:W-:-:S04]  /*3420*/  IADD3 R9, PT, PT, -R15, 0x14, RZ ;  /* 0x000000140f097810 */ /* 0x000fc80007ffe1ff */
[----:B------:R-:W-:Y:S02]  /*3430*/  ISETP.GE.U32.AND P0, PT, R8, 0xf, PT ;  /* 0x0000000f0800780c */ /* 0x000fe40003f06070 */
[----:B0--3--:R-:W-:-:S04]  /*3440*/  LOP3.LUT R10, R9, 0xf, RZ, 0xc0, !PT ;  /* 0x0000000f090a7812 */ /* 0x009fc800078ec0ff */
[----:B------:R-:W-:-:S07]  /*3450*/  ISETP.NE.AND P1, PT, R10, RZ, PT ;  /* 0x000000ff0a00720c */ /* 0x000fce0003f25270 */
[----:B------:R-:W-:Y:S06]  /*3460*/  @!P0 BRA `(.L_x_255) ;  /* 0x00000000005c8947 */ /* 0x000fec0003800000 */
[----:B------:R-:W-:Y:S01]  /*3470*/  LOP3.LUT R11, R9, 0xfffffff0, RZ, 0xc0, !PT ;  /* 0xfffffff0090b7812 */ /* 0x000fe200078ec0ff */
[----:B------:R-:W-:-:S06]  /*3480*/  UMOV UR4, URZ ;  /* 0x000000ff00047c82 */ /* 0x000fcc0008000000 */
.L_x_256:
[C---:B0-----:R-:W-:Y:S01]  /*3490*/  IMAD R8, R15.reuse, 0x4, R20 ;  /* 0x000000040f087824 */ /* 0x041fe200078e0214 */
[----:B------:R-:W-:Y:S01]  /*34a0*/  UIADD3 UR4, UPT, UPT, UR4, 0x10, URZ ;  /* 0x0000001004047890 */ /* 0x000fe2000fffe0ff */
[----:B------:R-:W-:-:S03]  /*34b0*/  VIADD R15, R15, 0x10 ;  /* 0x000000100f0f7836 */ /* 0x000fc60000000000 */
[----:B------:R0:W-:Y:S02]  /*34c0*/  STL [R8], RZ ;  /* 0x000000ff08007387 */ /* 0x0001e40000100800 */
[----:B------:R-:W-:Y:S02]  /*34d0*/  ISETP.NE.AND P0, PT, R11, UR4, PT ;  /* 0x000000040b007c0c */ /* 0x000fe4000bf05270 */
[----:B------:R0:W-:Y:S04]  /*34e0*/  STL [R8+0x4], RZ ;  /* 0x000004ff08007387 */ /* 0x0001e80000100800 */
        /* <DEDUP_REMOVED lines=13> */
[----:B------:R0:W-:Y:S01]  /*35c0*/  STL [R8+0x3c], RZ ;  /* 0x00003cff08007387 */ /* 0x0001e20000100800 */
[----:B------:R-:W-:Y:S05]  /*35d0*/  @P0 BRA `(.L_x_256) ;  /* 0xfffffffc00ac0947 */ /* 0x000fea000383ffff */
.L_x_255:
[----:B------:R-:W-:Y:S05]  /*35e0*/  @!P1 BRA `(.L_x_251) ;  /* 0x0000000000809947 */ /* 0x000fea0003800000 */
[----:B------:R-:W-:Y:S02]  /*35f0*/  ISETP.GE.U32.AND P0, PT, R10, 0x8, PT ;  /* 0x000000080a00780c */ /* 0x000fe40003f06070 */
[----:B------:R-:W-:-:S04]  /*3600*/  LOP3.LUT R11, R9, 0x7, RZ, 0xc0, !PT ;  /* 0x00000007090b7812 */ /* 0x000fc800078ec0ff */
[----:B------:R-:W-:-:S07]  /*3610*/  ISETP.NE.AND P1, PT, R11, RZ, PT ;  /* 0x000000ff0b00720c */ /* 0x000fce0003f25270 */
[----:B------:R-:W-:Y:S06]  /*3620*/  @!P0 BRA `(.L_x_257) ;  /* 0x0000000000288947 */ /* 0x000fec0003800000 */
[C---:B0-----:R-:W-:Y:S02]  /*3630*/  IMAD R8, R15.reuse, 0x4, R20 ;  /* 0x000000040f087824 */ /* 0x041fe400078e0214 */
[----:B------:R-:W-:-:S03]  /*3640*/  VIADD R15, R15, 0x8 ;  /* 0x000000080f0f7836 */ /* 0x000fc60000000000 */
[----:B------:R2:W-:Y:S04]  /*3650*/  STL [R8], RZ ;  /* 0x000000ff08007387 */ /* 0x0005e80000100800 */
[----:B------:R2:W-:Y:S04]  /*3660*/  STL [R8+0x4], RZ ;  /* 0x000004ff08007387 */ /* 0x0005e80000100800 */
[----:B------:R2:W-:Y:S04]  /*3670*/  STL [R8+0x8], RZ ;  /* 0x000008ff08007387 */ /* 0x0005e80000100800 */
[----:B------:R2:W-:Y:S04]  /*3680*/  STL [R8+0xc], RZ ;  /* 0x00000cff08007387 */ /* 0x0005e80000100800 */
[----:B------:R2:W-:Y:S04]  /*3690*/  STL [R8+0x10], RZ ;  /* 0x000010ff08007387 */ /* 0x0005e80000100800 */
[----:B------:R2:W-:Y:S04]  /*36a0*/  STL [R8+0x14], RZ ;  /* 0x000014ff08007387 */ /* 0x0005e80000100800 */
[----:B------:R2:W-:Y:S04]  /*36b0*/  STL [R8+0x18], RZ ;  /* 0x000018ff08007387 */ /* 0x0005e80000100800 */
[----:B------:R2:W-:Y:S02]  /*36c0*/  STL [R8+0x1c], RZ ;  /* 0x00001cff08007387 */ /* 0x0005e40000100800 */
.L_x_257:
[----:B------:R-:W-:Y:S05]  /*36d0*/  @!P1 BRA `(.L_x_251) ;  /* 0x0000000000449947 */ /* 0x000fea0003800000 */
[----:B------:R-:W-:Y:S02]  /*36e0*/  ISETP.GE.U32.AND P0, PT, R11, 0x4, PT ;  /* 0x000000040b00780c */ /* 0x000fe40003f06070 */
[----:B0-2---:R-:W-:-:S04]  /*36f0*/  LOP3.LUT R8, R9, 0x3, RZ, 0xc0, !PT ;  /* 0x0000000309087812 */ /* 0x005fc800078ec0ff */
[----:B------:R-:W-:-:S07]  /*3700*/  ISETP.NE.AND P1, PT, R8, RZ, PT ;  /* 0x000000ff0800720c */ /* 0x000fce0003f25270 */
[C---:B------:R-:W-:Y:S02]  /*3710*/  @P0 IMAD R10, R15.reuse, 0x4, R20 ;  /* 0x000000040f0a0824 */ /* 0x040fe400078e0214 */
[----:B------:R-:W-:-:S03]  /*3720*/  @P0 VIADD R15, R15, 0x4 ;  /* 0x000000040f0f0836 */ /* 0x000fc60000000000 */
[----:B------:R3:W-:Y:S04]  /*3730*/  @P0 STL [R10], RZ ;  /* 0x000000ff0a000387 */ /* 0x0007e80000100800 */
[----:B------:R3:W-:Y:S04]  /*3740*/  @P0 STL [R10+0x4], RZ ;  /* 0x000004ff0a000387 */ /* 0x0007e80000100800 */
[----:B------:R3:W-:Y:S04]  /*3750*/  @P0 STL [R10+0x8], RZ ;  /* 0x000008ff0a000387 */ /* 0x0007e80000100800 */
[----:B------:R3:W-:Y:S01]  /*3760*/  @P0 STL [R10+0xc], RZ ;  /* 0x00000cff0a000387 */ /* 0x0007e20000100800 */
[----:B------:R-:W-:Y:S05]  /*3770*/  @!P1 BRA `(.L_x_251) ;  /* 0x00000000001c9947 */ /* 0x000fea0003800000 */
[----:B------:R-:W-:-:S05]  /*3780*/  UMOV UR4, URZ ;  /* 0x000000ff00047c82 */ /* 0x000fca0008000000 */
.L_x_258:
[C---:B------:R-:W-:Y:S01]  /*3790*/  IMAD R9, R15.reuse, 0x4, R20 ;  /* 0x000000040f097824 */ /* 0x040fe200078e0214 */
[----:B------:R-:W-:Y:S01]  /*37a0*/  UIADD3 UR4, UPT, UPT, UR4, 0x1, URZ ;  /* 0x0000000104047890 */ /* 0x000fe2000fffe0ff */
[----:B------:R-:W-:-:S03]  /*37b0*/  VIADD R15, R15, 0x1 ;  /* 0x000000010f0f7836 */ /* 0x000fc60000000000 */
[----:B------:R4:W-:Y:S02]  /*37c0*/  STL [R9], RZ ;  /* 0x000000ff09007387 */ /* 0x0009e40000100800 */
[----:B------:R-:W-:-:S13]  /*37d0*/  ISETP.NE.AND P0, PT, R8, UR4, PT ;  /* 0x0000000408007c0c */ /* 0x000fda000bf05270 */
[----:B----4-:R-:W-:Y:S05]  /*37e0*/  @P0 BRA `(.L_x_258) ;  /* 0xfffffffc00e80947 */ /* 0x010fea000383ffff */
.L_x_251:
[----:B------:R-:W4:Y:S04]  /*37f0*/  LDL.128 R24, [R1] ;  /* 0x0000000001187983 */ /* 0x000f280000100c00 */
[----:B------:R-:W4:Y:S04]  /*3800*/  LDL.128 R16, [R1+0x20] ;  /* 0x0000200001107983 */ /* 0x000f280000100c00 */
[----:B0-23--:R-:W2:Y:S04]  /*3810*/  LDL.128 R8, [R1+0x30] ;  /* 0x0000300001087983 */ /* 0x00dea80000100c00 */
[----:B------:R-:W3:Y:S04]  /*3820*/  LDL.128 R12, [R1+0x40] ;  /* 0x00004000010c7983 */ /* 0x000ee80000100c00 */
[----:B------:R-:W3:Y:S01]  /*3830*/  LDL.128 R20, [R1+0x10] ;  /* 0x0000100001147983 */ /* 0x000ee20000100c00 */
[----:B------:R-:W-:Y:S01]  /*3840*/  ISETP.GE.AND P0, PT, R30, RZ, PT ;  /* 0x000000ff1e00720c */ /* 0x000fe20003f06270 */
[----:B------:R-:W-:Y:S01]  /*3850*/  BSSY.RECONVERGENT B0, `(.L_x_259) ;  /* 0x0000073000007945 */ /* 0x000fe20003800200 */
[----:B----4-:R-:W-:-:S02]  /*3860*/  I2FP.F32.S32 R24, R24 ;  /* 0x0000001800187245 */ /* 0x010fc40000201400 */
[----:B------:R-:W-:Y:S02]  /*3870*/  I2FP.F32.S32 R25, R25 ;  /* 0x0000001900197245 */ /* 0x000fe40000201400 */
[----:B------:R-:W-:Y:S02]  /*3880*/  I2FP.F32.S32 R26, R26 ;  /* 0x0000001a001a7245 */ /* 0x000fe40000201400 */
[----:B------:R-:W-:Y:S02]  /*3890*/  I2FP.F32.S32 R27, R27 ;  /* 0x0000001b001b7245 */ /* 0x000fe40000201400 */
[----:B------:R-:W-:Y:S02]  /*38a0*/  I2FP.F32.S32 R16, R16 ;  /* 0x0000001000107245 */ /* 0x000fe40000201400 */
[----:B------:R-:W-:Y:S02]  /*38b0*/  I2FP.F32.S32 R17, R17 ;  /* 0x0000001100117245 */ /* 0x000fe40000201400 */
[----:B------:R-:W-:-:S02]  /*38c0*/  I2FP.F32.S32 R18, R18 ;  /* 0x0000001200127245 */ /* 0x000fc40000201400 */
[----:B------:R-:W-:Y:S02]  /*38d0*/  I2FP.F32.S32 R19, R19 ;  /* 0x0000001300137245 */ /* 0x000fe40000201400 */
[----:B--2---:R-:W-:Y:S02]  /*38e0*/  I2FP.F32.S32 R8, R8 ;  /* 0x0000000800087245 */ /* 0x004fe40000201400 */
[----:B------:R-:W-:Y:S02]  /*38f0*/  I2FP.F32.S32 R9, R9 ;  /* 0x0000000900097245 */ /* 0x000fe40000201400 */
[----:B------:R-:W-:Y:S02]  /*3900*/  I2FP.F32.S32 R10, R10 ;  /* 0x0000000a000a7245 */ /* 0x000fe40000201400 */
[----:B------:R-:W-:Y:S02]  /*3910*/  I2FP.F32.S32 R11, R11 ;  /* 0x0000000b000b7245 */ /* 0x000fe40000201400 */
[----:B---3--:R-:W-:-:S02]  /*3920*/  I2FP.F32.S32 R12, R12 ;  /* 0x0000000c000c7245 */ /* 0x008fc40000201400 */
[----:B------:R-:W-:Y:S02]  /*3930*/  I2FP.F32.S32 R13, R13 ;  /* 0x0000000d000d7245 */ /* 0x000fe40000201400 */
[----:B------:R-:W-:Y:S02]  /*3940*/  I2FP.F32.S32 R14, R14 ;  /* 0x0000000e000e7245 */ /* 0x000fe40000201400 */
[----:B------:R-:W-:Y:S01]  /*3950*/  I2FP.F32.S32 R15, R15 ;  /* 0x0000000f000f7245 */ /* 0x000fe20000201400 */
[----:B------:R-:W-:Y:S04]  /*3960*/  STL.128 [R1+0x80], R24 ;  /* 0x0000801801007387 */ /* 0x000fe80000100c00 */
[----:B------:R-:W-:Y:S04]  /*3970*/  STL.128 [R1+0xa0], R16 ;  /* 0x0000a01001007387 */ /* 0x000fe80000100c00 */
[----:B------:R-:W-:Y:S04]  /*3980*/  STL.128 [R1+0xb0], R8 ;  /* 0x0000b00801007387 */ /* 0x000fe80000100c00 */
[----:B------:R-:W-:Y:S01]  /*3990*/  STL.128 [R1+0xc0], R12 ;  /* 0x0000c00c01007387 */ /* 0x000fe20000100c00 */
[----:B------:R-:W-:-:S02]  /*39a0*/  I2FP.F32.S32 R20, R20 ;  /* 0x0000001400147245 */ /* 0x000fc40000201400 */
[----:B------:R-:W-:Y:S02]  /*39b0*/  I2FP.F32.S32 R21, R21 ;  /* 0x0000001500157245 */ /* 0x000fe40000201400 */
[----:B------:R-:W-:Y:S02]  /*39c0*/  I2FP.F32.S32 R22, R22 ;  /* 0x0000001600167245 */ /* 0x000fe40000201400 */
[----:B------:R-:W-:-:S05]  /*39d0*/  I2FP.F32.S32 R23, R23 ;  /* 0x0000001700177245 */ /* 0x000fca0000201400 */
[----:B------:R0:W-:Y:S02]  /*39e0*/  STL.128 [R1+0x90], R20 ;  /* 0x0000901401007387 */ /* 0x0001e40000100c00 */
[----:B0-----:R-:W-:Y:S01]  /*39f0*/  IMAD.MOV.U32 R23, RZ, RZ, RZ ;  /* 0x000000ffff177224 */ /* 0x001fe200078e00ff */
[----:B------:R-:W-:Y:S06]  /*3a00*/  @!P0 BRA `(.L_x_260) ;  /* 0x00000004005c8947 */ /* 0x000fec0003800000 */
[C---:B------:R-:W-:Y:S01]  /*3a10*/  ISETP.GE.U32.AND P0, PT, R30.reuse, 0xf, PT ;  /* 0x0000000f1e00780c */ /* 0x040fe20003f06070 */
[----:B------:R-:W-:Y:S01]  /*3a20*/  VIADD R25, R30, 0x1 ;  /* 0x000000011e197836 */ /* 0x000fe20000000000 */
[----:B------:R-:W-:Y:S01]  /*3a30*/  BSSY.RECONVERGENT B1, `(.L_x_261) ;  /* 0x0000021000017945 */ /* 0x000fe20003800200 */
[----:B------:R-:W-:Y:S02]  /*3a40*/  IMAD.MOV.U32 R23, RZ, RZ, RZ ;  /* 0x000000ffff177224 */ /* 0x000fe400078e00ff */
[----:B------:R-:W-:Y:S01]  /*3a50*/  IMAD.MOV.U32 R32, RZ, RZ, RZ ;  /* 0x000000ffff207224 */ /* 0x000fe200078e00ff */
[----:B------:R-:W-:-:S04]  /*3a60*/  LOP3.LUT R24, R25, 0xf, RZ, 0xc0, !PT ;  /* 0x0000000f19187812 */ /* 0x000fc800078ec0ff */
[----:B------:R-:W-:-:S03]  /*3a70*/  ISETP.NE.AND P1, PT, R24, RZ, PT ;  /* 0x000000ff1800720c */ /* 0x000fc60003f25270 */
[----:B------:R-:W-:Y:S10]  /*3a80*/  @!P0 BRA `(.L_x_262) ;  /* 0x00000000006c8947 */ /* 0x000ff40003800000 */
[----:B------:R-:W-:Y:S01]  /*3a90*/  LOP3.LUT R32, R25, 0xfffffff0, RZ, 0xc0, !PT ;  /* 0xfffffff019207812 */ /* 0x000fe200078ec0ff */
[----:B------:R-:W-:Y:S02]  /*3aa0*/  IMAD.MOV.U32 R23, RZ, RZ, RZ ;  /* 0x000000ffff177224 */ /* 0x000fe400078e00ff */
[----:B------:R-:W-:-:S07]  /*3ab0*/  IMAD.MOV.U32 R26, RZ, RZ, RZ ;  /* 0x000000ffff1a7224 */ /* 0x000fce00078e00ff */
.L_x_263:
[----:B------:R-:W-:-:S05]  /*3ac0*/  IMAD R27, R26, 0x4, R31 ;  /* 0x000000041a1b7824 */ /* 0x000fca00078e021f */
[----:B------:R-:W2:Y:S04]  /*3ad0*/  LDL.128 R8, [R27] ;  /* 0x000000001b087983 */ /* 0x000ea80000100c00 */
[----:B------:R-:W3:Y:S04]  /*3ae0*/  LDL.128 R12, [R27+0x10] ;  /* 0x000010001b0c7983 */ /* 0x000ee80000100c00 */
[----:B------:R-:W4:Y:S01]  /*3af0*/  LDL.128 R16, [R27+0x20] ;  /* 0x000020001b107983 */ /* 0x000f220000100c00 */
[----:B--2---:R-:W-:-:S03]  /*3b00*/  FADD R8, R8, R23 ;  /* 0x0000001708087221 */ /* 0x004fc60000000000 */
[----:B------:R-:W2:Y:S01]  /*3b10*/  LDL.128 R20, [R27+0x30] ;  /* 0x000030001b147983 */ /* 0x000ea20000100c00 */
[----:B------:R-:W-:-:S04]  /*3b20*/  FADD R9, R9, R8 ;  /* 0x0000000809097221 */ /* 0x000fc80000000000 */
[----:B------:R-:W-:-:S04]  /*3b30*/  FADD R10, R10, R9 ;  /* 0x000000090a0a7221 */ /* 0x000fc80000000000 */
[----:B------:R-:W-:-:S04]  /*3b40*/  FADD R11, R11, R10 ;  /* 0x0000000a0b0b7221 */ /* 0x000fc80000000000 */
[----:B---3--:R-:W-:-:S04]  /*3b50*/  FADD R12, R11, R12 ;  /* 0x0000000c0b0c7221 */ /* 0x008fc80000000000 */
[----:B------:R-:W-:-:S04]  /*3b60*/  FADD R13, R13, R12 ;  /* 0x0000000c0d0d7221 */ /* 0x000fc80000000000 */
[----:B------:R-:W-:-:S04]  /*3b70*/  FADD R14, R14, R13 ;  /* 0x0000000d0e0e7221 */ /* 0x000fc80000000000 */
[----:B------:R-:W-:-:S04]  /*3b80*/  FADD R15, R15, R14 ;  /* 0x0000000e0f0f7221 */ /* 0x000fc80000000000 */
[----:B----4-:R-:W-:-:S04]  /*3b90*/  FADD R16, R15, R16 ;  /* 0x000000100f107221 */ /* 0x010fc80000000000 */
[----:B------:R-:W-:Y:S01]  /*3ba0*/  FADD R17, R17, R16 ;  /* 0x0000001011117221 */ /* 0x000fe20000000000 */
[----:B------:R-:W-:-:S03]  /*3bb0*/  VIADD R26, R26, 0x10 ;  /* 0x000000101a1a7836 */ /* 0x000fc60000000000 */
[----:B------:R-:W-:Y:S02]  /*3bc0*/  FADD R18, R18, R17 ;  /* 0x0000001112127221 */ /* 0x000fe40000000000 */
[----:B------:R-:W-:Y:S02]  /*3bd0*/  ISETP.NE.AND P0, PT, R26, R32, PT ;  /* 0x000000201a00720c */ /* 0x000fe40003f05270 */
[----:B------:R-:W-:-:S04]  /*3be0*/  FADD R19, R19, R18 ;  /* 0x0000001213137221 */ /* 0x000fc80000000000 */
[----:B--2---:R-:W-:-:S04]  /*3bf0*/  FADD R20, R19, R20 ;  /* 0x0000001413147221 */ /* 0x004fc80000000000 */
[----:B------:R-:W-:-:S04]  /*3c00*/  FADD R21, R21, R20 ;  /* 0x0000001415157221 */ /* 0x000fc80000000000 */
[----:B------:R-:W-:-:S04]  /*3c10*/  FADD R22, R22, R21 ;  /* 0x0000001516167221 */ /* 0x000fc80000000000 */
[----:B------:R-:W-:Y:S01]  /*3c20*/  FADD R23, R23, R22 ;  /* 0x0000001617177221 */ /* 0x000fe20000000000 */
[----:B------:R-:W-:Y:S06]  /*3c30*/  @P0 BRA `(.L_x_263) ;  /* 0xfffffffc00a00947 */ /* 0x000fec000383ffff */
.L_x_262:
[----:B------:R-:W-:Y:S05]  /*3c40*/  BSYNC.RECONVERGENT B1 ;  /* 0x0000000000017941 */ /* 0x000fea0003800200 */
.L_x_261:
[----:B------:R-:W-:Y:S05]  /*3c50*/  @!P1 BRA `(.L_x_260) ;  /* 0x0000000000c89947 */ /* 0x000fea0003800000 */
[----:B------:R-:W-:Y:S01]  /*3c60*/  ISETP.GE.U32.AND P0, PT, R24, 0x8, PT ;  /* 0x000000081800780c */ /* 0x000fe20003f06070 */
[----:B------:R-:W-:Y:S01]  /*3c70*/  BSSY.RECONVERGENT B1, `(.L_x_264) ;  /* 0x0000016000017945 */ /* 0x000fe20003800200 */
[----:B------:R-:W-:-:S04]  /*3c80*/  LOP3.LUT R13, R25, 0x7, RZ, 0xc0, !PT ;  /* 0x00000007190d7812 */ /* 0x000fc800078ec0ff */
[----:B------:R-:W-:-:S07]  /*3c90*/  ISETP.NE.AND P1, PT, R13, RZ, PT ;  /* 0x000000ff0d00720c */ /* 0x000fce0003f25270 */
[----:B------:R-:W-:Y:S06]  /*3ca0*/  @!P0 BRA `(.L_x_265) ;  /* 0x0000000000488947 */ /* 0x000fec0003800000 */
[----:B------:R-:W-:-:S05]  /*3cb0*/  IMAD R10, R32, 0x4, R31 ;  /* 0x00000004200a7824 */ /* 0x000fca00078e021f */
[----:B------:R-:W2:Y:S04]  /*3cc0*/  LDL R12, [R10] ;  /* 0x000000000a0c7983 */ /* 0x000ea80000100800 */
[----:B------:R-:W3:Y:S04]  /*3cd0*/  LDL R11, [R10+0x4] ;  /* 0x000004000a0b7983 */ /* 0x000ee80000100800 */
[----:B------:R-:W4:Y:S04]  /*3ce0*/  LDL R14, [R10+0x8] ;  /* 0x000008000a0e7983 */ /* 0x000f280000100800 */
[----:B------:R-:W4:Y:S04]  /*3cf0*/  LDL R16, [R10+0xc] ;  /* 0x00000c000a107983 */ /* 0x000f280000100800 */
[----:B------:R-:W4:Y:S04]  /*3d00*/  LDL R18, [R10+0x10] ;  /* 0x000010000a127983 */ /* 0x000f280000100800 */
[----:B------:R-:W4:Y:S04]  /*3d10*/  LDL R20, [R10+0x14] ;  /* 0x000014000a147983 */ /* 0x000f280000100800 */
[----:B------:R-:W4:Y:S04]  /*3d20*/  LDL R8, [R10+0x18] ;  /* 0x000018000a087983 */ /* 0x000f280000100800 */
[----:B------:R-:W4:Y:S01]  /*3d30*/  LDL R9, [R10+0x1c] ;  /* 0x00001c000a097983 */ /* 0x000f220000100800 */
[----:B------:R-:W-:-:S02]  /*3d40*/  VIADD R32, R32, 0x8 ;  /* 0x0000000820207836 */ /* 0x000fc40000000000 */
[----:B--2---:R-:W-:-:S04]  /*3d50*/  FADD R12, R23, R12 ;  /* 0x0000000c170c7221 */ /* 0x004fc80000000000 */
[----:B---3--:R-:W-:-:S04]  /*3d60*/  FADD R11, R12, R11 ;  /* 0x0000000b0c0b7221 */ /* 0x008fc80000000000 */
[----:B----4-:R-:W-:-:S04]  /*3d70*/  FADD R11, R11, R14 ;  /* 0x0000000e0b0b7221 */ /* 0x010fc80000000000 */
[----:B------:R-:W-:-:S04]  /*3d80*/  FADD R11, R11, R16 ;  /* 0x000000100b0b7221 */ /* 0x000fc80000000000 */
[----:B------:R-:W-:-:S04]  /*3d90*/  FADD R11, R11, R18 ;  /* 0x000000120b0b7221 */ /* 0x000fc80000000000 */
[----:B------:R-:W-:-:S04]  /*3da0*/  FADD R11, R11, R20 ;  /* 0x000000140b0b7221 */ /* 0x000fc80000000000 */
[----:B------:R-:W-:-:S04]  /*3db0*/  FADD R8, R11, R8 ;  /* 0x000000080b087221 */ /* 0x000fc80000000000 */
[----:B------:R-:W-:-:S07]  /*3dc0*/  FADD R23, R8, R9 ;  /* 0x0000000908177221 */ /* 0x000fce0000000000 */
.L_x_265:
[----:B------:R-:W-:Y:S05]  /*3dd0*/  BSYNC.RECONVERGENT B1 ;  /* 0x0000000000017941 */ /* 0x000fea0003800200 */
.L_x_264:
        /* <DEDUP_REMOVED lines=10> */
[----:B------:R-:W4:Y:S01]  /*3e80*/  LDL R14, [R8+0xc] ;  /* 0x00000c00080e7983 */ /* 0x000f220000100800 */
[----:B------:R-:W-:-:S02]  /*3e90*/  VIADD R32, R32, 0x4 ;  /* 0x0000000420207836 */ /* 0x000fc40000000000 */
[----:B--2---:R-:W-:-:S04]  /*3ea0*/  FADD R10, R23, R10 ;  /* 0x0000000a170a7221 */ /* 0x004fc80000000000 */
[----:B---3--:R-:W-:-:S04]  /*3eb0*/  FADD R9, R10, R9 ;  /* 0x000000090a097221 */ /* 0x008fc80000000000 */
[----:B----4-:R-:W-:-:S04]  /*3ec0*/  FADD R9, R9, R12 ;  /* 0x0000000c09097221 */ /* 0x010fc80000000000 */
[----:B------:R-:W-:-:S07]  /*3ed0*/  FADD R23, R9, R14 ;  /* 0x0000000e09177221 */ /* 0x000fce0000000000 */
.L_x_267:
[----:B------:R-:W-:Y:S05]  /*3ee0*/  BSYNC.RECONVERGENT B1 ;  /* 0x0000000000017941 */ /* 0x000fea0003800200 */
.L_x_266:
[----:B------:R-:W-:Y:S05]  /*3ef0*/  @!P1 BRA `(.L_x_260) ;  /* 0x0000000000209947 */ /* 0x000fea0003800000 */
[----:B------:R-:W-:-:S07]  /*3f00*/  IMAD.MOV.U32 R8, RZ, RZ, RZ ;  /* 0x000000ffff087224 */ /* 0x000fce00078e00ff */
.L_x_268:
[----:B------:R-:W-:-:S05]  /*3f10*/  IMAD R9, R32, 0x4, R31 ;  /* 0x0000000420097824 */ /* 0x000fca00078e021f */
[----:B------:R-:W2:Y:S01]  /*3f20*/  LDL R10, [R9] ;  /* 0x00000000090a7983 */ /* 0x000ea20000100800 */
[----:B------:R-:W-:Y:S02]  /*3f30*/  VIADD R8, R8, 0x1 ;  /* 0x0000000108087836 */ /* 0x000fe40000000000 */
[----:B------:R-:W-:-:S03]  /*3f40*/  VIADD R32, R32, 0x1 ;  /* 0x0000000120207836 */ /* 0x000fc60000000000 */
[----:B------:R-:W-:Y:S01]  /*3f50*/  ISETP.NE.AND P0, PT, R8, R25, PT ;  /* 0x000000190800720c */ /* 0x000fe20003f05270 */
[----:B--2---:R-:W-:-:S12]  /*3f60*/  FADD R23, R10, R23 ;  /* 0x000000170a177221 */ /* 0x004fd80000000000 */
[----:B------:R-:W-:Y:S05]  /*3f70*/  @P0 BRA `(.L_x_268) ;  /* 0xfffffffc00e40947 */ /* 0x000fea000383ffff */
.L_x_260:
[----:B------:R-:W-:Y:S05]  /*3f80*/  BSYNC.RECONVERGENT B0 ;  /* 0x0000000000007941 */ /* 0x000fea0003800200 */
.L_x_259:
[----:B------:R-:W-:Y:S01]  /*3f90*/  SHF.R.U32.HI R8, RZ, 0x2, R5 ;  /* 0x00000002ff087819 */ /* 0x000fe20000011605 */
[----:B------:R-:W-:Y:S01]  /*3fa0*/  VIADD R10, R0, 0x64f0c9 ;  /* 0x0064f0c9000a7836 */ /* 0x000fe20000000000 */
[----:B------:R-:W-:Y:S01]  /*3fb0*/  ISETP.GE.AND P0, PT, R30, RZ, PT ;  /* 0x000000ff1e00720c */ /* 0x000fe20003f06270 */
[----:B------:R-:W-:Y:S01]  /*3fc0*/  BSSY.RECONVERGENT B0, `(.L_x_269) ;  /* 0x0000019000007945 */ /* 0x000fe20003800200 */
[----:B------:R-:W-:Y:S01]  /*3fd0*/  LOP3.LUT R8, R8, R5, RZ, 0x3c, !PT ;  /* 0x0000000508087212 */ /* 0x000fe200078e3cff */
[----:B-1----:R-:W-:-:S04]  /*3fe0*/  IMAD.SHL.U32 R5, R3, 0x10, RZ ;  /* 0x0000001003057824 */ /* 0x002fc800078e00ff */
[----:B------:R-:W-:-:S05]  /*3ff0*/  IMAD.SHL.U32 R9, R8, 0x2, RZ ;  /* 0x0000000208097824 */ /* 0x000fca00078e00ff */
[----:B------:R-:W-:Y:S01]  /*4000*/  LOP3.LUT R8, R8, R9, R5, 0x96, !PT ;  /* 0x0000000908087212 */ /* 0x000fe200078e9605 */
[----:B------:R-:W-:-:S03]  /*4010*/  IMAD.MOV.U32 R9, RZ, RZ, 0x2f800000 ;  /* 0x2f800000ff097424 */ /* 0x000fc600078e00ff */
[----:B------:R-:W-:-:S04]  /*4020*/  LOP3.LUT R5, R8, R3, RZ, 0x3c, !PT ;  /* 0x0000000308057212 */ /* 0x000fc800078e3cff */
[----:B------:R-:W-:-:S04]  /*4030*/  IADD3 R8, PT, PT, R10, 0x587c5, R5 ;  /* 0x000587c50a087810 */ /* 0x000fc80007ffe005 */
[----:B------:R-:W-:-:S05]  /*4040*/  I2FP.F32.U32 R8, R8 ;  /* 0x0000000800087245 */ /* 0x000fca0000201000 */
[----:B------:R-:W-:Y:S01]  /*4050*/  FFMA R10, R8, R9, 1.1641532182693481445e-10 ;  /* 0x2f000000080a7423 */ /* 0x000fe20000000009 */
[----:B------:R-:W-:-:S03]  /*4060*/  IMAD.MOV.U32 R8, RZ, RZ, R30 ;  /* 0x000000ffff087224 */ /* 0x000fc600078e001e */
[----:B------:R-:W-:Y:S01]  /*4070*/  FMUL R12, R10, R23 ;  /* 0x000000170a0c7220 */ /* 0x000fe20000400000 */
[----:B------:R-:W-:Y:S06]  /*4080*/  @!P0 BRA `(.L_x_270) ;  /* 0x0000000000308947 */ /* 0x000fec0003800000 */
[----:B------:R-:W-:-:S07]  /*4090*/  CS2R R8, SRZ ;  /* 0x0000000000087805 */ /* 0x000fce000001ff00 */
.L_x_271:
[----:B------:R-:W-:-:S05]  /*40a0*/  IMAD R10, R9, 0x4, R31 ;  /* 0x00000004090a7824 */ /* 0x000fca00078e021f */
[----:B------:R-:W2:Y:S02]  /*40b0*/  LDL R11, [R10] ;  /* 0x000000000a0b7983 */ /* 0x000ea40000100800 */
[----:B--2---:R-:W-:Y:S01]  /*40c0*/  FADD R11, R11, R8 ;  /* 0x000000080b0b7221 */ /* 0x004fe20000000000 */
[----:B------:R-:W-:-:S04]  /*40d0*/  IMAD.MOV.U32 R8, RZ, RZ, R9 ;  /* 0x000000ffff087224 */ /* 0x000fc800078e0009 */
[----:B------:R-:W-:-:S13]  /*40e0*/  FSETP.GTU.AND P0, PT, R12, R11, PT ;  /* 0x0000000b0c00720b */ /* 0x000fda0003f0c000 */
[----:B------:R-:W-:Y:S05]  /*40f0*/  @!P0 BRA `(.L_x_270) ;  /* 0x0000000000148947 */ /* 0x000fea0003800000 */
[C---:B------:R-:W-:Y:S01]  /*4100*/  ISETP.NE.AND P0, PT, R9.reuse, R30, PT ;  /* 0x0000001e0900720c */ /* 0x040fe20003f05270 */
[----:B------:R-:W-:Y:S02]  /*4110*/  VIADD R9, R9, 0x1 ;  /* 0x0000000109097836 */ /* 0x000fe40000000000 */
[----:B------:R-:W-:-:S10]  /*4120*/  IMAD.MOV.U32 R8, RZ, RZ, R11 ;  /* 0x000000ffff087224 */ /* 0x000fd400078e000b */
[----:B------:R-:W-:Y:S05]  /*4130*/  @P0 BRA `(.L_x_271) ;  /* 0xfffffffc00d80947 */ /* 0x000fea000383ffff */
[----:B------:R-:W-:-:S07]  /*4140*/  IMAD.MOV.U32 R8, RZ, RZ, R30 ;  /* 0x000000ffff087224 */ /* 0x000fce00078e001e */
.L_x_270:
[----:B------:R-:W-:Y:S05]  /*4150*/  BSYNC.RECONVERGENT B0 ;  /* 0x0000000000007941 */ /* 0x000fea0003800200 */
.L_x_269:
[----:B------:R-:W-:Y:S01]  /*4160*/  IMAD.MOV.U32 R9, RZ, RZ, 0x1 ;  /* 0x00000001ff097424 */ /* 0x000fe200078e00ff */
[----:B------:R-:W-:Y:S02]  /*4170*/  IABS R16, R4 ;  /* 0x0000000400107213 */ /* 0x000fe40000000000 */
[----:B------:R-:W-:Y:S02]  /*4180*/  ISETP.GE.AND P3, PT, R29, 0x1, PT ;  /* 0x000000011d00780c */ /* 0x000fe40003f66270 */
[----:B------:R-:W-:-:S04]  /*4190*/  SHF.L.U32 R9, R9, R8, RZ ;  /* 0x0000000809097219 */ /* 0x000fc800000006ff */
[-C--:B------:R-:W-:Y:S02]  /*41a0*/  IABS R13, R9.reuse ;  /* 0x00000009000d7213 */ /* 0x080fe40000000000 */
[----:B------:R-:W-:Y:S02]  /*41b0*/  IABS R17, R9 ;  /* 0x0000000900117213 */ /* 0x000fe40000000000 */
[----:B------:R-:W0:Y:S08]  /*41c0*/  I2F.RP R12, R13 ;  /* 0x0000000d000c7306 */ /* 0x000e300000209400 */
[----:B0-----:R-:W0:Y:S02]  /*41d0*/  MUFU.RCP R12, R12 ;  /* 0x0000000c000c7308 */ /* 0x001e240000001000 */
[----:B0-----:R-:W-:-:S06]  /*41e0*/  VIADD R10, R12, 0xffffffe ;  /* 0x0ffffffe0c0a7836 */ /* 0x001fcc0000000000 */
[----:B------:R0:W1:Y:S02]  /*41f0*/  F2I.FTZ.U32.TRUNC.NTZ R11, R10 ;  /* 0x0000000a000b7305 */ /* 0x000064000021f000 */
[----:B0-----:R-:W-:Y:S02]  /*4200*/  IMAD.MOV.U32 R10, RZ, RZ, RZ ;  /* 0x000000ffff0a7224 */ /* 0x001fe400078e00ff */
[----:B-1----:R-:W-:-:S04]  /*4210*/  IMAD.MOV R14, RZ, RZ, -R11 ;  /* 0x000000ffff0e7224 */ /* 0x002fc800078e0a0b */
[----:B------:R-:W-:Y:S02]  /*4220*/  IMAD R15, R14, R13, RZ ;  /* 0x0000000d0e0f7224 */ /* 0x000fe400078e02ff */
[----:B------:R-:W-:Y:S02]  /*4230*/  IMAD.MOV.U32 R14, RZ, RZ, R16 ;  /* 0x000000ffff0e7224 */ /* 0x000fe400078e0010 */
[----:B------:R-:W-:-:S04]  /*4240*/  IMAD.HI.U32 R11, R11, R15, R10 ;  /* 0x0000000f0b0b7227 */ /* 0x000fc800078e000a */
[----:B------:R-:W-:Y:S02]  /*4250*/  IMAD.MOV R15, RZ, RZ, -R17 ;  /* 0x000000ffff0f7224 */ /* 0x000fe400078e0a11 */
[----:B------:R-:W-:Y:S01]  /*4260*/  IMAD.HI.U32 R12, R11, R14, RZ ;  /* 0x0000000e0b0c7227 */ /* 0x000fe200078e00ff */
[----:B------:R-:W-:-:S03]  /*4270*/  SHF.R.U32.HI R11, RZ, 0x2, R6 ;  /* 0x00000002ff0b7819 */ /* 0x000fc60000011606 */
[----:B------:R-:W-:Y:S01]  /*4280*/  IMAD R10, R12, R15, R14 ;  /* 0x0000000f0c0a7224 */ /* 0x000fe200078e020e */
[----:B------:R-:W-:Y:S01]  /*4290*/  LOP3.LUT R11, R11, R6, RZ, 0x3c, !PT ;  /* 0x000000060b0b7212 */ /* 0x000fe200078e3cff */
[----:B------:R-:W-:-:S03]  /*42a0*/  IMAD.SHL.U32 R6, R5, 0x10, RZ ;  /* 0x0000001005067824 */ /* 0x000fc600078e00ff */
[----:B------:R-:W-:-:S13]  /*42b0*/  ISETP.GT.U32.AND P1, PT, R13, R10, PT ;  /* 0x0000000a0d00720c */ /* 0x000fda0003f24070 */
[----:B------:R-:W-:Y:S02]  /*42c0*/  @!P1 IMAD.IADD R10, R10, 0x1, -R13 ;  /* 0x000000010a0a9824 */ /* 0x000fe400078e0a0d */
[----:B------:R-:W-:Y:S01]  /*42d0*/  @!P1 VIADD R12, R12, 0x1 ;  /* 0x000000010c0c9836 */ /* 0x000fe20000000000 */
[----:B------:R-:W-:Y:S02]  /*42e0*/  ISETP.NE.AND P1, PT, R9, RZ, PT ;  /* 0x000000ff0900720c */ /* 0x000fe40003f25270 */
[----:B------:R-:W-:Y:S01]  /*42f0*/  ISETP.GE.U32.AND P0, PT, R10, R13, PT ;  /* 0x0000000d0a00720c */ /* 0x000fe20003f06070 */
[----:B------:R-:W-:Y:S01]  /*4300*/  IMAD.SHL.U32 R10, R11, 0x2, RZ ;  /* 0x000000020b0a7824 */ /* 0x000fe200078e00ff */
[----:B------:R-:W-:-:S04]  /*4310*/  LOP3.LUT R13, R4, R9, RZ, 0x3c, !PT ;  /* 0x00000009040d7212 */ /* 0x000fc800078e3cff */
[----:B------:R-:W-:Y:S02]  /*4320*/  ISETP.GE.AND P2, PT, R13, RZ, PT ;  /* 0x000000ff0d00720c */ /* 0x000fe40003f46270 */
[----:B------:R-:W-:Y:S01]  /*4330*/  LOP3.LUT R6, R11, R10, R6, 0x96, !PT ;  /* 0x0000000a0b067212 */ /* 0x000fe200078e9606 */
[----:B------:R-:W-:Y:S02]  /*4340*/  IMAD.MOV.U32 R11, RZ, RZ, -0x1 ;  /* 0xffffffffff0b7424 */ /* 0x000fe400078e00ff */
[----:B------:R-:W-:Y:S01]  /*4350*/  VIADD R10, R0, 0x700053 ;  /* 0x00700053000a7836 */ /* 0x000fe20000000000 */
[----:B------:R-:W-:Y:S01]  /*4360*/  LOP3.LUT R17, R6, R5, RZ, 0x3c, !PT ;  /* 0x0000000506117212 */ /* 0x000fe200078e3cff */
[----:B------:R-:W-:Y:S01]  /*4370*/  @P0 VIADD R12, R12, 0x1 ;  /* 0x000000010c0c0836 */ /* 0x000fe20000000000 */
[----:B------:R-:W-:Y:S01]  /*4380*/  SHF.L.U32 R0, R11, R8, RZ ;  /* 0x000000080b007219 */ /* 0x000fe200000006ff */
[----:B------:R-:W-:Y:S02]  /*4390*/  VIADD R6, R9, 0xffffffff ;  /* 0xffffffff09067836 */ /* 0x000fe40000000000 */
[----:B------:R-:W-:-:S02]  /*43a0*/  IMAD.IADD R11, R17, 0x1, R10 ;  /* 0x00000001110b7824 */ /* 0x000fc400078e020a */
[----:B------:R-:W-:Y:S01]  /*43b0*/  @!P2 IMAD.MOV R12, RZ, RZ, -R12 ;  /* 0x000000ffff0ca224 */ /* 0x000fe200078e0a0c */
[----:B------:R-:W-:Y:S02]  /*43c0*/  @!P1 LOP3.LUT R12, RZ, R9, RZ, 0x33, !PT ;  /* 0x00000009ff0c9212 */ /* 0x000fe400078e33ff */
[----:B------:R-:W-:-:S04]  /*43d0*/  LOP3.LUT R11, R11, R0, RZ, 0x30, !PT ;  /* 0x000000000b0b7212 */ /* 0x000fc800078e30ff */
[C---:B------:R-:W-:Y:S01]  /*43e0*/  ISETP.NE.AND P0, PT, R11.reuse, R6, PT ;  /* 0x000000060b00720c */ /* 0x040fe20003f05270 */
[----:B------:R-:W-:Y:S01]  /*43f0*/  IMAD R19, R11, R12, RZ ;  /* 0x0000000c0b137224 */ /* 0x000fe200078e02ff */
[----:B------:R-:W-:Y:S11]  /*4400*/  @!P3 EXIT ;  /* 0x000000000000b94d */ /* 0x000ff60003800000 */
[----:B------:R-:W-:Y:S02]  /*4410*/  IMAD.MOV.U32 R8, RZ, RZ, R10 ;  /* 0x000000ffff087224 */ /* 0x000fe400078e000a */
[----:B------:R-:W-:Y:S02]  /*4420*/  IMAD.MOV.U32 R10, RZ, RZ, RZ ;  /* 0x000000ffff0a7224 */ /* 0x000fe400078e00ff */
[----:B------:R-:W-:Y:S02]  /*4430*/  @P0 IMAD.IADD R4, R12, 0x1, R19 ;  /* 0x000000010c040824 */ /* 0x000fe400078e0213 */
[----:B------:R-:W-:-:S07]  /*4440*/  IMAD.MOV.U32 R18, RZ, RZ, RZ ;  /* 0x000000ffff127224 */ /* 0x000fce00078e00ff */
.L_x_292:
[----:B------:R-:W-:Y:S01]  /*4450*/  ISETP.GE.AND P0, PT, R19, R4, PT ;  /* 0x000000041300720c */ /* 0x000fe20003f06270 */
[----:B------:R-:W-:Y:S01]  /*4460*/  IMAD.MOV.U32 R20, RZ, RZ, R2 ;  /* 0x000000ffff147224 */ /* 0x000fe200078e0002 */
[----:B------:R-:W-:Y:S01]  /*4470*/  BSSY.RECONVERGENT B0, `(.L_x_272) ;  /* 0x0000072000007945 */ /* 0x000fe20003800200 */
[----:B------:R-:W-:Y:S02]  /*4480*/  IMAD.MOV.U32 R2, RZ, RZ, R3 ;  /* 0x000000ffff027224 */ /* 0x000fe400078e0003 */
[----:B------:R-:W-:Y:S02]  /*4490*/  IMAD.MOV.U32 R3, RZ, RZ, R5 ;  /* 0x000000ffff037224 */ /* 0x000fe400078e0005 */
[----:B------:R-:W-:Y:S02]  /*44a0*/  IMAD.MOV.U32 R21, RZ, RZ, RZ ;  /* 0x000000ffff157224 */ /* 0x000fe400078e00ff */
[----:B------:R-:W-:-:S04]  /*44b0*/  IMAD.MOV.U32 R5, RZ, RZ, R17 ;  /* 0x000000ffff057224 */ /* 0x000fc800078e0011 */
[----:B0-----:R-:W-:Y:S05]  /*44c0*/  @P0 BRA `(.L_x_273) ;  /* 0x0000000400b00947 */ /* 0x001fea0003800000 */
[----:B------:R-:W0:Y:S02]  /*44d0*/  LDC.64 R12, c[0x0][0x388] ;  /* 0x0000e200ff0c7b82 */ /* 0x000e240000000a00 */
[----:B0-----:R-:W5:Y:S01]  /*44e0*/  LDG.E.64 R12, desc[UR6][R12.64+0x20] ;  /* 0x000020060c0c7981 */ /* 0x001f62000c1e1b00 */
[----:B------:R-:W-:Y:S01]  /*44f0*/  IMAD.IADD R14, R19, 0x1, -R4 ;  /* 0x00000001130e7824 */ /* 0x000fe200078e0a04 */
[----:B------:R-:W-:Y:S01]  /*4500*/  BSSY.RECONVERGENT B1, `(.L_x_274) ;  /* 0x0000033000017945 */ /* 0x000fe20003800200 */
[--C-:B------:R-:W-:Y:S02]  /*4510*/  IMAD.IADD R22, R4, 0x1, -R19.reuse ;  /* 0x0000000104167824 */ /* 0x100fe400078e0a13 */
[----:B------:R-:W-:Y:S01]  /*4520*/  IMAD.MOV.U32 R21, RZ, RZ, RZ ;  /* 0x000000ffff157224 */ /* 0x000fe200078e00ff */
[----:B------:R-:W-:Y:S01]  /*4530*/  ISETP.GT.U32.AND P0, PT, R14, -0x10, PT ;  /* 0xfffffff00e00780c */ /* 0x000fe20003f04070 */
[----:B------:R-:W-:Y:S01]  /*4540*/  IMAD.MOV.U32 R23, RZ, RZ, R19 ;  /* 0x000000ffff177224 */ /* 0x000fe200078e0013 */
[----:B------:R-:W-:-:S04]  /*4550*/  LOP3.LUT R24, R22, 0xf, RZ, 0xc0, !PT ;  /* 0x0000000f16187812 */ /* 0x000fc800078ec0ff */
[----:B------:R-:W-:-:S07]  /*4560*/  ISETP.NE.AND P1, PT, R24, RZ, PT ;  /* 0x000000ff1800720c */ /* 0x000fce0003f25270 */
[----:B------:R-:W-:Y:S06]  /*4570*/  @P0 BRA `(.L_x_275) ;  /* 0x0000000000ac0947 */ /* 0x000fec0003800000 */
[----:B-----5:R-:W-:Y:S01]  /*4580*/  IADD3 R14, P0, PT, R12, 0x20, RZ ;  /* 0x000000200c0e7810 */ /* 0x020fe20007f1e0ff */
[----:B------:R-:W-:Y:S01]  /*4590*/  IMAD.MOV.U32 R21, RZ, RZ, RZ ;  /* 0x000000ffff157224 */ /* 0x000fe200078e00ff */
[----:B------:R-:W-:Y:S01]  /*45a0*/  LOP3.LUT R25, R22, 0xfffffff0, RZ, 0xc0, !PT ;  /* 0xfffffff016197812 */ /* 0x000fe200078ec0ff */
[----:B------:R-:W-:Y:S02]  /*45b0*/  IMAD.MOV.U32 R23, RZ, RZ, R19 ;  /* 0x000000ffff177224 */ /* 0x000fe400078e0013 */
[----:B------:R-:W-:Y:S02]  /*45c0*/  IMAD.X R15, RZ, RZ, R13, P0 ;  /* 0x000000ffff0f7224 */ /* 0x000fe400000e060d */
[----:B------:R-:W-:-:S07]  /*45d0*/  IMAD.MOV R25, RZ, RZ, -R25 ;  /* 0x000000ffff197224 */ /* 0x000fce00078e0a19 */
.L_x_276:
[----:B------:R-:W-:-:S05]  /*45e0*/  IMAD.WIDE R16, R23, 0x4, R14 ;  /* 0x0000000417107825 */ /* 0x000fca00078e020e */
[----:B------:R-:W2:Y:S02]  /*45f0*/  LDG.E R26, desc[UR6][R16.64+-0x20] ;  /* 0xffffe006101a7981 */ /* 0x000ea4000c1e1900 */
[----:B--2---:R-:W-:Y:S02]  /*4600*/  FADD R26, R26, R21 ;  /* 0x000000151a1a7221 */ /* 0x004fe40000000000 */
[----:B------:R-:W2:Y:S02]  /*4610*/  LDG.E R21, desc[UR6][R16.64+-0x1c] ;  /* 0xffffe40610157981 */ /* 0x000ea4000c1e1900 */
[----:B--2---:R-:W-:Y:S02]  /*4620*/  FADD R21, R26, R21 ;  /* 0x000000151a157221 */ /* 0x004fe40000000000 */
[----:B------:R-:W2:Y:S02]  /*4630*/  LDG.E R26, desc[UR6][R16.64+-0x18] ;  /* 0xffffe806101a7981 */ /* 0x000ea4000c1e1900 */
[----:B--2---:R-:W-:-:S02]  /*4640*/  FADD R21, R21, R26 ;  /* 0x0000001a15157221 */ /* 0x004fc40000000000 */
        /* <DEDUP_REMOVED lines=22> */
[----:B------:R-:W2:Y:S01]  /*47b0*/  LDG.E R26, desc[UR6][R16.64+0x18] ;  /* 0x00001806101a7981 */ /* 0x000ea2000c1e1900 */
[----:B------:R-:W-:-:S05]  /*47c0*/  VIADD R25, R25, 0x10 ;  /* 0x0000001019197836 */ /* 0x000fca0000000000 */
[----:B------:R-:W-:Y:S01]  /*47d0*/  ISETP.NE.AND P0, PT, R25, RZ, PT ;  /* 0x000000ff1900720c */ /* 0x000fe20003f05270 */
[----:B--2---:R-:W-:Y:S02]  /*47e0*/  FADD R21, R21, R26 ;  /* 0x0000001a15157221 */ /* 0x004fe40000000000 */
[----:B------:R-:W2:Y:S01]  /*47f0*/  LDG.E R26, desc[UR6][R16.64+0x1c] ;  /* 0x00001c06101a7981 */ /* 0x000ea2000c1e1900 */
[----:B------:R-:W-:Y:S02]  /*4800*/  VIADD R23, R23, 0x10 ;  /* 0x0000001017177836 */ /* 0x000fe40000000000 */
[----:B--2---:R-:W-:-:S07]  /*4810*/  FADD R21, R21, R26 ;  /* 0x0000001a15157221 */ /* 0x004fce0000000000 */
[----:B------:R-:W-:Y:S05]  /*4820*/  @P0 BRA `(.L_x_276) ;  /* 0xfffffffc006c0947 */ /* 0x000fea000383ffff */
.L_x_275:
[----:B------:R-:W-:Y:S05]  /*4830*/  BSYNC.RECONVERGENT B1 ;  /* 0x0000000000017941 */ /* 0x000fea0003800200 */
.L_x_274:
[----:B------:R-:W-:Y:S05]  /*4840*/  @!P1 BRA `(.L_x_273) ;  /* 0x0000000000d09947 */ /* 0x000fea0003800000 */
[----:B------:R-:W-:Y:S01]  /*4850*/  ISETP.GE.U32.AND P0, PT, R24, 0x8, PT ;  /* 0x000000081800780c */ /* 0x000fe20003f06070 */
[----:B------:R-:W-:Y:S01]  /*4860*/  BSSY.RECONVERGENT B1, `(.L_x_277) ;  /* 0x0000016000017945 */ /* 0x000fe20003800200 */
[----:B------:R-:W-:-:S04]  /*4870*/  LOP3.LUT R25, R22, 0x7, RZ, 0xc0, !PT ;  /* 0x0000000716197812 */ /* 0x000fc800078ec0ff */
[----:B------:R-:W-:-:S07]  /*4880*/  ISETP.NE.AND P1, PT, R25, RZ, PT ;  /* 0x000000ff1900720c */ /* 0x000fce0003f25270 */
[----:B------:R-:W-:Y:S06]  /*4890*/  @!P0 BRA `(.L_x_278) ;  /* 0x0000000000488947 */ /* 0x000fec0003800000 */
[----:B-----5:R-:W-:-:S05]  /*48a0*/  IMAD.WIDE R14, R23, 0x4, R12 ;  /* 0x00000004170e7825 */ /* 0x020fca00078e020c */
[----:B------:R-:W2:Y:S04]  /*48b0*/  LDG.E R24, desc[UR6][R14.64] ;  /* 0x000000060e187981 */ /* 0x000ea8000c1e1900 */
[----:B------:R-:W3:Y:S04]  /*48c0*/  LDG.E R16, desc[UR6][R14.64+0x4] ;  /* 0x000004060e107981 */ /* 0x000ee8000c1e1900 */
[----:B------:R-:W4:Y:S04]  /*48d0*/  LDG.E R31, desc[UR6][R14.64+0x8] ;  /* 0x000008060e1f7981 */ /* 0x000f28000c1e1900 */
[----:B------:R-:W4:Y:S01]  /*48e0*/  LDG.E R17, desc[UR6][R14.64+0x10] ;  /* 0x000010060e117981 */ /* 0x000f22000c1e1900 */
[----:B--2---:R-:W-:-:S03]  /*48f0*/  FADD R27, R21, R24 ;  /* 0x00000018151b7221 */ /* 0x004fc60000000000 */
[----:B------:R-:W2:Y:S01]  /*4900*/  LDG.E R21, desc[UR6][R14.64+0xc] ;  /* 0x00000c060e157981 */ /* 0x000ea2000c1e1900 */
[----:B---3--:R-:W-:-:S03]  /*4910*/  FADD R16, R27, R16 ;  /* 0x000000101b107221 */ /* 0x008fc60000000000 */
[----:B------:R-:W3:Y:S01]  /*4920*/  LDG.E R27, desc[UR6][R14.64+0x1c] ;  /* 0x00001c060e1b7981 */ /* 0x000ee2000c1e1900 */
[----:B----4-:R-:W-:-:S04]  /*4930*/  FADD R16, R16, R31 ;  /* 0x0000001f10107221 */ /* 0x010fc80000000000 */
[----:B--2---:R-:W-:Y:S02]  /*4940*/  FADD R16, R16, R21 ;  /* 0x0000001510107221 */ /* 0x004fe40000000000 */
[----:B------:R-:W2:Y:S02]  /*4950*/  LDG.E R21, desc[UR6][R14.64+0x14] ;  /* 0x000014060e157981 */ /* 0x000ea4000c1e1900 */
[----:B------:R-:W-:Y:S02]  /*4960*/  FADD R16, R16, R17 ;  /* 0x0000001110107221 */ /* 0x000fe40000000000 */
[----:B------:R-:W4:Y:S01]  /*4970*/  LDG.E R17, desc[UR6][R14.64+0x18] ;  /* 0x000018060e117981 */ /* 0x000f22000c1e1900 */
[----:B------:R-:W-:Y:S02]  /*4980*/  VIADD R23, R23, 0x8 ;  /* 0x0000000817177836 */ /* 0x000fe40000000000 */
[----:B--2---:R-:W-:-:S04]  /*4990*/  FADD R16, R16, R21 ;  /* 0x0000001510107221 */ /* 0x004fc80000000000 */
[----:B----4-:R-:W-:-:S04]  /*49a0*/  FADD R16, R16, R17 ;  /* 0x0000001110107221 */ /* 0x010fc80000000000 */
[----:B---3--:R-:W-:-:S07]  /*49b0*/  FADD R21, R16, R27 ;  /* 0x0000001b10157221 */ /* 0x008fce0000000000 */
.L_x_278:
[----:B------:R-:W-:Y:S05]  /*49c0*/  BSYNC.RECONVERGENT B1 ;  /* 0x0000000000017941 */ /* 0x000fea0003800200 */
.L_x_277:
        /* <DEDUP_REMOVED lines=11> */
[----:B------:R-:W-:-:S02]  /*4a80*/  VIADD R23, R23, 0x4 ;  /* 0x0000000417177836 */ /* 0x000fc40000000000 */
[----:B--2---:R-:W-:-:S04]  /*4a90*/  FADD R16, R21, R16 ;  /* 0x0000001015107221 */ /* 0x004fc80000000000 */
[----:B---3--:R-:W-:-:S04]  /*4aa0*/  FADD R16, R16, R17 ;  /* 0x0000001110107221 */ /* 0x008fc80000000000 */
[----:B----4-:R-:W-:-:S04]  /*4ab0*/  FADD R16, R16, R25 ;  /* 0x0000001910107221 */ /* 0x010fc80000000000 */
[----:B------:R-:W-:-:S07]  /*4ac0*/  FADD R21, R16, R27 ;  /* 0x0000001b10157221 */ /* 0x000fce0000000000 */
.L_x_280:
[----:B------:R-:W-:Y:S05]  /*4ad0*/  BSYNC.RECONVERGENT B1 ;  /* 0x0000000000017941 */ /* 0x000fea0003800200 */
.L_x_279:
[----:B------:R-:W-:Y:S05]  /*4ae0*/  @!P1 BRA `(.L_x_273) ;  /* 0x0000000000289947 */ /* 0x000fea0003800000 */
[----:B-----5:R-:W-:-:S05]  /*4af0*/  IMAD.WIDE R12, R23, 0x4, R12 ;  /* 0x00000004170c7825 */ /* 0x020fca00078e020c */
[----:B------:R-:W2:Y:S01]  /*4b00*/  LDG.E R14, desc[UR6][R12.64] ;  /* 0x000000060c0e7981 */ /* 0x000ea2000c1e1900 */
[----:B------:R-:W-:Y:S01]  /*4b10*/  ISETP.NE.AND P0, PT, R22, 0x1, PT ;  /* 0x000000011600780c */ /* 0x000fe20003f05270 */
[----:B--2---:R-:W-:-:S12]  /*4b20*/  FADD R21, R21, R14 ;  /* 0x0000000e15157221 */ /* 0x004fd80000000000 */
[----:B------:R-:W-:Y:S05]  /*4b30*/  @!P0 BRA `(.L_x_273) ;  /* 0x0000000000148947 */ /* 0x000fea0003800000 */
[----:B------:R-:W-:Y:S01]  /*4b40*/  ISETP.NE.AND P0, PT, R22, 0x2, PT ;  /* 0x000000021600780c */ /* 0x000fe20003f05270 */
[----:B------:R-:W2:-:S12]  /*4b50*/  LDG.E R14, desc[UR6][R12.64+0x4] ;  /* 0x000004060c0e7981 */ /* 0x000e98000c1e1900 */
[----:B------:R-:W3:Y:S01]  /*4b60*/  @P0 LDG.E R16, desc[UR6][R12.64+0x8] ;  /* 0x000008060c100981 */ /* 0x000ee2000c1e1900 */
[----:B--2---:R-:W-:-:S04]  /*4b70*/  FADD R21, R21, R14 ;  /* 0x0000000e15157221 */ /* 0x004fc80000000000 */
[----:B---3--:R-:W-:-:S07]  /*4b80*/  @P0 FADD R21, R21, R16 ;  /* 0x0000001015150221 */ /* 0x008fce0000000000 */
.L_x_273:
[----:B------:R-:W-:Y:S05]  /*4b90*/  BSYNC.RECONVERGENT B0 ;  /* 0x0000000000007941 */ /* 0x000fea0003800200 */
.L_x_272:
[----:B-----5:R-:W-:Y:S01]  /*4ba0*/  SHF.R.U32.HI R12, RZ, 0x2, R7 ;  /* 0x00000002ff0c7819 */ /* 0x020fe20000011607 */
[----:B------:R-:W-:Y:S01]  /*4bb0*/  IMAD.SHL.U32 R13, R5, 0x10, RZ ;  /* 0x00000010050d7824 */ /* 0x000fe200078e00ff */
[----:B------:R-:W-:Y:S01]  /*4bc0*/  ISETP.GE.AND P0, PT, R19, R4, PT ;  /* 0x000000041300720c */ /* 0x000fe20003f06270 */
[----:B------:R-:W-:Y:S01]  /*4bd0*/  VIADD R8, R8, 0x587c5 ;  /* 0x000587c508087836 */ /* 0x000fe20000000000 */
[----:B------:R-:W-:Y:S01]  /*4be0*/  LOP3.LUT R12, R12, R7, RZ, 0x3c, !PT ;  /* 0x000000070c0c7212 */ /* 0x000fe200078e3cff */
[----:B------:R-:W-:Y:S01]  /*4bf0*/  BSSY.RECONVERGENT B0, `(.L_x_281) ;  /* 0x0000018000007945 */ /* 0x000fe20003800200 */
[----:B------:R-:W-:-:S03]  /*4c00*/  IMAD.MOV.U32 R16, RZ, RZ, R19 ;  /* 0x000000ffff107224 */ /* 0x000fc600078e0013 */
[----:B------:R-:W-:-:S05]  /*4c10*/  IMAD.SHL.U32 R7, R12, 0x2, RZ ;  /* 0x000000020c077824 */ /* 0x000fca00078e00ff */
[----:B------:R-:W-:-:S04]  /*4c20*/  LOP3.LUT R12, R12, R7, R13, 0x96, !PT ;  /* 0x000000070c0c7212 */ /* 0x000fc800078e960d */
[----:B------:R-:W-:Y:S01]  /*4c30*/  LOP3.LUT R17, R12, R5, RZ, 0x3c, !PT ;  /* 0x000000050c117212 */ /* 0x000fe200078e3cff */
[----:B------:R-:W-:-:S04]  /*4c40*/  IMAD.MOV.U32 R12, RZ, RZ, 0x2f800000 ;  /* 0x2f800000ff0c7424 */ /* 0x000fc800078e00ff */
[----:B------:R-:W-:-:S05]  /*4c50*/  IMAD.IADD R7, R17, 0x1, R8 ;  /* 0x0000000111077824 */ /* 0x000fca00078e0208 */
[----:B------:R-:W-:-:S05]  /*4c60*/  I2FP.F32.U32 R7, R7 ;  /* 0x0000000700077245 */ /* 0x000fca0000201000 */
[----:B------:R-:W-:-:S04]  /*4c70*/  FFMA R12, R7, R12, 1.1641532182693481445e-10 ;  /* 0x2f000000070c7423 */ /* 0x000fc8000000000c */
[----:B------:R-:W-:Y:S01]  /*4c80*/  FMUL R22, R12, R21 ;  /* 0x000000150c167220 */ /* 0x000fe20000400000 */
[----:B------:R-:W-:Y:S06]  /*4c90*/  @P0 BRA `(.L_x_282) ;  /* 0x0000000000340947 */ /* 0x000fec0003800000 */
[----:B------:R-:W0:Y:S02]  /*4ca0*/  LDC.64 R14, c[0x0][0x388] ;  /* 0x0000e200ff0e7b82 */ /* 0x000e240000000a00 */
[----:B0-----:R-:W5:Y:S01]  /*4cb0*/  LDG.E.64 R14, desc[UR6][R14.64+0x20] ;  /* 0x000020060e0e7981 */ /* 0x001f62000c1e1b00 */
[----:B------:R-:W-:Y:S02]  /*4cc0*/  IMAD.MOV.U32 R7, RZ, RZ, RZ ;  /* 0x000000ffff077224 */ /* 0x000fe400078e00ff */
[----:B------:R-:W-:-:S07]  /*4cd0*/  IMAD.MOV.U32 R16, RZ, RZ, R19 ;  /* 0x000000ffff107224 */ /* 0x000fce00078e0013 */
.L_x_283:
[----:B-----5:R-:W-:-:S06]  /*4ce0*/  IMAD.WIDE R12, R16, 0x4, R14 ;  /* 0x00000004100c7825 */ /* 0x020fcc00078e020e */
[----:B------:R-:W2:Y:S02]  /*4cf0*/  LDG.E R12, desc[UR6][R12.64] ;  /* 0x000000060c0c7981 */ /* 0x000ea4000c1e1900 */
[----:B--2---:R-:W-:-:S05]  /*4d00*/  FADD R7, R12, R7 ;  /* 0x000000070c077221 */ /* 0x004fca0000000000 */
[----:B------:R-:W-:-:S13]  /*4d10*/  FSETP.GT.AND P0, PT, R7, R22, PT ;  /* 0x000000160700720b */ /* 0x000fda0003f04000 */
[----:B------:R-:W-:Y:S05]  /*4d20*/  @P0 BRA `(.L_x_282) ;  /* 0x0000000000100947 */ /* 0x000fea0003800000 */
[----:B------:R-:W-:-:S05]  /*4d30*/  VIADD R16, R16, 0x1 ;  /* 0x0000000110107836 */ /* 0x000fca0000000000 */
[----:B------:R-:W-:-:S13]  /*4d40*/  ISETP.NE.AND P0, PT, R16, R4, PT ;  /* 0x000000041000720c */ /* 0x000fda0003f05270 */
[----:B------:R-:W-:Y:S05]  /*4d50*/  @P0 BRA `(.L_x_283) ;  /* 0xfffffffc00e00947 */ /* 0x000fea000383ffff */
[----:B------:R-:W-:-:S07]  /*4d60*/  IMAD.MOV.U32 R16, RZ, RZ, R19 ;  /* 0x000000ffff107224 */ /* 0x000fce00078e0013 */
.L_x_282:
[----:B------:R-:W-:Y:S05]  /*4d70*/  BSYNC.RECONVERGENT B0 ;  /* 0x0000000000007941 */ /* 0x000fea0003800200 */
.L_x_281:
[----:B------:R-:W-:Y:S01]  /*4d80*/  ISETP.GE.AND P1, PT, R18, 0x1, PT ;  /* 0x000000011200780c */ /* 0x000fe20003f26270 */
[----:B------:R-:W-:Y:S01]  /*4d90*/  BSSY.RECONVERGENT B0, `(.L_x_284) ;  /* 0x000000d000007945 */ /* 0x000fe20003800200 */
[----:B------:R-:W-:-:S11]  /*4da0*/  PLOP3.LUT P0, PT, PT, PT, PT, 0x80, 0x8 ;  /* 0x000000000008781c */ /* 0x000fd60003f0f070 */
[----:B------:R-:W-:Y:S05]  /*4db0*/  @!P1 BRA `(.L_x_285) ;  /* 0x0000000000289947 */ /* 0x000fea0003800000 */
[----:B------:R-:W0:Y:S02]  /*4dc0*/  LDC.64 R14, c[0x0][0x388] ;  /* 0x0000e200ff0e7b82 */ /* 0x000e240000000a00 */
[----:B0-----:R-:W5:Y:S01]  /*4dd0*/  LDG.E.64 R14, desc[UR6][R14.64+0x18] ;  /* 0x000018060e0e7981 */ /* 0x001f62000c1e1b00 */
[----:B------:R-:W-:-:S07]  /*4de0*/  IMAD.MOV.U32 R7, RZ, RZ, RZ ;  /* 0x000000ffff077224 */ /* 0x000fce00078e00ff */
.L_x_286:
[----:B------:R-:W-:-:S04]  /*4df0*/  IMAD.IADD R13, R28, 0x1, R7 ;  /* 0x000000011c0d7824 */ /* 0x000fc800078e0207 */
[----:B-----5:R-:W-:-:S06]  /*4e00*/  IMAD.WIDE R12, R13, 0x4, R14 ;  /* 0x000000040d0c7825 */ /* 0x020fcc00078e020e */
[----:B------:R-:W2:Y:S01]  /*4e10*/  LDG.E R13, desc[UR6][R12.64] ;  /* 0x000000060c0d7981 */ /* 0x000ea2000c1e1900 */
[----:B------:R-:W-:-:S05]  /*4e20*/  VIADD R7, R7, 0x1 ;  /* 0x0000000107077836 */ /* 0x000fca0000000000 */
[----:B------:R-:W-:Y:S02]  /*4e30*/  ISETP.NE.AND P1, PT, R7, R18, PT ;  /* 0x000000120700720c */ /* 0x000fe40003f25270 */
[----:B--2---:R-:W-:-:S13]  /*4e40*/  ISETP.NE.AND P0, PT, R13, R16, PT ;  /* 0x000000100d00720c */ /* 0x004fda0003f05270 */
[----:B------:R-:W-:Y:S05]  /*4e50*/  @P0 BRA P1, `(.L_x_286) ;  /* 0xfffffffc00e40947 */ /* 0x000fea000083ffff */
.L_x_285:
[----:B------:R-:W-:Y:S05]  /*4e60*/  BSYNC.RECONVERGENT B0 ;  /* 0x0000000000007941 */ /* 0x000fea0003800200 */
.L_x_284:
[----:B------:R-:W-:Y:S01]  /*4e70*/  ISETP.EQ.OR P0, PT, R16, -0x1, !P0 ;  /* 0xffffffff1000780c */ /* 0x000fe20004702670 */
[----:B------:R-:W-:-:S12]  /*4e80*/  BSSY.RECONVERGENT B0, `(.L_x_287) ;  /* 0x0000044000007945 */ /* 0x000fd80003800200 */
[----:B------:R-:W-:Y:S05]  /*4e90*/  @P0 BRA `(.L_x_288) ;  /* 0x0000000000240947 */ /* 0x000fea0003800000 */
[----:B------:R-:W0:Y:S02]  /*4ea0*/  LDC.64 R12, c[0x0][0x388] ;  /* 0x0000e200ff0c7b82 */ /* 0x000e240000000a00 */
[----:B0-----:R-:W2:Y:S01]  /*4eb0*/  LDG.E.64 R12, desc[UR6][R12.64+0x18] ;  /* 0x000018060c0c7981 */ /* 0x001ea2000c1e1b00 */
[----:B------:R-:W-:Y:S02]  /*4ec0*/  IMAD.IADD R15, R28, 0x1, R18 ;  /* 0x000000011c0f7824 */ /* 0x000fe400078e0212 */
[----:B------:R-:W-:Y:S02]  /*4ed0*/  IMAD.MOV.U32 R10, RZ, RZ, RZ ;  /* 0x000000ffff0a7224 */ /* 0x000fe400078e00ff */
[----:B------:R-:W-:Y:S02]  /*4ee0*/  IMAD.MOV.U32 R7, RZ, RZ, R20 ;  /* 0x000000ffff077224 */ /* 0x000fe400078e0014 */
[----:B------:R-:W-:Y:S02]  /*4ef0*/  VIADD R18, R18, 0x1 ;  /* 0x0000000112127836 */ /* 0x000fe40000000000 */
[----:B--2---:R-:W-:-:S05]  /*4f00*/  IMAD.WIDE R14, R15, 0x4, R12 ;  /* 0x000000040f0e7825 */ /* 0x004fca00078e020c */
[----:B------:R0:W-:Y:S01]  /*4f10*/  STG.E desc[UR6][R14.64], R16 ;  /* 0x000000100e007986 */ /* 0x0001e2000c101906 */
[----:B------:R-:W-:Y:S05]  /*4f20*/  BRA `(.L_x_289) ;  /* 0x0000000000e47947 */ /* 0x000fea0003800000 */
.L_x_288:
[C---:B------:R-:W-:Y:S01]  /*4f30*/  ISETP.GE.AND P0, PT, R10.reuse, 0x63, PT ;  /* 0x000000630a00780c */ /* 0x040fe20003f06270 */
[----:B------:R-:W-:Y:S02]  /*4f40*/  VIADD R10, R10, 0x1 ;  /* 0x000000010a0a7836 */ /* 0x000fe40000000000 */
[----:B------:R-:W-:-:S10]  /*4f50*/  IMAD.MOV.U32 R7, RZ, RZ, R20 ;  /* 0x000000ffff077224 */ /* 0x000fd400078e0014 */
[----:B------:R-:W-:Y:S05]  /*4f60*/  @!P0 BRA `(.L_x_289) ;  /* 0x0000000000d48947 */ /* 0x000fea0003800000 */
[----:B------:R-:W-:Y:S01]  /*4f70*/  BSSY.RECONVERGENT B1, `(.L_x_290) ;  /* 0x0000012000017945 */ /* 0x000fe20003800200 */
.L_x_291:
[----:B------:R-:W-:Y:S01]  /*4f80*/  SHF.R.U32.HI R7, RZ, 0x2, R20 ;  /* 0x00000002ff077819 */ /* 0x000fe20000011614 */
[----:B------:R-:W-:Y:S02]  /*4f90*/  IMAD.SHL.U32 R4, R17, 0x10, RZ ;  /* 0x0000001011047824 */ /* 0x000fe400078e00ff */
[----:B------:R-:W-:Y:S01]  /*4fa0*/  VIADD R8, R8, 0x587c5 ;  /* 0x000587c508087836 */ /* 0x000fe20000000000 */
[----:B------:R-:W-:-:S05]  /*4fb0*/  LOP3.LUT R7, R7, R20, RZ, 0x3c, !PT ;  /* 0x0000001407077212 */ /* 0x000fca00078e3cff */
[----:B------:R-:W-:-:S05]  /*4fc0*/  IMAD.SHL.U32 R10, R7, 0x2, RZ ;  /* 0x00000002070a7824 */ /* 0x000fca00078e00ff */
[----:B------:R-:W-:-:S04]  /*4fd0*/  LOP3.LUT R4, R7, R10, R4, 0x96, !PT ;  /* 0x0000000a07047212 */ /* 0x000fc800078e9604 */
[----:B------:R-:W-:-:S05]  /*4fe0*/  LOP3.LUT R13, R4, R17, RZ, 0x3c, !PT ;  /* 0x00000011040d7212 */ /* 0x000fca00078e3cff */
[----:B------:R-:W-:-:S05]  /*4ff0*/  IMAD.IADD R7, R13, 0x1, R8 ;  /* 0x000000010d077824 */ /* 0x000fca00078e0208 */
[----:B------:R-:W-:Y:S01]  /*5000*/  LOP3.LUT R12, R7, R0, RZ, 0x30, !PT ;  /* 0x00000000070c7212 */ /* 0x000fe200078e30ff */
[----:B------:R-:W-:Y:S02]  /*5010*/  IMAD.MOV.U32 R7, RZ, RZ, R2 ;  /* 0x000000ffff077224 */ /* 0x000fe400078e0002 */
[----:B------:R-:W-:Y:S01]  /*5020*/  IMAD.MOV.U32 R2, RZ, RZ, R3 ;  /* 0x000000ffff027224 */ /* 0x000fe200078e0003 */
[----:B------:R-:W-:Y:S01]  /*5030*/  ISETP.NE.AND P0, PT, R12, R11, PT ;  /* 0x0000000b0c00720c */ /* 0x000fe20003f05270 */
[----:B------:R-:W-:Y:S02]  /*5040*/  IMAD.MOV.U32 R3, RZ, RZ, R5 ;  /* 0x000000ffff037224 */ /* 0x000fe400078e0005 */
[----:B------:R-:W-:Y:S02]  /*5050*/  IMAD.MOV.U32 R5, RZ, RZ, R17 ;  /* 0x000000ffff057224 */ /* 0x000fe400078e0011 */
[----:B------:R-:W-:Y:S02]  /*5060*/  IMAD.MOV.U32 R20, RZ, RZ, R7 ;  /* 0x000000ffff147224 */ /* 0x000fe400078e0007 */
[----:B------:R-:W-:-:S06]  /*5070*/  IMAD.MOV.U32 R17, RZ, RZ, R13 ;  /* 0x000000ffff117224 */ /* 0x000fcc00078e000d */
[----:B------:R-:W-:Y:S05]  /*5080*/  @!P0 BRA `(.L_x_291) ;  /* 0xfffffffc00bc8947 */ /* 0x000fea000383ffff */
[----:B------:R-:W-:Y:S05]  /*5090*/  BSYNC.RECONVERGENT B1 ;  /* 0x0000000000017941 */ /* 0x000fea0003800200 */
.L_x_290:
[----:B------:R-:W0:Y:S02]  /*50a0*/  LDC.64 R14, c[0x0][0x388] ;  /* 0x0000e200ff0e7b82 */ /* 0x000e240000000a00 */
[----:B0-----:R0:W2:Y:S01]  /*50b0*/  LDG.E R4, desc[UR6][R14.64] ;  /* 0x000000060e047981 */ /* 0x0010a2000c1e1900 */
[-C--:B------:R-:W-:Y:S02]  /*50c0*/  IABS R13, R9.reuse ;  /* 0x00000009000d7213 */ /* 0x080fe40000000000 */
[----:B------:R-:W-:Y:S02]  /*50d0*/  IABS R21, R9 ;  /* 0x0000000900157213 */ /* 0x000fe40000000000 */
[----:B------:R-:W1:Y:S03]  /*50e0*/  I2F.RP R16, R13 ;  /* 0x0000000d00107306 */ /* 0x000e660000209400 */
[----:B------:R-:W-:-:S05]  /*50f0*/  IMAD.MOV R21, RZ, RZ, -R21 ;  /* 0x000000ffff157224 */ /* 0x000fca00078e0a15 */
[----:B-1----:R-:W1:Y:S02]  /*5100*/  MUFU.RCP R16, R16 ;  /* 0x0000001000107308 */ /* 0x002e640000001000 */
[----:B-1----:R-:W-:-:S06]  /*5110*/  VIADD R10, R16, 0xffffffe ;  /* 0x0ffffffe100a7836 */ /* 0x002fcc0000000000 */
[----:B------:R1:W3:Y:S02]  /*5120*/  F2I.FTZ.U32.TRUNC.NTZ R11, R10 ;  /* 0x0000000a000b7305 */ /* 0x0002e4000021f000 */
[----:B-1----:R-:W-:Y:S02]  /*5130*/  IMAD.MOV.U32 R10, RZ, RZ, RZ ;  /* 0x000000ffff0a7224 */ /* 0x002fe400078e00ff */
[----:B---3--:R-:W-:-:S04]  /*5140*/  IMAD.MOV R20, RZ, RZ, -R11 ;  /* 0x000000ffff147224 */ /* 0x008fc800078e0a0b */
[----:B------:R-:W-:-:S04]  /*5150*/  IMAD R19, R20, R13, RZ ;  /* 0x0000000d14137224 */ /* 0x000fc800078e02ff */
[----:B0-----:R-:W-:Y:S01]  /*5160*/  IMAD.HI.U32 R14, R11, R19, R10 ;  /* 0x000000130b0e7227 */ /* 0x001fe200078e000a */
[----:B--2---:R-:W-:-:S05]  /*5170*/  IABS R15, R4 ;  /* 0x00000004000f7213 */ /* 0x004fca0000000000 */
[----:B------:R-:W-:Y:S02]  /*5180*/  IMAD.MOV.U32 R11, RZ, RZ, R15 ;  /* 0x000000ffff0b7224 */ /* 0x000fe400078e000f */
[----:B------:R-:W-:Y:S02]  /*5190*/  IMAD.MOV.U32 R15, RZ, RZ, R21 ;  /* 0x000000ffff0f7224 */ /* 0x000fe400078e0015 */
[----:B------:R-:W-:-:S04]  /*51a0*/  IMAD.HI.U32 R10, R14, R11, RZ ;  /* 0x0000000b0e0a7227 */ /* 0x000fc800078e00ff */
[----:B------:R-:W-:Y:S01]  /*51b0*/  IMAD R14, R10, R15, R11 ;  /* 0x0000000f0a0e7224 */ /* 0x000fe200078e020b */
[----:B------:R-:W-:-:S04]  /*51c0*/  LOP3.LUT R11, R4, R9, RZ, 0x3c, !PT ;  /* 0x00000009040b7212 */ /* 0x000fc800078e3cff */
[----:B------:R-:W-:Y:S02]  /*51d0*/  ISETP.GT.U32.AND P1, PT, R13, R14, PT ;  /* 0x0000000e0d00720c */ /* 0x000fe40003f24070 */
[----:B------:R-:W-:Y:S01]  /*51e0*/  ISETP.GE.AND P2, PT, R11, RZ, PT ;  /* 0x000000ff0b00720c */ /* 0x000fe20003f46270 */
[----:B------:R-:W-:-:S10]  /*51f0*/  IMAD.MOV.U32 R11, RZ, RZ, R12 ;  /* 0x000000ffff0b7224 */ /* 0x000fd400078e000c */
[----:B------:R-:W-:Y:S02]  /*5200*/  @!P1 IMAD.IADD R14, R14, 0x1, -R13 ;  /* 0x000000010e0e9824 */ /* 0x000fe400078e0a0d */
[----:B------:R-:W-:Y:S01]  /*5210*/  @!P1 VIADD R10, R10, 0x1 ;  /* 0x000000010a0a9836 */ /* 0x000fe20000000000 */
[----:B------:R-:W-:Y:S02]  /*5220*/  ISETP.NE.AND P1, PT, R9, RZ, PT ;  /* 0x000000ff0900720c */ /* 0x000fe40003f25270 */
[----:B------:R-:W-:-:S13]  /*5230*/  ISETP.GE.U32.AND P0, PT, R14, R13, PT ;  /* 0x0000000d0e00720c */ /* 0x000fda0003f06070 */
[----:B------:R-:W-:Y:S01]  /*5240*/  @P0 VIADD R10, R10, 0x1 ;  /* 0x000000010a0a0836 */ /* 0x000fe20000000000 */
[----:B------:R-:W-:-:S03]  /*5250*/  ISETP.NE.AND P0, PT, R12, R6, PT ;  /* 0x000000060c00720c */ /* 0x000fc60003f05270 */
[----:B------:R-:W-:Y:S02]  /*5260*/  IMAD.MOV.U32 R13, RZ, RZ, R10 ;  /* 0x000000ffff0d7224 */ /* 0x000fe400078e000a */
[----:B------:R-:W-:Y:S02]  /*5270*/  IMAD.MOV.U32 R10, RZ, RZ, RZ ;  /* 0x000000ffff0a7224 */ /* 0x000fe400078e00ff */
[----:B------:R-:W-:Y:S01]  /*5280*/  @!P2 IMAD.MOV R13, RZ, RZ, -R13 ;  /* 0x000000ffff0da224 */ /* 0x000fe200078e0a0d */
[----:B------:R-:W-:-:S05]  /*5290*/  @!P1 LOP3.LUT R13, RZ, R9, RZ, 0x33, !PT ;  /* 0x00000009ff0d9212 */ /* 0x000fca00078e33ff */
[----:B------:R-:W-:-:S04]  /*52a0*/  IMAD R19, R12, R13, RZ ;  /* 0x0000000d0c137224 */ /* 0x000fc800078e02ff */
[----:B------:R-:W-:-:S07]  /*52b0*/  @P0 IMAD.IADD R4, R13, 0x1, R19 ;  /* 0x000000010d040824 */ /* 0x000fce00078e0213 */
.L_x_289:
[----:B------:R-:W-:Y:S05]  /*52c0*/  BSYNC.RECONVERGENT B0 ;  /* 0x0000000000007941 */ /* 0x000fea0003800200 */
.L_x_287:
[----:B------:R-:W-:-:S13]  /*52d0*/  ISETP.GE.AND P0, PT, R18, R29, PT ;  /* 0x0000001d1200720c */ /* 0x000fda0003f06270 */
[----:B------:R-:W-:Y:S05]  /*52e0*/  @!P0 BRA `(.L_x_292) ;  /* 0xfffffff000588947 */ /* 0x000fea000383ffff */
[----:B------:R-:W-:Y:S05]  /*52f0*/  EXIT ;  /* 0x000000000000794d */ /* 0x000fea0003800000 */
        .weak           $__internal_1_$__cuda_sm3x_div_rn_noftz_f32_slowpath
        .type           $__internal_1_$__cuda_sm3x_div_rn_noftz_f32_slowpath,@function
        .size           $__internal_1_$__cuda_sm3x_div_rn_noftz_f32_slowpath,(.L_x_342 - $__internal_1_$__cuda_sm3x_div_rn_noftz_f32_slowpath)
$__internal_1_$__cuda_sm3x_div_rn_noftz_f32_slowpath:
[----:B------:R-:W-:Y:S01]  /*5300*/  SHF.R.U32.HI R11, RZ, 0x17, R17 ;  /* 0x00000017ff0b7819 */ /* 0x000fe20000011611 */
[----:B------:R-:W-:Y:S01]  /*5310*/  BSSY.RECONVERGENT B1, `(.L_x_293) ;  /* 0x0000064000017945 */ /* 0x000fe20003800200 */
[--C-:B------:R-:W-:Y:S01]  /*5320*/  SHF.R.U32.HI R8, RZ, 0x17, R22.reuse ;  /* 0x00000017ff087819 */ /* 0x100fe20000011616 */
        /* <DEDUP_REMOVED lines=9> */
[----:B------:R-:W-:Y:S01]  /*53c0*/  FSETP.GTU.FTZ.AND P0, PT, |R22|, +INF , PT ;  /* 0x7f8000001600780b */ /* 0x000fe20003f1c200 */
[----:B------:R-:W-:Y:S01]  /*53d0*/  IMAD.MOV.U32 R9, RZ, RZ, R17 ;  /* 0x000000ffff097224 */ /* 0x000fe200078e0011 */
        /* <DEDUP_REMOVED lines=22> */
.L_x_294:
[----:B------:R-:W-:Y:S01]  /*5540*/  LEA R14, R11, 0xc0800000, 0x17 ;  /* 0xc08000000b0e7811 */ /* 0x000fe200078eb8ff */
[----:B------:R-:W-:Y:S01]  /*5550*/  VIADD R16, R8, 0xffffff81 ;  /* 0xffffff8108107836 */ /* 0x000fe20000000000 */
[----:B------:R-:W-:Y:S03]  /*5560*/  BSSY.RECONVERGENT B2, `(.L_x_299) ;  /* 0x0000035000027945 */ /* 0x000fe60003800200 */
[----:B------:R-:W-:Y:S02]  /*5570*/  IMAD.IADD R17, R17, 0x1, -R14 ;  /* 0x0000000111117824 */ /* 0x000fe400078e0a0e */
[----:B------:R-:W-:Y:S02]  /*5580*/  IMAD R8, R16, -0x800000, R13 ;  /* 0xff80000010087824 */ /* 0x000fe400078e020d */
[----:B------:R-:W0:Y:S01]  /*5590*/  MUFU.RCP R9, R17 ;  /* 0x0000001100097308 */ /* 0x000e220000001000 */
[----:B------:R-:W-:-:S04]  /*55a0*/  FADD.FTZ R15, -R17, -RZ ;  /* 0x800000ff110f7221 */ /* 0x000fc80000010100 */
[----:B0-----:R-:W-:-:S04]  /*55b0*/  FFMA R14, R9, R15, 1 ;  /* 0x3f800000090e7423 */ /* 0x001fc8000000000f */
[----:B------:R-:W-:-:S04]  /*55c0*/  FFMA R9, R9, R14, R9 ;  /* 0x0000000e09097223 */ /* 0x000fc80000000009 */
[----:B------:R-:W-:-:S04]  /*55d0*/  FFMA R14, R8, R9, RZ ;  /* 0x00000009080e7223 */ /* 0x000fc800000000ff */
[----:B------:R-:W-:-:S04]  /*55e0*/  FFMA R13, R15, R14, R8 ;  /* 0x0000000e0f0d7223 */ /* 0x000fc80000000008 */
[----:B------:R-:W-:Y:S01]  /*55f0*/  FFMA R14, R9, R13, R14 ;  /* 0x0000000d090e7223 */ /* 0x000fe2000000000e */
[----:B------:R-:W-:-:S03]  /*5600*/  IADD3 R13, PT, PT, R16, 0x7f, -R11 ;  /* 0x0000007f100d7810 */ /* 0x000fc60007ffe80b */
[----:B------:R-:W-:Y:S02]  /*5610*/  FFMA R15, R15, R14, R8 ;  /* 0x0000000e0f0f7223 */ /* 0x000fe40000000008 */
[----:B------:R-:W-:Y:S02]  /*5620*/  IMAD.IADD R13, R13, 0x1, R12 ;  /* 0x000000010d0d7824 */ /* 0x000fe400078e020c */
        /* <DEDUP_REMOVED lines=14> */
[-C--:B------:R-:W-:Y:S01]  /*5710*/  FFMA.RZ R11, R9, R15.reuse, R14 ;  /* 0x0000000f090b7223 */ /* 0x080fe2000000c00e */
[----:B------:R-:W-:Y:S01]  /*5720*/  IMAD.MOV R13, RZ, RZ, -R16 ;  /* 0x000000ffff0d7224 */ /* 0x000fe200078e0a10 */
[C---:B------:R-:W-:Y:S02]  /*5730*/  ISETP.NE.AND P2, PT, R16.reuse, RZ, PT ;  /* 0x000000ff1000720c */ /* 0x040fe40003f45270 */
[C---:B------:R-:W-:Y:S02]  /*5740*/  ISETP.NE.AND P1, PT, R16.reuse, RZ, PT ;  /* 0x000000ff1000720c */ /* 0x040fe40003f25270 */
[----:B------:R-:W-:Y:S01]  /*5750*/  LOP3.LUT R12, R11, 0x7fffff, RZ, 0xc0, !PT ;  /* 0x007fffff0b0c7812 */ /* 0x000fe200078ec0ff */
[CCC-:B------:R-:W-:Y:S01]  /*5760*/  FFMA.RP R11, R9.reuse, R15.reuse, R14.reuse ;  /* 0x0000000f090b7223 */ /* 0x1c0fe2000000800e */
[----:B------:R-:W-:Y:S01]  /*5770*/  FFMA.RM R14, R9, R15, R14 ;  /* 0x0000000f090e7223 */ /* 0x000fe2000000400e */
[----:B------:R-:W-:Y:S01]  /*5780*/  VIADD R9, R16, 0x20 ;  /* 0x0000002010097836 */ /* 0x000fe20000000000 */
[----:B------:R-:W-:-:S03]  /*5790*/  LOP3.LUT R12, R12, 0x800000, RZ, 0xfc, !PT ;  /* 0x008000000c0c7812 */ /* 0x000fc600078efcff */
[----:B------:R-:W-:Y:S02]  /*57a0*/  FSETP.NEU.FTZ.AND P0, PT, R11, R14, PT ;  /* 0x0000000e0b00720b */ /* 0x000fe40003f1d000 */
[----:B------:R-:W-:Y:S02]  /*57b0*/  SHF.L.U32 R9, R12, R9, RZ ;  /* 0x000000090c097219 */ /* 0x000fe400000006ff */
[----:B------:R-:W-:Y:S02]  /*57c0*/  SEL R11, R13, RZ, P2 ;  /* 0x000000ff0d0b7207 */ /* 0x000fe40001000000 */
[----:B------:R-:W-:Y:S02]  /*57d0*/  ISETP.NE.AND P1, PT, R9, RZ, P1 ;  /* 0x000000ff0900720c */ /* 0x000fe40000f25270 */
[----:B------:R-:W-:Y:S02]  /*57e0*/  SHF.R.U32.HI R11, RZ, R11, R12 ;  /* 0x0000000bff0b7219 */ /* 0x000fe4000001160c */
[----:B------:R-:W-:-:S02]  /*57f0*/  PLOP3.LUT P0, PT, P0, P1, PT, 0xf8, 0x8f ;  /* 0x00000000008f781c */ /* 0x000fc40000703f70 */
[----:B------:R-:W-:Y:S02]  /*5800*/  SHF.R.U32.HI R12, RZ, 0x1, R11 ;  /* 0x00000001ff0c7819 */ /* 0x000fe4000001160b */
[----:B------:R-:W-:-:S04]  /*5810*/  SEL R9, RZ, 0x1, !P0 ;  /* 0x00000001ff097807 */ /* 0x000fc80004000000 */
[----:B------:R-:W-:-:S04]  /*5820*/  LOP3.LUT R14, R9, 0x1, R12, 0xf8, !PT ;  /* 0x00000001090e7812 */ /* 0x000fc800078ef80c */
[----:B------:R-:W-:-:S05]  /*5830*/  LOP3.LUT R11, R14, R11, RZ, 0xc0, !PT ;  /* 0x0000000b0e0b7212 */ /* 0x000fca00078ec0ff */
[----:B------:R-:W-:-:S05]  /*5840*/  IMAD.IADD R11, R12, 0x1, R11 ;  /* 0x000000010c0b7824 */ /* 0x000fca00078e020b */
[----:B------:R-:W-:Y:S01]  /*5850*/  LOP3.LUT R8, R11, R8, RZ, 0xfc, !PT ;  /* 0x000000080b087212 */ /* 0x000fe200078efcff */
[----:B------:R-:W-:Y:S06]  /*5860*/  BRA `(.L_x_302) ;  /* 0x0000000000107947 */ /* 0x000fec0003800000 */
.L_x_301:
[----:B------:R-:W-:-:S04]  /*5870*/  LOP3.LUT R8, R8, 0x80000000, RZ, 0xc0, !PT ;  /* 0x8000000008087812 */ /* 0x000fc800078ec0ff */
[----:B------:R-:W-:Y:S01]  /*5880*/  LOP3.LUT R8, R8, 0x7f800000, RZ, 0xfc, !PT ;  /* 0x7f80000008087812 */ /* 0x000fe200078efcff */
[----:B------:R-:W-:Y:S06]  /*5890*/  BRA `(.L_x_302) ;  /* 0x0000000000047947 */ /* 0x000fec0003800000 */
.L_x_300:
[----:B------:R-:W-:-:S07]  /*58a0*/  IMAD R8, R13, 0x800000, R8 ;  /* 0x008000000d087824 */ /* 0x000fce00078e0208 */
.L_x_302:
[----:B------:R-:W-:Y:S05]  /*58b0*/  BSYNC.RECONVERGENT B2 ;  /* 0x0000000000027941 */ /* 0x000fea0003800200 */
.L_x_299:
[----:B------:R-:W-:Y:S05]  /*58c0*/  BRA `(.L_x_303) ;  /* 0x0000000000207947 */ /* 0x000fea0003800000 */
.L_x_298:
[----:B------:R-:W-:-:S04]  /*58d0*/  LOP3.LUT R8, R17, 0x80000000, R13, 0x48, !PT ;  /* 0x8000000011087812 */ /* 0x000fc800078e480d */
[----:B------:R-:W-:Y:S01]  /*58e0*/  LOP3.LUT R8, R8, 0x7f800000, RZ, 0xfc, !PT ;  /* 0x7f80000008087812 */ /* 0x000fe200078efcff */
[----:B------:R-:W-:Y:S06]  /*58f0*/  BRA `(.L_x_303) ;  /* 0x0000000000147947 */ /* 0x000fec0003800000 */
.L_x_297:
[----:B------:R-:W-:Y:S01]  /*5900*/  LOP3.LUT R8, R17, 0x80000000, R13, 0x48, !PT ;  /* 0x8000000011087812 */ /* 0x000fe200078e480d */
[----:B------:R-:W-:Y:S06]  /*5910*/  BRA `(.L_x_303) ;  /* 0x00000000000c7947 */ /* 0x000fec0003800000 */
.L_x_296:
[----:B------:R-:W0:Y:S01]  /*5920*/  MUFU.RSQ R8, -QNAN ;  /* 0xffc0000000087908 */ /* 0x000e220000001400 */
[----:B------:R-:W-:Y:S05]  /*5930*/  BRA `(.L_x_303) ;  /* 0x0000000000047947 */ /* 0x000fea0003800000 */
.L_x_295:
[----:B------:R-:W-:-:S07]  /*5940*/  FADD.FTZ R8, R22, R9 ;  /* 0x0000000916087221 */ /* 0x000fce0000010000 */
.L_x_303:
[----:B------:R-:W-:Y:S05]  /*5950*/  BSYNC.RECONVERGENT B1 ;  /* 0x0000000000017941 */ /* 0x000fea0003800200 */
.L_x_293:
[----:B------:R-:W-:-:S04]  /*5960*/  IMAD.MOV.U32 R11, RZ, RZ, 0x0 ;  /* 0x00000000ff0b7424 */ /* 0x000fc800078e00ff */
[----:B0-----:R-:W-:Y:S05]  /*5970*/  RET.REL.NODEC R10 `(generate_edges_kernel) ;  /* 0xffffffa40aa07950 */ /* 0x001fea0003c3ffff */
.L_x_304:
        /* <DEDUP_REMOVED lines=16> */
.L_x_342:


//--------------------- .text.initialize_edge_offsets_kernel --------------------------
	.section	.text.initialize_edge_offsets_kernel,"ax",@progbits
	.align	128
        .global         initialize_edge_offsets_kernel
        .type           initialize_edge_offsets_kernel,@function
        .size           initialize_edge_offsets_kernel,(.L_x_352 - initialize_edge_offsets_kernel)
        .other          initialize_edge_offsets_kernel,@"STO_CUDA_ENTRY STV_DEFAULT"
initialize_edge_offsets_kernel:
.text.initialize_edge_offsets_kernel:
[----:B------:R-:W-:Y:S01]  /*0000*/  LDC R1, c[0x0][0x37c] ;  /* 0x0000df00ff017b82 */ /* 0x000fe20000000800 */
[----:B------:R-:W0:Y:S07]  /*0010*/  S2R R0, SR_TID.X ;  /* 0x0000000000007919 */ /* 0x000e2e0000002100 */
[----:B------:R-:W0:Y:S02]  /*0020*/  S2UR UR4, SR_CTAID.X ;  /* 0x00000000000479c3 */ /* 0x000e240000002500 */
[----:B0-----:R-:W-:-:S13]  /*0030*/  LOP3.LUT P0, RZ, R0, UR4, RZ, 0xfc, !PT ;  /* 0x0000000400ff7c12 */ /* 0x001fda000f80fcff */
[----:B------:R-:W-:Y:S05]  /*0040*/  @P0 EXIT ;  /* 0x000000000000094d */ /* 0x000fea0003800000 */
[----:B------:R-:W0:Y:S01]  /*0050*/  LDC.64 R6, c[0x0][0x380] ;  /* 0x0000e000ff067b82 */ /* 0x000e220000000a00 */
[----:B------:R-:W0:Y:S02]  /*0060*/  LDCU.64 UR4, c[0x0][0x358] ;  /* 0x00006b00ff0477ac */ /* 0x000e240008000a00 */
[----:B0-----:R-:W2:Y:S04]  /*0070*/  LDG.E.64 R2, desc[UR4][R6.64+0x10] ;  /* 0x0000100406027981 */ /* 0x001ea8000c1e1b00 */
[----:B--2---:R0:W-:Y:S04]  /*0080*/  STG.E desc[UR4][R2.64], RZ ;  /* 0x000000ff02007986 */ /* 0x0041e8000c101904 */
[----:B------:R-:W2:Y:S02]  /*0090*/  LDG.E R0, desc[UR4][R6.64+0x4] ;  /* 0x0000040406007981 */ /* 0x000ea4000c1e1900 */
[----:B--2---:R-:W-:-:S13]  /*00a0*/  ISETP.GE.AND P0, PT, R0, 0x1, PT ;  /* 0x000000010000780c */ /* 0x004fda0003f06270 */
[----:B0-----:R-:W-:Y:S05]  /*00b0*/  @!P0 EXIT ;  /* 0x000000000000894d */ /* 0x001fea0003800000 */
[----:B------:R-:W-:-:S07]  /*00c0*/  IMAD.MOV.U32 R9, RZ, RZ, RZ ;  /* 0x000000ffff097224 */ /* 0x000fce00078e00ff */
.L_x_305:
[----:B------:R-:W2:Y:S04]  /*00d0*/  LDG.E.64 R4, desc[UR4][R6.64+0x8] ;  /* 0x0000080406047981 */ /* 0x000ea8000c1e1b00 */
[----:B------:R-:W3:Y:S01]  /*00e0*/  LDG.E.64 R2, desc[UR4][R6.64+0x10] ;  /* 0x0000100406027981 */ /* 0x000ee2000c1e1b00 */
[----:B--2---:R-:W-:-:S04]  /*00f0*/  IMAD.WIDE.U32 R4, R9, 0x4, R4 ;  /* 0x0000000409047825 */ /* 0x004fc800078e0004 */
[----:B---3--:R-:W-:Y:S02]  /*0100*/  IMAD.WIDE.U32 R2, R9, 0x4, R2 ;  /* 0x0000000409027825 */ /* 0x008fe400078e0002 */
[----:B------:R-:W2:Y:S04]  /*0110*/  LDG.E R5, desc[UR4][R4.64] ;  /* 0x0000000404057981 */ /* 0x000ea8000c1e1900 */
[----:B------:R-:W2:Y:S02]  /*0120*/  LDG.E R0, desc[UR4][R2.64] ;  /* 0x0000000402007981 */ /* 0x000ea4000c1e1900 */
[----:B--2---:R-:W-:-:S05]  /*0130*/  IADD3 R11, PT, PT, R0, R5, RZ ;  /* 0x00000005000b7210 */ /* 0x004fca0007ffe0ff */
[----:B------:R0:W-:Y:S04]  /*0140*/  STG.E desc[UR4][R2.64+0x4], R11 ;  /* 0x0000040b02007986 */ /* 0x0001e8000c101904 */
[----:B------:R-:W2:Y:S01]  /*0150*/  LDG.E R0, desc[UR4][R6.64+0x4] ;  /* 0x0000040406007981 */ /* 0x000ea2000c1e1900 */
[----:B------:R-:W-:-:S05]  /*0160*/  VIADD R9, R9, 0x1 ;  /* 0x0000000109097836 */ /* 0x000fca0000000000 */
[----:B--2---:R-:W-:-:S13]  /*0170*/  ISETP.GE.AND P0, PT, R9, R0, PT ;  /* 0x000000000900720c */ /* 0x004fda0003f06270 */
[----:B0-----:R-:W-:Y:S05]  /*0180*/  @!P0 BRA `(.L_x_305) ;  /* 0xfffffffc00d08947 */ /* 0x001fea000383ffff */
[----:B------:R-:W-:Y:S05]  /*0190*/  EXIT ;  /* 0x000000000000794d */ /* 0x000fea0003800000 */
.L_x_306:
        /* <DEDUP_REMOVED lines=14> */
.L_x_352:


//--------------------- .text.initialize_instance_kernel --------------------------
	.section	.text.initialize_instance_kernel,"ax",@progbits
	.align	128
        .global         initialize_instance_kernel
        .type           initialize_instance_kernel,@function
        .size           initialize_instance_kernel,(.L_x_353 - initialize_instance_kernel)
        .other          initialize_instance_kernel,@"STO_CUDA_ENTRY STV_DEFAULT"
initialize_instance_kernel:
.text.initialize_instance_kernel:
[----:B------:R-:W0:Y:S08]  /*0000*/  LDC R1, c[0x0][0x37c] ;  /* 0x0000df00ff017b82 */ /* 0x000e300000000800 */
[----:B------:R-:W1:Y:S01]  /*0010*/  LDC.64 R2, c[0x0][0x388] ;  /* 0x0000e200ff027b82 */ /* 0x000e620000000a00 */
[----:B------:R-:W1:Y:S01]  /*0020*/  LDCU.64 UR6, c[0x0][0x358] ;  /* 0x00006b00ff0677ac */ /* 0x000e620008000a00 */
[----:B0-----:R-:W-:Y:S01]  /*0030*/  VIADD R1, R1, 0xffffffa0 ;  /* 0xffffffa001017836 */ /* 0x001fe20000000000 */
[----:B-1----:R0:W2:Y:S05]  /*0040*/  LDG.E R10, desc[UR6][R2.64] ;  /* 0x00000006020a7981 */ /* 0x0020aa000c1e1900 */
[----:B------:R-:W1:Y:S02]  /*0050*/  LDC.64 R12, c[0x0][0x380] ;  /* 0x0000e000ff0c7b82 */ /* 0x000e640000000a00 */
[----:B-1----:R-:W3:Y:S06]  /*0060*/  LDG.E.64 R12, desc[UR6][R12.64] ;  /* 0x000000060c0c7981 */ /* 0x002eec000c1e1b00 */
[----:B------:R-:W1:Y:S01]  /*0070*/  LDC R16, c[0x0][0x360] ;  /* 0x0000d800ff107b82 */ /* 0x000e620000000800 */
[----:B------:R-:W1:Y:S01]  /*0080*/  LDCU UR4, c[0x0][0x370] ;  /* 0x00006e00ff0477ac */ /* 0x000e620008000800 */
[----:B------:R-:W-:Y:S01]  /*0090*/  BSSY.RECONVERGENT B0, `(.L_x_307) ;  /* 0x0000281000007945 */ /* 0x000fe20003800200 */
[----:B------:R-:W4:Y:S01]  /*00a0*/  S2R R9, SR_TID.X ;  /* 0x0000000000097919 */ /* 0x000f220000002100 */
[----:B-1----:R-:W-:-:S04]  /*00b0*/  IMAD R11, R16, UR4, RZ ;  /* 0x00000004100b7c24 */ /* 0x002fc8000f8e02ff */
[----:B------:R-:W4:Y:S01]  /*00c0*/  S2UR UR4, SR_CTAID.X ;  /* 0x00000000000479c3 */ /* 0x000f220000002500 */
[-C--:B------:R-:W-:Y:S02]  /*00d0*/  IABS R5, R11.reuse ;  /* 0x0000000b00057213 */ /* 0x080fe40000000000 */
[----:B------:R-:W-:Y:S02]  /*00e0*/  IABS R8, R11 ;  /* 0x0000000b00087213 */ /* 0x000fe40000000000 */
[----:B------:R-:W1:Y:S08]  /*00f0*/  I2F.RP R0, R5 ;  /* 0x0000000500007306 */ /* 0x000e700000209400 */
[----:B-1----:R-:W1:Y:S01]  /*0100*/  MUFU.RCP R0, R0 ;  /* 0x0000000000007308 */ /* 0x002e620000001000 */
[----:B----4-:R-:W-:-:S02]  /*0110*/  IMAD R16, R16, UR4, R9 ;  /* 0x0000000410107c24 */ /* 0x010fc4000f8e0209 */
[----:B-1----:R-:W-:Y:S02]  /*0120*/  VIADD R4, R0, 0xffffffe ;  /* 0x0ffffffe00047836 */ /* 0x002fe40000000000 */
[----:B------:R-:W-:-:S03]  /*0130*/  IMAD.MOV R0, RZ, RZ, -R8 ;  /* 0x000000ffff007224 */ /* 0x000fc600078e0a08 */
[----:B0-----:R-:W0:Y:S02]  /*0140*/  F2I.FTZ.U32.TRUNC.NTZ R3, R4 ;  /* 0x0000000400037305 */ /* 0x001e24000021f000 */
[----:B0-----:R-:W-:-:S04]  /*0150*/  IMAD.MOV R2, RZ, RZ, -R3 ;  /* 0x000000ffff027224 */ /* 0x001fc800078e0a03 */
[----:B------:R-:W-:Y:S02]  /*0160*/  IMAD R7, R2, R5, RZ ;  /* 0x0000000502077224 */ /* 0x000fe400078e02ff */
[----:B------:R-:W-:-:S04]  /*0170*/  IMAD.MOV.U32 R2, RZ, RZ, RZ ;  /* 0x000000ffff027224 */ /* 0x000fc800078e00ff */
[----:B------:R-:W-:Y:S01]  /*0180*/  IMAD.HI.U32 R2, R3, R7, R2 ;  /* 0x0000000703027227 */ /* 0x000fe200078e0002 */
[----:B--2---:R-:W-:-:S05]  /*0190*/  IABS R6, R10 ;  /* 0x0000000a00067213 */ /* 0x004fca0000000000 */
[----:B------:R-:W-:-:S04]  /*01a0*/  IMAD.MOV.U32 R3, RZ, RZ, R6 ;  /* 0x000000ffff037224 */ /* 0x000fc800078e0006 */
[----:B------:R-:W-:-:S04]  /*01b0*/  IMAD.HI.U32 R2, R2, R3, RZ ;  /* 0x0000000302027227 */ /* 0x000fc800078e00ff */
[----:B------:R-:W-:-:S05]  /*01c0*/  IMAD R0, R2, R0, R3 ;  /* 0x0000000002007224 */ /* 0x000fca00078e0203 */
[----:B------:R-:W-:Y:S02]  /*01d0*/  ISETP.GT.U32.AND P1, PT, R5, R0, PT ;  /* 0x000000000500720c */ /* 0x000fe40003f24070 */
[----:B---3--:R-:W-:-:S05]  /*01e0*/  LOP3.LUT R3, R13, 0xf7dcefdd, RZ, 0x3c, !PT ;  /* 0xf7dcefdd0d037812 */ /* 0x008fca00078e3cff */
[----:B------:R-:W-:-:S06]  /*01f0*/  IMAD R4, R3, -0x658354e5, RZ ;  /* 0x9a7cab1b03047824 */ /* 0x000fcc00078e02ff */
[----:B------:R-:W-:Y:S02]  /*0200*/  @!P1 IMAD.IADD R0, R0, 0x1, -R5 ;  /* 0x0000000100009824 */ /* 0x000fe400078e0a05 */
[----:B------:R-:W-:Y:S01]  /*0210*/  @!P1 VIADD R2, R2, 0x1 ;  /* 0x0000000102029836 */ /* 0x000fe20000000000 */
[----:B------:R-:W-:Y:S01]  /*0220*/  ISETP.NE.AND P1, PT, R11, RZ, PT ;  /* 0x000000ff0b00720c */ /* 0x000fe20003f25270 */
[----:B------:R-:W-:Y:S01]  /*0230*/  VIADD R3, R4, 0x1f123bb5 ;  /* 0x1f123bb504037836 */ /* 0x000fe20000000000 */
[----:B------:R-:W-:Y:S02]  /*0240*/  ISETP.GE.U32.AND P0, PT, R0, R5, PT ;  /* 0x000000050000720c */ /* 0x000fe40003f06070 */
[----:B------:R-:W-:-:S04]  /*0250*/  LOP3.LUT R0, R10, R11, RZ, 0x3c, !PT ;  /* 0x0000000b0a007212 */ /* 0x000fc800078e3cff */
[----:B------:R-:W-:Y:S02]  /*0260*/  ISETP.GE.AND P2, PT, R0, RZ, PT ;  /* 0x000000ff0000720c */ /* 0x000fe40003f46270 */
[----:B------:R-:W-:-:S05]  /*0270*/  LOP3.LUT R0, R12, 0xaad26b49, RZ, 0x3c, !PT ;  /* 0xaad26b490c007812 */ /* 0x000fca00078e3cff */
[----:B------:R-:W-:Y:S02]  /*0280*/  @P0 VIADD R2, R2, 0x1 ;  /* 0x0000000102020836 */ /* 0x000fe40000000000 */
[----:B------:R-:W-:Y:S02]  /*0290*/  IMAD R5, R0, 0x4182bed5, RZ ;  /* 0x4182bed500057824 */ /* 0x000fe400078e02ff */
[----:B------:R-:W-:Y:S02]  /*02a0*/  IMAD.MOV.U32 R0, RZ, RZ, R2 ;  /* 0x000000ffff007224 */ /* 0x000fe400078e0002 */
[C---:B------:R-:W-:Y:S01]  /*02b0*/  VIADD R7, R5.reuse, 0x75bcd15 ;  /* 0x075bcd1505077836 */ /* 0x040fe20000000000 */
[C---:B------:R-:W-:Y:S01]  /*02c0*/  IADD3 R6, PT, PT, R5.reuse, 0x64f0c9, R4 ;  /* 0x0064f0c905067810 */ /* 0x040fe20007ffe004 */
[----:B------:R-:W-:Y:S01]  /*02d0*/  @!P2 IMAD.MOV R0, RZ, RZ, -R0 ;  /* 0x000000ffff00a224 */ /* 0x000fe200078e0a00 */
[----:B------:R-:W-:Y:S02]  /*02e0*/  @!P1 LOP3.LUT R0, RZ, R11, RZ, 0x33, !PT ;  /* 0x0000000bff009212 */ /* 0x000fe400078e33ff */
[C---:B------:R-:W-:Y:S01]  /*02f0*/  LOP3.LUT R2, R5.reuse, 0x159a55e5, RZ, 0x3c, !PT ;  /* 0x159a55e505027812 */ /* 0x040fe200078e3cff */
[----:B------:R-:W-:Y:S01]  /*0300*/  VIADD R5, R5, 0x583f19 ;  /* 0x00583f1905057836 */ /* 0x000fe20000000000 */
[----:B------:R-:W-:Y:S01]  /*0310*/  LOP3.LUT R4, R4, 0x5491333, RZ, 0x3c, !PT ;  /* 0x0549133304047812 */ /* 0x000fe200078e3cff */
[----:B------:R-:W-:Y:S01]  /*0320*/  VIADD R9, R0, 0x1 ;  /* 0x0000000100097836 */ /* 0x000fe20000000000 */
[----:B------:R0:W-:Y:S03]  /*0330*/  STL.64 [R1], R6 ;  /* 0x0000000601007387 */ /* 0x0001e60000100a00 */
[----:B------:R-:W-:Y:S01]  /*0340*/  IMAD.WIDE R8, R9, R16, RZ ;  /* 0x0000001009087225 */ /* 0x000fe200078e02ff */
[----:B------:R0:W-:Y:S04]  /*0350*/  STL.64 [R1+0x8], R2 ;  /* 0x0000080201007387 */ /* 0x0001e80000100a00 */
[----:B------:R0:W-:Y:S01]  /*0360*/  STL.64 [R1+0x10], R4 ;  /* 0x0000100401007387 */ /* 0x0001e20000100a00 */
[----:B------:R-:W-:-:S04]  /*0370*/  ISETP.NE.U32.AND P0, PT, R8, RZ, PT ;  /* 0x000000ff0800720c */ /* 0x000fc80003f05070 */
[----:B------:R-:W-:-:S13]  /*0380*/  ISETP.NE.AND.EX P0, PT, R9, RZ, PT, P0 ;  /* 0x000000ff0900720c */ /* 0x000fda0003f05300 */
[----:B0-----:R-:W-:Y:S05]  /*0390*/  @!P0 BRA `(.L_x_308) ;  /* 0x0000002400408947 */ /* 0x001fea0003800000 */
[----:B------:R-:W-:Y:S02]  /*03a0*/  IMAD.MOV.U32 R20, RZ, RZ, RZ ;  /* 0x000000ffff147224 */ /* 0x000fe400078e00ff */
[----:B------:R-:W-:Y:S02]  /*03b0*/  IMAD.MOV.U32 R17, RZ, RZ, R8 ;  /* 0x000000ffff117224 */ /* 0x000fe400078e0008 */
[----:B------:R-:W-:-:S07]  /*03c0*/  IMAD.MOV.U32 R6, RZ, RZ, R9 ;  /* 0x000000ffff067224 */ /* 0x000fce00078e0009 */
.L_x_317:
[----:B------:R-:W-:Y:S01]  /*03d0*/  LOP3.LUT P0, RZ, R17, 0x3, RZ, 0xc0, !PT ;  /* 0x0000000311ff7812 */ /* 0x000fe2000780c0ff */
[----:B------:R-:W-:-:S12]  /*03e0*/  BSSY.RECONVERGENT B1, `(.L_x_309) ;  /* 0x0000245000017945 */ /* 0x000fd80003800200 */
[----:B0-----:R-:W-:Y:S05]  /*03f0*/  @!P0 BRA `(.L_x_310) ;  /* 0x00000024000c8947 */ /* 0x001fea0003800000 */
[----:B------:R-:W0:Y:S01]  /*0400*/  LDC.64 R14, c[0x4][0x8] ;  /* 0x01000200ff0e7b82 */ /* 0x000e220000000a00 */
[----:B------:R-:W-:Y:S01]  /*0410*/  IMAD.MOV.U32 R0, RZ, RZ, RZ ;  /* 0x000000ffff007224 */ /* 0x000fe200078e00ff */
[----:B------:R-:W-:Y:S02]  /*0420*/  CS2R R4, SRZ ;  /* 0x0000000000047805 */ /* 0x000fe4000001ff00 */
[----:B------:R-:W-:Y:S01]  /*0430*/  CS2R R2, SRZ ;  /* 0x0000000000027805 */ /* 0x000fe2000001ff00 */
[----:B------:R-:W-:Y:S02]  /*0440*/  IMAD.MOV.U32 R7, RZ, RZ, RZ ;  /* 0x000000ffff077224 */ /* 0x000fe400078e00ff */
[----:B0-----:R-:W-:-:S07]  /*0450*/  IMAD.WIDE.U32 R14, R20, 0xc80, R14 ;  /* 0x00000c80140e7825 */ /* 0x001fce00078e000e */
.L_x_312:
[----:B------:R-:W-:-:S06]  /*0460*/  IMAD R21, R0, 0x4, R1 ;  /* 0x0000000400157824 */ /* 0x000fcc00078e0201 */
[----:B------:R-:W5:Y:S01]  /*0470*/  LDL R21, [R21+0x4] ;  /* 0x0000040015157983 */ /* 0x000f620000100800 */
[----:B------:R-:W-:Y:S01]  /*0480*/  IMAD.SHL.U32 R22, R0, 0x20, RZ ;  /* 0x0000002000167824 */ /* 0x000fe200078e00ff */
[----:B------:R-:W-:-:S06]  /*0490*/  UMOV UR4, URZ ;  /* 0x000000ff00047c82 */ /* 0x000fcc0008000000 */
.L_x_311:
[----:B-----5:R-:W-:Y:S01]  /*04a0*/  SHF.R.U32.HI R25, RZ, UR4, R21 ;  /* 0x00000004ff197c19 */ /* 0x020fe20008011615 */
[----:B------:R-:W-:-:S03]  /*04b0*/  VIADD R18, R22, UR4 ;  /* 0x0000000416127c36 */ /* 0x000fc60008000000 */
[----:B------:R-:W-:-:S04]  /*04c0*/  LOP3.LUT R19, R25, 0x1, RZ, 0xc0, !PT ;  /* 0x0000000119137812 */ /* 0x000fc800078ec0ff */
[----:B------:R-:W-:Y:S01]  /*04d0*/  ISETP.NE.U32.AND P0, PT, R19, 0x1, PT ;  /* 0x000000011300780c */ /* 0x000fe20003f05070 */
[----:B------:R-:W-:-:S04]  /*04e0*/  IMAD R19, R18, 0x5, RZ ;  /* 0x0000000512137824 */ /* 0x000fc800078e02ff */
[----:B------:R-:W-:-:S08]  /*04f0*/  IMAD.WIDE.U32 R18, R19, 0x4, R14 ;  /* 0x0000000413127825 */ /* 0x000fd000078e000e */
[----:B------:R-:W2:Y:S04]  /*0500*/  @!P0 LDG.E R24, desc[UR6][R18.64] ;  /* 0x0000000612188981 */ /* 0x000ea8000c1e1900 */
[----:B------:R-:W3:Y:S04]  /*0510*/  @!P0 LDG.E R26, desc[UR6][R18.64+0x8] ;  /* 0x00000806121a8981 */ /* 0x000ee8000c1e1900 */
[----:B------:R-:W4:Y:S01]  /*0520*/  @!P0 LDG.E R23, desc[UR6][R18.64+0x4] ;  /* 0x0000040612178981 */ /* 0x000f22000c1e1900 */
[----:B------:R-:W-:-:S03]  /*0530*/  R2P PR, R25, 0x7e ;  /* 0x0000007e19007804 */ /* 0x000fc60000000000 */
[----:B------:R-:W4:Y:S10]  /*0540*/  @!P0 LDG.E R27, desc[UR6][R18.64+0xc] ;  /* 0x00000c06121b8981 */ /* 0x000f34000c1e1900 */
[----:B------:R-:W4:Y:S01]  /*0550*/  @P2 LDG.E R28, desc[UR6][R18.64+0x38] ;  /* 0x00003806121c2981 */ /* 0x000f22000c1e1900 */
[----:B--2---:R-:W-:-:S03]  /*0560*/  @!P0 LOP3.LUT R7, R7, R24, RZ, 0x3c, !PT ;  /* 0x0000001807078212 */ /* 0x004fc600078e3cff */
[----:B------:R-:W2:Y:S01]  /*0570*/  @!P0 LDG.E R24, desc[UR6][R18.64+0x10] ;  /* 0x0000100612188981 */ /* 0x000ea2000c1e1900 */
[----:B---3--:R-:W-:-:S03]  /*0580*/  @!P0 LOP3.LUT R3, R3, R26, RZ, 0x3c, !PT ;  /* 0x0000001a03038212 */ /* 0x008fc600078e3cff */
[----:B------:R-:W3:Y:S01]  /*0590*/  @P1 LDG.E R26, desc[UR6][R18.64+0x24] ;  /* 0x00002406121a1981 */ /* 0x000ee2000c1e1900 */
[----:B----4-:R-:W-:-:S03]  /*05a0*/  @!P0 LOP3.LUT R2, R2, R23, RZ, 0x3c, !PT ;  /* 0x0000001702028212 */ /* 0x010fc600078e3cff */
[----:B------:R-:W4:Y:S01]  /*05b0*/  @P3 LDG.E R23, desc[UR6][R18.64+0x4c] ;  /* 0x00004c0612173981 */ /* 0x000f22000c1e1900 */
[----:B--2---:R-:W-:-:S03]  /*05c0*/  @!P0 LOP3.LUT R5, R5, R24, RZ, 0x3c, !PT ;  /* 0x0000001805058212 */ /* 0x004fc600078e3cff */
[----:B------:R-:W2:Y:S01]  /*05d0*/  @P1 LDG.E R24, desc[UR6][R18.64+0x14] ;  /* 0x0000140612181981 */ /* 0x000ea2000c1e1900 */
[----:B---3--:R-:W-:-:S03]  /*05e0*/  @P1 LOP3.LUT R5, R5, R26, RZ, 0x3c, !PT ;  /* 0x0000001a05051212 */ /* 0x008fc600078e3cff */
[----:B------:R-:W3:Y:S01]  /*05f0*/  @P4 LDG.E R26, desc[UR6][R18.64+0x60] ;  /* 0x00006006121a4981 */ /* 0x000ee2000c1e1900 */
[----:B------:R-:W-:-:S03]  /*0600*/  @P2 LOP3.LUT R5, R5, R28, RZ, 0x3c, !PT ;  /* 0x0000001c05052212 */ /* 0x000fc600078e3cff */
[----:B------:R-:W2:Y:S01]  /*0610*/  @P5 LDG.E R28, desc[UR6][R18.64+0x74] ;  /* 0x00007406121c5981 */ /* 0x000ea2000c1e1900 */
[----:B----4-:R-:W-:-:S03]  /*0620*/  @P3 LOP3.LUT R5, R5, R23, RZ, 0x3c, !PT ;  /* 0x0000001705053212 */ /* 0x010fc600078e3cff */
[----:B------:R-:W4:Y:S01]  /*0630*/  @P6 LDG.E R23, desc[UR6][R18.64+0x88] ;  /* 0x0000880612176981 */ /* 0x000f22000c1e1900 */
[----:B------:R-:W-:-:S03]  /*0640*/  @!P0 LOP3.LUT R4, R4, R27, RZ, 0x3c, !PT ;  /* 0x0000001b04048212 */ /* 0x000fc600078e3cff */
[----:B------:R-:W4:Y:S01]  /*0650*/  @P1 LDG.E R27, desc[UR6][R18.64+0x20] ;  /* 0x00002006121b1981 */ /* 0x000f22000c1e1900 */
[----:B---3--:R-:W-:Y:S02]  /*0660*/  @P4 LOP3.LUT R5, R5, R26, RZ, 0x3c, !PT ;  /* 0x0000001a05054212 */ /* 0x008fe400078e3cff */
[----:B--2---:R-:W-:Y:S01]  /*0670*/  @P1 LOP3.LUT R7, R7, R24, RZ, 0x3c, !PT ;  /* 0x0000001807071212 */ /* 0x004fe200078e3cff */
[----:B------:R-:W2:Y:S01]  /*0680*/  @P2 LDG.E R26, desc[UR6][R18.64+0x28] ;  /* 0x00002806121a2981 */ /* 0x000ea2000c1e1900 */
[----:B------:R-:W-:-:S03]  /*0690*/  @P5 LOP3.LUT R5, R5, R28, RZ, 0x3c, !PT ;  /* 0x0000001c05055212 */ /* 0x000fc600078e3cff */
        /* <DEDUP_REMOVED lines=37> */
[----:B------:R-:W4:Y:S01]  /*08f0*/  @P6 LDG.E R27, desc[UR6][R18.64+0x84] ;  /* 0x00008406121b6981 */ /* 0x000f22000c1e1900 */
[----:B--2---:R-:W-:-:S08]  /*0900*/  @P6 LOP3.LUT R7, R7, R26, RZ, 0x3c, !PT ;  /* 0x0000001a07076212 */ /* 0x004fd000078e3cff */
        /* <DEDUP_REMOVED lines=14> */
[----:B--2---:R-:W-:Y:S02]  /*09f0*/  @P0 LOP3.LUT R5, R5, R26, RZ, 0x3c, !PT ;  /* 0x0000001a05050212 */ /* 0x004fe400078e3cff */
[----:B---3--:R-:W-:Y:S02]  /*0a00*/  @P0 LOP3.LUT R3, R3, R24, RZ, 0x3c, !PT ;  /* 0x0000001803030212 */ /* 0x008fe400078e3cff */
[----:B----4-:R-:W-:Y:S02]  /*0a10*/  @P0 LOP3.LUT R2, R2, R23, RZ, 0x3c, !PT ;  /* 0x0000001702020212 */ /* 0x010fe400078e3cff */
[----:B------:R-:W-:-:S13]  /*0a20*/  R2P PR, R25.B1, 0x7f ;  /* 0x0000007f19007804 */ /* 0x000fda0000001000 */
[----:B------:R-:W2:Y:S04]  /*0a30*/  @P0 LDG.E R24, desc[UR6][R18.64+0xb0] ;  /* 0x0000b00612180981 */ /* 0x000ea8000c1e1900 */
[----:B------:R-:W3:Y:S04]  /*0a40*/  @P1 LDG.E R26, desc[UR6][R18.64+0xc4] ;  /* 0x0000c406121a1981 */ /* 0x000ee8000c1e1900 */
        /* <DEDUP_REMOVED lines=16> */
[----:B--2---:R-:W-:-:S03]  /*0b50*/  @P0 LOP3.LUT R3, R3, R24, RZ, 0x3c, !PT ;  /* 0x0000001803030212 */ /* 0x004fc600078e3cff */
[----:B------:R-:W2:Y:S01]  /*0b60*/  @P1 LDG.E R24, desc[UR6][R18.64+0xbc] ;  /* 0x0000bc0612181981 */ /* 0x000ea2000c1e1900 */
[----:B---3--:R-:W-:-:S03]  /*0b70*/  @P1 LOP3.LUT R7, R7, R26, RZ, 0x3c, !PT ;  /* 0x0000001a07071212 */ /* 0x008fc600078e3cff */
[----:B------:R-:W3:Y:S01]  /*0b80*/  @P2 LDG.E R26, desc[UR6][R18.64+0xc8] ;  /* 0x0000c806121a2981 */ /* 0x000ee2000c1e1900 */
[----:B----4-:R-:W-:Y:S02]  /*0b90*/  @P0 LOP3.LUT R4, R4, R23, RZ, 0x3c, !PT ;  /* 0x0000001704040212 */ /* 0x010fe400078e3cff */
[----:B------:R-:W-:Y:S01]  /*0ba0*/  LOP3.LUT P0, RZ, R25, 0x8000, RZ, 0xc0, !PT ;  /* 0x0000800019ff7812 */ /* 0x000fe2000780c0ff */
        /* <DEDUP_REMOVED lines=52> */
[----:B------:R-:W-:-:S04]  /*0ef0*/  UIADD3 UR4, UPT, UPT, UR4, 0x10, URZ ;  /* 0x0000001004047890 */ /* 0x000fc8000fffe0ff */
[----:B------:R-:W-:Y:S01]  /*0f00*/  UISETP.NE.AND UP0, UPT, UR4, 0x20, UPT ;  /* 0x000000200400788c */ /* 0x000fe2000bf05270 */
[----:B------:R-:W-:Y:S02]  /*0f10*/  @P6 LOP3.LUT R5, R5, R28, RZ, 0x3c, !PT ;  /* 0x0000001c05056212 */ /* 0x000fe400078e3cff */
[----:B--2---:R-:W-:Y:S02]  /*0f20*/  @P0 LOP3.LUT R3, R3, R24, RZ, 0x3c, !PT ;  /* 0x0000001803030212 */ /* 0x004fe400078e3cff */
[----:B---3--:R-:W-:Y:S02]  /*0f30*/  @P0 LOP3.LUT R5, R5, R26, RZ, 0x3c, !PT ;  /* 0x0000001a05050212 */ /* 0x008fe400078e3cff */
[----:B----4-:R-:W-:Y:S02]  /*0f40*/  @P0 LOP3.LUT R2, R2, R23, RZ, 0x3c, !PT ;  /* 0x0000001702020212 */ /* 0x010fe400078e3cff */
[----:B------:R-:W-:Y:S01]  /*0f50*/  @P0 LOP3.LUT R4, R4, R25, RZ, 0x3c, !PT ;  /* 0x0000001904040212 */ /* 0x000fe200078e3cff */
[----:B------:R-:W-:Y:S06]  /*0f60*/  BRA.U UP0, `(.L_x_311) ;  /* 0xfffffff5004c7547 */ /* 0x000fec000b83ffff */
[----:B------:R-:W-:-:S05]  /*0f70*/  VIADD R0, R0, 0x1 ;  /* 0x0000000100007836 */ /* 0x000fca0000000000 */
[----:B------:R-:W-:-:S13]  /*0f80*/  ISETP.NE.AND P0, PT, R0, 0x5, PT ;  /* 0x000000050000780c */ /* 0x000fda0003f05270 */
[----:B------:R-:W-:Y:S05]  /*0f90*/  @P0 BRA `(.L_x_312) ;  /* 0xfffffff400300947 */ /* 0x000fea000383ffff */
[----:B------:R-:W-:Y:S01]  /*0fa0*/  LOP3.LUT R0, R17, 0x3, RZ, 0xc0, !PT ;  /* 0x0000000311007812 */ /* 0x000fe200078ec0ff */
[----:B------:R0:W-:Y:S03]  /*0fb0*/  STL [R1+0x4], R7 ;  /* 0x0000040701007387 */ /* 0x0001e60000100800 */
[----:B------:R-:W-:Y:S01]  /*0fc0*/  ISETP.NE.U32.AND P0, PT, R0, 0x1, PT ;  /* 0x000000010000780c */ /* 0x000fe20003f05070 */
[----:B------:R0:W-:Y:S03]  /*0fd0*/  STL.64 [R1+0x8], R2 ;  /* 0x0000080201007387 */ /* 0x0001e60000100a00 */
[----:B------:R-:W-:Y:S01]  /*0fe0*/  ISETP.NE.AND.EX P0, PT, RZ, RZ, PT, P0 ;  /* 0x000000ffff00720c */ /* 0x000fe20003f05300 */
[----:B------:R0:W-:-:S12]  /*0ff0*/  STL.64 [R1+0x10], R4 ;  /* 0x0000100401007387 */ /* 0x0001d80000100a00 */
[----:B0-----:R-:W-:Y:S05]  /*1000*/  @!P0 BRA `(.L_x_310) ;  /* 0x0000001800088947 */ /* 0x001fea0003800000 */
[----:B------:R-:W-:Y:S01]  /*1010*/  UMOV UR4, URZ ;  /* 0x000000ff00047c82 */ /* 0x000fe20008000000 */
[----:B------:R-:W-:Y:S01]  /*1020*/  UMOV UR5, URZ ;  /* 0x000000ff00057c82 */ /* 0x000fe20008000000 */
[----:B------:R-:W-:Y:S02]  /*1030*/  IMAD.MOV.U32 R0, RZ, RZ, RZ ;  /* 0x000000ffff007224 */ /* 0x000fe400078e00ff */
[----:B------:R-:W-:Y:S02]  /*1040*/  IMAD.MOV.U32 R7, RZ, RZ, RZ ;  /* 0x000000ffff077224 */ /* 0x000fe400078e00ff */
[----:B------:R-:W-:Y:S02]  /*1050*/  IMAD.U32 R5, RZ, RZ, UR4 ;  /* 0x00000004ff057e24 */ /* 0x000fe4000f8e00ff */
[----:B------:R-:W-:Y:S02]  /*1060*/  IMAD.U32 R4, RZ, RZ, UR5 ;  /* 0x00000005ff047e24 */ /* 0x000fe4000f8e00ff */
[----:B------:R-:W-:-:S02]  /*1070*/  IMAD.U32 R3, RZ, RZ, UR4 ;  /* 0x00000004ff037e24 */ /* 0x000fc4000f8e00ff */
[----:B------:R-:W-:-:S07]  /*1080*/  IMAD.U32 R2, RZ, RZ, UR5 ;  /* 0x00000005ff027e24 */ /* 0x000fce000f8e00ff */
.L_x_314:
[----:B------:R-:W-:-:S06]  /*1090*/  IMAD R21, R0, 0x4, R1 ;  /* 0x0000000400157824 */ /* 0x000fcc00078e0201 */
[----:B------:R-:W5:Y:S01]  /*10a0*/  LDL R21, [R21+0x4] ;  /* 0x0000040015157983 */ /* 0x000f620000100800 */
[----:B------:R-:W-:Y:S01]  /*10b0*/  IMAD.SHL.U32 R22, R0, 0x20, RZ ;  /* 0x0000002000167824 */ /* 0x000fe200078e00ff */
[----:B------:R-:W-:-:S06]  /*10c0*/  UMOV UR4, URZ ;  /* 0x000000ff00047c82 */ /* 0x000fcc0008000000 */
.L_x_313:
        /* <DEDUP_REMOVED lines=182> */
[----:B0-----:R-:W-:Y:S05]  /*1c30*/  @P0 BRA `(.L_x_310) ;  /* 0x0000000800fc0947 */ /* 0x001fea0003800000 */
        /* <DEDUP_REMOVED lines=8> */
.L_x_316:
[----:B------:R-:W-:-:S06]  /*1cc0*/  IMAD R21, R0, 0x4, R1 ;  /* 0x0000000400157824 */ /* 0x000fcc00078e0201 */
[----:B------:R-:W5:Y:S01]  /*1cd0*/  LDL R21, [R21+0x4] ;  /* 0x0000040015157983 */ /* 0x000f620000100800 */
[----:B------:R-:W-:Y:S01]  /*1ce0*/  IMAD.SHL.U32 R22, R0, 0x20, RZ ;  /* 0x0000002000167824 */ /* 0x000fe200078e00ff */
[----:B------:R-:W-:-:S06]  /*1cf0*/  UMOV UR4, URZ ;  /* 0x000000ff00047c82 */ /* 0x000fcc0008000000 */
.L_x_315:
        /* <DEDUP_REMOVED lines=179> */
.L_x_310:
[----:B------:R-:W-:Y:S05]  /*2830*/  BSYNC.RECONVERGENT B1 ;  /* 0x0000000000017941 */ /* 0x000fea0003800200 */
.L_x_309:
[C---:B------:R-:W-:Y:S01]  /*2840*/  ISETP.GT.U32.AND P0, PT, R17.reuse, 0x3, PT ;  /* 0x000000031100780c */ /* 0x040fe20003f04070 */
[----:B------:R-:W-:Y:S01]  /*2850*/  VIADD R20, R20, 0x1 ;  /* 0x0000000114147836 */ /* 0x000fe20000000000 */
[--C-:B------:R-:W-:Y:S02]  /*2860*/  SHF.R.U64 R17, R17, 0x2, R6.reuse ;  /* 0x0000000211117819 */ /* 0x100fe40000001206 */
[----:B------:R-:W-:Y:S02]  /*2870*/  ISETP.GT.U32.AND.EX P0, PT, R6, RZ, PT, P0 ;  /* 0x000000ff0600720c */ /* 0x000fe40003f04100 */
[----:B------:R-:W-:-:S11]  /*2880*/  SHF.R.U32.HI R6, RZ, 0x2, R6 ;  /* 0x00000002ff067819 */ /* 0x000fd60000011606 */
[----:B------:R-:W-:Y:S05]  /*2890*/  @P0 BRA `(.L_x_317) ;  /* 0xffffffd800cc0947 */ /* 0x000fea000383ffff */
.L_x_308:
[----:B------:R-:W-:Y:S05]  /*28a0*/  BSYNC.RECONVERGENT B0 ;  /* 0x0000000000007941 */ /* 0x000fea0003800200 */
.L_x_307:
[----:B------:R-:W-:Y:S01]  /*28b0*/  LOP3.LUT R6, R13, 0xf7dcefdd, RZ, 0x3c, !PT ;  /* 0xf7dcefdd0d067812 */ /* 0x000fe200078e3cff */
[----:B------:R-:W-:Y:S01]  /*28c0*/  IMAD.MOV.U32 R9, RZ, RZ, -0x658354e5 ;  /* 0x9a7cab1bff097424 */ /* 0x000fe200078e00ff */
[----:B------:R-:W-:Y:S01]  /*28d0*/  LOP3.LUT R0, R12, 0xaad26b49, RZ, 0x3c, !PT ;  /* 0xaad26b490c007812 */ /* 0x000fe200078e3cff */
[----:B------:R1:W-:Y:S01]  /*28e0*/  STL.64 [R1+0x18], RZ ;  /* 0x000018ff01007387 */ /* 0x0003e20000100a00 */
[----:B------:R-:W-:Y:S01]  /*28f0*/  ISETP.GE.AND P0, PT, R16, R10, PT ;  /* 0x0000000a1000720c */ /* 0x000fe20003f06270 */
[----:B------:R-:W-:Y:S01]  /*2900*/  IMAD R9, R6, R9, 0x64f0c9 ;  /* 0x0064f0c906097424 */ /* 0x000fe200078e0209 */
[----:B------:R-:W-:Y:S01]  /*2910*/  BSSY.RECONVERGENT B0, `(.L_x_318) ;  /* 0x0000097000007945 */ /* 0x000fe20003800200 */
[----:B------:R1:W-:Y:S02]  /*2920*/  STL [R1+0x20], RZ ;  /* 0x000020ff01007387 */ /* 0x0003e40000100800 */
[----:B------:R-:W-:Y:S02]  /*2930*/  IMAD R9, R0, 0x4182bed5, R9 ;  /* 0x4182bed500097824 */ /* 0x000fe400078e0209 */
[----:B------:R1:W-:Y:S02]  /*2940*/  STL.64 [R1+0x28], RZ ;  /* 0x000028ff01007387 */ /* 0x0003e40000100a00 */
[----:B------:R-:W-:-:S05]  /*2950*/  IMAD R6, R8, 0x587c5, R9 ;  /* 0x000587c508067824 */ /* 0x000fca00078e0209 */
[----:B------:R1:W-:Y:S01]  /*2960*/  STL [R1], R6 ;  /* 0x0000000601007387 */ /* 0x0003e20000100800 */
[----:B------:R-:W-:Y:S05]  /*2970*/  @P0 BRA `(.L_x_319) ;  /* 0x0000000800400947 */ /* 0x000fea0003800000 */
[----:B------:R-:W-:Y:S01]  /*2980*/  IMAD.MOV.U32 R9, RZ, RZ, 0x3100230c ;  /* 0x3100230cff097424 */ /* 0x000fe200078e00ff */
[----:B------:R-:W-:Y:S01]  /*2990*/  BSSY.RECONVERGENT B1, `(.L_x_320) ;  /* 0x0000089000017945 */ /* 0x000fe20003800200 */
[----:B------:R-:W-:Y:S02]  /*29a0*/  IMAD.MOV.U32 R0, RZ, RZ, 0x3fb8aa3b ;  /* 0x3fb8aa3bff007424 */ /* 0x000fe400078e00ff */
[----:B------:R-:W-:Y:S02]  /*29b0*/  IMAD.MOV.U32 R13, RZ, RZ, 0x3e42f17d ;  /* 0x3e42f17dff0d7424 */ /* 0x000fe400078e00ff */
[----:B------:R-:W-:-:S04]  /*29c0*/  FFMA R0, -R9, R0, 3.8339484831340087112e-07 ;  /* 0x34cdd56309007423 */ /* 0x000fc80000000100 */
[----:B------:R-:W-:-:S04]  /*29d0*/  FFMA R0, -R13, 1.9251366722983220825e-08, R0 ;  /* 0x32a55e340d007823 */ /* 0x000fc80000000100 */
[----:B------:R-:W-:-:S04]  /*29e0*/  FFMA R0, -R9, 0.013143202289938926697, R0 ;  /* 0x3c57569609007823 */ /* 0x000fc80000000100 */
[----:B------:R-:W-:-:S04]  /*29f0*/  FFMA R8, -R13, 0.0043810675852000713348, R0 ;  /* 0x3b8f8f0f0d087823 */ /* 0x000fc80000000100 */
[----:B------:R-:W-:-:S04]  /*2a00*/  FADD R9, R8, 9.7253475189208984375 ;  /* 0x411b9b0608097421 */ /* 0x000fc80000000000 */
[C---:B------:R-:W-:Y:S01]  /*2a10*/  FMUL R0, R9.reuse, -1.4570000171661376953 ;  /* 0xbfba7efa09007820 */ /* 0x040fe20000400000 */
[----:B------:R-:W-:-:S03]  /*2a20*/  FADD R13, R9, -9.7253475189208984375 ;  /* 0xc11b9b06090d7421 */ /* 0x000fc60000000000 */
[----:B------:R-:W2:Y:S01]  /*2a30*/  FRND R15, R0 ;  /* 0x00000000000f7307 */ /* 0x000ea20000201000 */
[----:B------:R-:W-:Y:S01]  /*2a40*/  FADD R13, R8, -R13 ;  /* 0x8000000d080d7221 */ /* 0x000fe20000000000 */
[----:B------:R-:W-:Y:S01]  /*2a50*/  FFMA R8, R9, -1.4570000171661376953, -R0 ;  /* 0xbfba7efa09087823 */ /* 0x000fe20000000800 */
[----:B------:R-:W-:-:S03]  /*2a60*/  FSETP.GEU.AND P1, PT, R0, RZ, PT ;  /* 0x000000ff0000720b */ /* 0x000fc60003f2e000 */
[----:B------:R-:W-:Y:S01]  /*2a70*/  FFMA R8, R13, -1.4570000171661376953, R8 ;  /* 0xbfba7efa0d087823 */ /* 0x000fe20000000008 */
[----:B------:R-:W-:Y:S01]  /*2a80*/  IMAD.MOV.U32 R13, RZ, RZ, 0x391fcb8e ;  /* 0x391fcb8eff0d7424 */ /* 0x000fe200078e00ff */
[----:B------:R3:W4:Y:S01]  /*2a90*/  F2I.NTZ R12, R0 ;  /* 0x00000000000c7305 */ /* 0x0007220000203100 */
[----:B--2---:R-:W-:Y:S01]  /*2aa0*/  FADD R9, R0, -R15 ;  /* 0x8000000f00097221 */ /* 0x004fe20000000000 */
[----:B------:R-:W-:-:S03]  /*2ab0*/  FSETP.GT.AND P0, PT, R15, RZ, PT ;  /* 0x000000ff0f00720b */ /* 0x000fc60003f04000 */
[----:B------:R-:W-:-:S04]  /*2ac0*/  FADD R8, R8, R9 ;  /* 0x0000000908087221 */ /* 0x000fc80000000000 */
[----:B------:R-:W-:Y:S01]  /*2ad0*/  FFMA R9, R8, R13, 0.0013391353422775864601 ;  /* 0x3aaf85ed08097423 */ /* 0x000fe2000000000d */
[----:B------:R-:W-:Y:S02]  /*2ae0*/  SEL R13, RZ, 0x83000000, P0 ;  /* 0x83000000ff0d7807 */ /* 0x000fe40000000000 */
[----:B------:R-:W-:Y:S01]  /*2af0*/  FSETP.GT.AND P0, PT, |R0|, 152, PT ;  /* 0x431800000000780b */ /* 0x000fe20003f04200 */
[C---:B------:R-:W-:Y:S01]  /*2b00*/  FFMA R9, R8.reuse, R9, 0.0096188392490148544312 ;  /* 0x3c1d985608097423 */ /* 0x040fe20000000009 */
[----:B---3--:R-:W-:Y:S02]  /*2b10*/  IMAD.MOV.U32 R0, RZ, RZ, R16 ;  /* 0x000000ffff007224 */ /* 0x008fe400078e0010 */
[----:B------:R-:W-:Y:S02]  /*2b20*/  VIADD R15, R13, 0x7f000000 ;  /* 0x7f0000000d0f7836 */ /* 0x000fe40000000000 */
[----:B------:R-:W-:Y:S01]  /*2b30*/  FFMA R9, R8, R9, 0.055503588169813156128 ;  /* 0x3d6357bb08097423 */ /* 0x000fe20000000009 */
[----:B----4-:R-:W-:-:S03]  /*2b40*/  IMAD R13, R12, 0x800000, -R13 ;  /* 0x008000000c0d7824 */ /* 0x010fc600078e0a0d */
[----:B------:R-:W-:-:S04]  /*2b50*/  FFMA R9, R8, R9, 0.24022644758224487305 ;  /* 0x3e75fdec08097423 */ /* 0x000fc80000000009 */
[----:B------:R-:W-:-:S04]  /*2b60*/  FFMA R9, R8, R9, 0.69314718246459960938 ;  /* 0x3f31721808097423 */ /* 0x000fc80000000009 */
[----:B------:R-:W-:Y:S02]  /*2b70*/  FFMA R10, R8, R9, 1 ;  /* 0x3f800000080a7423 */ /* 0x000fe40000000009 */
[----:B------:R-:W2:Y:S02]  /*2b80*/  LDC.64 R8, c[0x0][0x388] ;  /* 0x0000e200ff087b82 */ /* 0x000ea40000000a00 */
[----:B------:R-:W-:-:S04]  /*2b90*/  FMUL R10, R10, R15 ;  /* 0x0000000f0a0a7220 */ /* 0x000fc80000400000 */
[----:B------:R-:W-:Y:S01]  /*2ba0*/  FMUL R10, R10, R13 ;  /* 0x0000000d0a0a7220 */ /* 0x000fe20000400000 */
[----:B------:R-:W-:-:S05]  /*2bb0*/  @P0 FSEL R10, RZ, +INF , !P1 ;  /* 0x7f800000ff0a0808 */ /* 0x000fca0004800000 */
[----:B------:R-:W-:-:S07]  /*2bc0*/  FADD R10, R10, -1 ;  /* 0xbf8000000a0a7421 */ /* 0x000fce0000000000 */
.L_x_323:
[----:B------:R-:W-:Y:S01]  /*2bd0*/  SHF.R.U32.HI R12, RZ, 0x2, R7 ;  /* 0x00000002ff0c7819 */ /* 0x000fe20000011607 */
[----:B-1----:R-:W-:Y:S01]  /*2be0*/  VIADD R6, R6, 0x587c5 ;  /* 0x000587c506067836 */ /* 0x002fe20000000000 */
[----:B------:R-:W-:Y:S01]  /*2bf0*/  BSSY.RECONVERGENT B2, `(.L_x_321) ;  /* 0x0000058000027945 */ /* 0x000fe20003800200 */
[----:B------:R-:W-:Y:S01]  /*2c00*/  IMAD.MOV.U32 R14, RZ, RZ, 0x3f800000 ;  /* 0x3f800000ff0e7424 */ /* 0x000fe200078e00ff */
[----:B------:R-:W-:Y:S01]  /*2c10*/  LOP3.LUT R12, R12, R7, RZ, 0x3c, !PT ;  /* 0x000000070c0c7212 */ /* 0x000fe200078e3cff */
[----:B0-----:R-:W-:-:S04]  /*2c20*/  IMAD.SHL.U32 R7, R5, 0x10, RZ ;  /* 0x0000001005077824 */ /* 0x001fc800078e00ff */
[----:B------:R-:W-:-:S05]  /*2c30*/  IMAD.SHL.U32 R13, R12, 0x2, RZ ;  /* 0x000000020c0d7824 */ /* 0x000fca00078e00ff */
[----:B------:R-:W-:-:S04]  /*2c40*/  LOP3.LUT R12, R12, R13, R7, 0x96, !PT ;  /* 0x0000000d0c0c7212 */ /* 0x000fc800078e9607 */
[----:B------:R-:W-:Y:S01]  /*2c50*/  LOP3.LUT R13, R12, R5, RZ, 0x3c, !PT ;  /* 0x000000050c0d7212 */ /* 0x000fe200078e3cff */
[----:B------:R-:W-:-:S04]  /*2c60*/  IMAD.MOV.U32 R12, RZ, RZ, 0x2f800000 ;  /* 0x2f800000ff0c7424 */ /* 0x000fc800078e00ff */
[----:B------:R-:W-:-:S05]  /*2c70*/  IMAD.IADD R7, R13, 0x1, R6 ;  /* 0x000000010d077824 */ /* 0x000fca00078e0206 */
[----:B------:R-:W-:-:S05]  /*2c80*/  I2FP.F32.U32 R7, R7 ;  /* 0x0000000700077245 */ /* 0x000fca0000201000 */
[----:B------:R-:W-:-:S04]  /*2c90*/  FFMA R7, R7, R12, 1.1641532182693481445e-10 ;  /* 0x2f00000007077423 */ /* 0x000fc8000000000c */
[----:B------:R-:W-:Y:S01]  /*2ca0*/  FFMA R12, R10, R7, 1 ;  /* 0x3f8000000a0c7423 */ /* 0x000fe20000000007 */
[----:B------:R-:W-:Y:S02]  /*2cb0*/  IMAD.MOV.U32 R7, RZ, RZ, R2 ;  /* 0x000000ffff077224 */ /* 0x000fe400078e0002 */
[----:B------:R-:W-:Y:S02]  /*2cc0*/  IMAD.MOV.U32 R2, RZ, RZ, R3 ;  /* 0x000000ffff027224 */ /* 0x000fe400078e0003 */
[----:B------:R-:W-:Y:S01]  /*2cd0*/  FSETP.NEU.AND P0, PT, R12, 1, PT ;  /* 0x3f8000000c00780b */ /* 0x000fe20003f0d000 */
[----:B------:R-:W-:Y:S02]  /*2ce0*/  IMAD.MOV.U32 R3, RZ, RZ, R4 ;  /* 0x000000ffff037224 */ /* 0x000fe400078e0004 */
[----:B------:R-:W-:Y:S02]  /*2cf0*/  IMAD.MOV.U32 R4, RZ, RZ, R5 ;  /* 0x000000ffff047224 */ /* 0x000fe400078e0005 */
[----:B------:R-:W-:-:S08]  /*2d00*/  IMAD.MOV.U32 R5, RZ, RZ, R13 ;  /* 0x000000ffff057224 */ /* 0x000fd000078e000d */
[----:B------:R-:W-:Y:S05]  /*2d10*/  @!P0 BRA `(.L_x_322) ;  /* 0x0000000400148947 */ /* 0x000fea0003800000 */
[----:B------:R-:W-:-:S13]  /*2d20*/  FSETP.NAN.AND P0, PT, |R12|, |R12|, PT ;  /* 0x4000000c0c00720b */ /* 0x000fda0003f08200 */
[----:B------:R-:W-:Y:S01]  /*2d30*/  @P0 FADD R14, R12, -0.68634176254272460938 ;  /* 0xbf2fb4180c0e0421 */ /* 0x000fe20000000000 */
[----:B------:R-:W-:Y:S06]  /*2d40*/  @P0 BRA `(.L_x_322) ;  /* 0x0000000400080947 */ /* 0x000fec0003800000 */
[----:B------:R-:W-:-:S04]  /*2d50*/  FSETP.NEU.AND P0, PT, |R12|, +INF , PT ;  /* 0x7f8000000c00780b */ /* 0x000fc80003f0d200 */
[----:B------:R-:W-:-:S13]  /*2d60*/  FSETP.NEU.AND P0, PT, R12, RZ, P0 ;  /* 0x000000ff0c00720b */ /* 0x000fda000070d000 */
[----:B------:R-:W-:-:S05]  /*2d70*/  @!P0 FADD R13, R12, R12 ;  /* 0x0000000c0c0d8221 */ /* 0x000fca0000000000 */
[----:B------:R-:W-:-:S04]  /*2d80*/  @!P0 LOP3.LUT R13, R13, 0x7fffffff, RZ, 0xc0, !PT ;  /* 0x7fffffff0d0d8812 */ /* 0x000fc800078ec0ff */
[----:B------:R-:W-:Y:S01]  /*2d90*/  @!P0 LOP3.LUT R14, R13, 0x7f800000, RZ, 0x3c, !PT ;  /* 0x7f8000000d0e8812 */ /* 0x000fe200078e3cff */
[----:B------:R-:W-:Y:S06]  /*2da0*/  @!P0 BRA `(.L_x_322) ;  /* 0x0000000000f08947 */ /* 0x000fec0003800000 */
[C---:B------:R-:W-:Y:S01]  /*2db0*/  FMUL R13, |R12|.reuse, 16777216 ;  /* 0x4b8000000c0d7820 */ /* 0x040fe20000400200 */
[C---:B------:R-:W-:Y:S01]  /*2dc0*/  FSETP.GEU.AND P0, PT, |R12|.reuse, 1.175494350822287508e-38, PT ;  /* 0x008000000c00780b */ /* 0x040fe20003f0e200 */
[----:B------:R-:W-:Y:S01]  /*2dd0*/  IMAD.MOV.U32 R22, RZ, RZ, 0x3a2c32e4 ;  /* 0x3a2c32e4ff167424 */ /* 0x000fe200078e00ff */
[----:B------:R-:W-:Y:S02]  /*2de0*/  FSETP.GEU.AND P2, PT, R12, RZ, PT ;  /* 0x000000ff0c00720b */ /* 0x000fe40003f4e000 */
[----:B------:R-:W-:Y:S02]  /*2df0*/  FSEL R13, R13, |R12|, !P0 ;  /* 0x4000000c0d0d7208 */ /* 0x000fe40004000000 */
[----:B------:R-:W-:-:S03]  /*2e00*/  FSEL R17, RZ, -24, P0 ;  /* 0xc1c00000ff117808 */ /* 0x000fc60000000000 */
[----:B------:R-:W-:-:S05]  /*2e10*/  VIADD R14, R13, 0xc0cafb0d ;  /* 0xc0cafb0d0d0e7836 */ /* 0x000fca0000000000 */
[----:B------:R-:W-:-:S05]  /*2e20*/  LOP3.LUT R14, R14, 0xff800000, RZ, 0xc0, !PT ;  /* 0xff8000000e0e7812 */ /* 0x000fca00078ec0ff */
[----:B------:R-:W-:Y:S01]  /*2e30*/  IMAD.IADD R13, R13, 0x1, -R14 ;  /* 0x000000010d0d7824 */ /* 0x000fe200078e0a0e */
[----:B------:R-:W-:-:S03]  /*2e40*/  I2FP.F32.S32 R14, R14 ;  /* 0x0000000e000e7245 */ /* 0x000fc60000201400 */
[C---:B------:R-:W-:Y:S01]  /*2e50*/  FADD R15, R13.reuse, 1 ;  /* 0x3f8000000d0f7421 */ /* 0x040fe20000000000 */
[----:B------:R-:W-:-:S04]  /*2e60*/  FADD R20, R13, -1 ;  /* 0xbf8000000d147421 */ /* 0x000fc80000000000 */
[----:B------:R-:W-:Y:S01]  /*2e70*/  FADD R18, R20, R20 ;  /* 0x0000001414127221 */ /* 0x000fe20000000000 */
[----:B------:R-:W0:Y:S03]  /*2e80*/  MUFU.RCP R15, R15 ;  /* 0x0000000f000f7308 */ /* 0x000e260000001000 */
[----:B0-----:R-:W-:Y:S01]  /*2e90*/  FMUL R13, R15, R18 ;  /* 0x000000120f0d7220 */ /* 0x001fe20000400000 */
[----:B------:R-:W-:-:S03]  /*2ea0*/  FFMA R18, R14, 1.1920928955078125e-07, R17 ;  /* 0x340000000e127823 */ /* 0x000fc60000000011 */
[----:B------:R-:W-:Y:S01]  /*2eb0*/  FADD R19, R20, -R13 ;  /* 0x8000000d14137221 */ /* 0x000fe20000000000 */
[CC--:B------:R-:W-:Y:S01]  /*2ec0*/  FMUL R17, R13.reuse, R13.reuse ;  /* 0x0000000d0d117220 */ /* 0x0c0fe20000400000 */
[----:B------:R-:W-:Y:S02]  /*2ed0*/  FFMA R14, R13, 1.4426950216293334961, R18 ;  /* 0x3fb8aa3b0d0e7823 */ /* 0x000fe40000000012 */
[----:B------:R-:W-:Y:S01]  /*2ee0*/  FADD R19, R19, R19 ;  /* 0x0000001313137221 */ /* 0x000fe20000000000 */
[C---:B------:R-:W-:Y:S01]  /*2ef0*/  FFMA R22, R17.reuse, R22, 0.0032181653659790754318 ;  /* 0x3b52e7db11167423 */ /* 0x040fe20000000016 */
[----:B------:R-:W-:Y:S02]  /*2f00*/  FADD R18, R18, -R14 ;  /* 0x8000000e12127221 */ /* 0x000fe40000000000 */
[----:B------:R-:W-:Y:S01]  /*2f10*/  FFMA R20, R20, -R13, R19 ;  /* 0x8000000d14147223 */ /* 0x000fe20000000013 */
[----:B------:R-:W-:Y:S01]  /*2f20*/  FFMA R22, R17, R22, 0.018033718690276145935 ;  /* 0x3c93bb7311167423 */ /* 0x000fe20000000016 */
[----:B------:R-:W-:-:S02]  /*2f30*/  FFMA R19, R13, 1.4426950216293334961, R18 ;  /* 0x3fb8aa3b0d137823 */ /* 0x000fc40000000012 */
[----:B------:R-:W-:Y:S01]  /*2f40*/  FMUL R20, R15, R20 ;  /* 0x000000140f147220 */ /* 0x000fe20000400000 */
[----:B------:R-:W-:-:S03]  /*2f50*/  FFMA R22, R17, R22, 0.12022458761930465698 ;  /* 0x3df6384f11167423 */ /* 0x000fc60000000016 */
[----:B------:R-:W-:Y:S01]  /*2f60*/  FFMA R18, R20, 1.4426950216293334961, R19 ;  /* 0x3fb8aa3b14127823 */ /* 0x000fe20000000013 */
[----:B------:R-:W-:-:S03]  /*2f70*/  FMUL R22, R17, R22 ;  /* 0x0000001611167220 */ /* 0x000fc60000400000 */
[----:B------:R-:W-:Y:S01]  /*2f80*/  FFMA R17, R13, 1.9251366722983220825e-08, R18 ;  /* 0x32a55e340d117823 */ /* 0x000fe20000000012 */
[----:B------:R-:W-:-:S04]  /*2f90*/  FMUL R15, R22, 3 ;  /* 0x40400000160f7820 */ /* 0x000fc80000400000 */
[----:B------:R-:W-:Y:S01]  /*2fa0*/  FFMA R15, R20, R15, R17 ;  /* 0x0000000f140f7223 */ /* 0x000fe20000000011 */
[----:B------:R-:W-:-:S03]  /*2fb0*/  IMAD.MOV.U32 R17, RZ, RZ, 0x391fcb8e ;  /* 0x391fcb8eff117424 */ /* 0x000fc600078e00ff */
[----:B------:R-:W-:-:S04]  /*2fc0*/  FFMA R15, R13, R22, R15 ;  /* 0x000000160d0f7223 */ /* 0x000fc8000000000f */
[----:B------:R-:W-:-:S04]  /*2fd0*/  FADD R18, R14, R15 ;  /* 0x0000000f0e127221 */ /* 0x000fc80000000000 */
[----:B------:R-:W-:Y:S01]  /*2fe0*/  FMUL R13, R18, -0.68634176254272460938 ;  /* 0xbf2fb418120d7820 */ /* 0x000fe20000400000 */
[----:B------:R-:W-:-:S03]  /*2ff0*/  FADD R14, -R14, R18 ;  /* 0x000000120e0e7221 */ /* 0x000fc60000000100 */
[----:B------:R-:W0:Y:S01]  /*3000*/  FRND R20, R13 ;  /* 0x0000000d00147307 */ /* 0x000e220000201000 */
[----:B------:R-:W-:Y:S01]  /*3010*/  FADD R15, R15, -R14 ;  /* 0x8000000e0f0f7221 */ /* 0x000fe20000000000 */
[----:B------:R-:W-:Y:S01]  /*3020*/  FFMA R18, R18, -0.68634176254272460938, -R13 ;  /* 0xbf2fb41812127823 */ /* 0x000fe2000000080d */
[----:B------:R-:W-:-:S03]  /*3030*/  FSETP.GT.AND P1, PT, |R13|, 152, PT ;  /* 0x431800000d00780b */ /* 0x000fc60003f24200 */
[----:B------:R-:W-:Y:S02]  /*3040*/  FFMA R15, R15, -0.68634176254272460938, R18 ;  /* 0xbf2fb4180f0f7823 */ /* 0x000fe40000000012 */
[----:B------:R-:W1:Y:S01]  /*3050*/  F2I.NTZ R18, R13 ;  /* 0x0000000d00127305 */ /* 0x000e620000203100 */
[----:B0-----:R-:W-:Y:S01]  /*3060*/  FADD R14, R13, -R20 ;  /* 0x800000140d0e7221 */ /* 0x001fe20000000000 */
[----:B------:R-:W-:-:S03]  /*3070*/  FSETP.GT.AND P0, PT, R20, RZ, PT ;  /* 0x000000ff1400720b */ /* 0x000fc60003f04000 */
[----:B------:R-:W-:-:S04]  /*3080*/  FADD R14, R14, R15 ;  /* 0x0000000f0e0e7221 */ /* 0x000fc80000000000 */
[----:B------:R-:W-:-:S04]  /*3090*/  FFMA R15, R14, R17, 0.0013391353422775864601 ;  /* 0x3aaf85ed0e0f7423 */ /* 0x000fc80000000011 */
[----:B------:R-:W-:-:S04]  /*30a0*/  FFMA R15, R14, R15, 0.0096188392490148544312 ;  /* 0x3c1d98560e0f7423 */ /* 0x000fc8000000000f */
[----:B------:R-:W-:-:S04]  /*30b0*/  FFMA R15, R14, R15, 0.055503588169813156128 ;  /* 0x3d6357bb0e0f7423 */ /* 0x000fc8000000000f */
[C---:B------:R-:W-:Y:S01]  /*30c0*/  FFMA R17, R14.reuse, R15, 0.24022644758224487305 ;  /* 0x3e75fdec0e117423 */ /* 0x040fe2000000000f */
[----:B------:R-:W-:Y:S02]  /*30d0*/  SEL R15, RZ, 0x83000000, P0 ;  /* 0x83000000ff0f7807 */ /* 0x000fe40000000000 */
[----:B------:R-:W-:Y:S01]  /*30e0*/  FSETP.GEU.AND P0, PT, R13, RZ, PT ;  /* 0x000000ff0d00720b */ /* 0x000fe20003f0e000 */
[C---:B------:R-:W-:Y:S02]  /*30f0*/  FFMA R17, R14.reuse, R17, 0.69314718246459960938 ;  /* 0x3f3172180e117423 */ /* 0x040fe40000000011 */
[----:B------:R-:W-:Y:S02]  /*3100*/  VIADD R12, R15, 0x7f000000 ;  /* 0x7f0000000f0c7836 */ /* 0x000fe40000000000 */
[----:B------:R-:W-:Y:S01]  /*3110*/  FFMA R17, R14, R17, 1 ;  /* 0x3f8000000e117423 */ /* 0x000fe20000000011 */
[----:B-1----:R-:W-:Y:S01]  /*3120*/  IMAD R18, R18, 0x800000, -R15 ;  /* 0x0080000012127824 */ /* 0x002fe200078e0a0f */
[----:B------:R-:W-:-:S02]  /*3130*/  FSEL R14, RZ, +INF , !P0 ;  /* 0x7f800000ff0e7808 */ /* 0x000fc40004000000 */
[----:B------:R-:W-:-:S04]  /*3140*/  FMUL R17, R12, R17 ;  /* 0x000000110c117220 */ /* 0x000fc80000400000 */
[----:B------:R-:W-:Y:S01]  /*3150*/  @!P1 FMUL R14, R18, R17 ;  /* 0x00000011120e9220 */ /* 0x000fe20000400000 */
[----:B------:R-:W-:-:S07]  /*3160*/  @!P2 IMAD.MOV.U32 R14, RZ, RZ, 0x7fffffff ;  /* 0x7fffffffff0ea424 */ /* 0x000fce00078e00ff */
.L_x_322:
[----:B------:R-:W-:Y:S05]  /*3170*/  BSYNC.RECONVERGENT B2 ;  /* 0x0000000000027941 */ /* 0x000fea0003800200 */
.L_x_321:
[----:B--2---:R-:W2:Y:S01]  /*3180*/  LDG.E.64 R12, desc[UR6][R8.64+0x20] ;  /* 0x00002006080c7981 */ /* 0x004ea2000c1e1b00 */
[----:B------:R-:W0:Y:S02]  /*3190*/  F2I.FLOOR.NTZ R14, R14 ;  /* 0x0000000e000e7305 */ /* 0x000e240000207100 */
[----:B0-----:R-:W-:-:S04]  /*31a0*/  VIMNMX R15, PT, PT, R14, 0x1, !PT ;  /* 0x000000010e0f7848 */ /* 0x001fc80007fe0100 */
[----:B------:R-:W-:Y:S01]  /*31b0*/  I2FP.F32.U32 R15, R15 ;  /* 0x0000000f000f7245 */ /* 0x000fe20000201000 */
[----:B--2---:R-:W-:-:S05]  /*31c0*/  IMAD.WIDE R12, R0, 0x4, R12 ;  /* 0x00000004000c7825 */ /* 0x004fca00078e020c */
[----:B------:R3:W-:Y:S04]  /*31d0*/  STG.E desc[UR6][R12.64], R15 ;  /* 0x0000000f0c007986 */ /* 0x0007e8000c101906 */
[----:B------:R-:W2:Y:S01]  /*31e0*/  LDG.E R17, desc[UR6][R8.64] ;  /* 0x0000000608117981 */ /* 0x000ea2000c1e1900 */
[----:B------:R-:W-:-:S05]  /*31f0*/  IMAD.IADD R0, R11, 0x1, R0 ;  /* 0x000000010b007824 */ /* 0x000fca00078e0200 */
[----:B--2---:R-:W-:-:S13]  /*3200*/  ISETP.GE.AND P0, PT, R0, R17, PT ;  /* 0x000000110000720c */ /* 0x004fda0003f06270 */
[----:B---3--:R-:W-:Y:S05]  /*3210*/  @!P0 BRA `(.L_x_323) ;  /* 0xfffffff8006c8947 */ /* 0x008fea000383ffff */
[----:B------:R-:W-:Y:S05]  /*3220*/  BSYNC.RECONVERGENT B1 ;  /* 0x0000000000017941 */ /* 0x000fea0003800200 */
.L_x_320:
[----:B------:R-:W0:Y:S02]  /*3230*/  LDC.64 R12, c[0x0][0x380] ;  /* 0x0000e000ff0c7b82 */ /* 0x000e240000000a00 */
[----:B0-----:R-:W5:Y:S04]  /*3240*/  LDG.E.64 R12, desc[UR6][R12.64] ;  /* 0x000000060c0c7981 */ /* 0x001f68000c1e1b00 */
[----:B------:R2:W-:Y:S04]  /*3250*/  STL.64 [R1+0x8], R2 ;  /* 0x0000080201007387 */ /* 0x0005e80000100a00 */
[----:B------:R2:W-:Y:S04]  /*3260*/  STL.64 [R1+0x10], R4 ;  /* 0x0000100401007387 */ /* 0x0005e80000100a00 */
[----:B------:R2:W-:Y:S02]  /*3270*/  STL.64 [R1], R6 ;  /* 0x0000000601007387 */ /* 0x0005e40000100a00 */
.L_x_319:
[----:B------:R-:W-:Y:S05]  /*3280*/  BSYNC.RECONVERGENT B0 ;  /* 0x0000000000007941 */ /* 0x000fea0003800200 */
.L_x_318:
[----:B0-2---:R-:W0:Y:S02]  /*3290*/  LDC.64 R2, c[0x0][0x388] ;  /* 0x0000e200ff027b82 */ /* 0x005e240000000a00 */
[----:B0-----:R0:W2:Y:S01]  /*32a0*/  LDG.E R17, desc[UR6][R2.64+0x4] ;  /* 0x0000040602117981 */ /* 0x0010a2000c1e1900 */
[-C--:B------:R-:W-:Y:S02]  /*32b0*/  IABS R7, R11.reuse ;  /* 0x0000000b00077213 */ /* 0x080fe40000000000 */
[----:B------:R-:W-:Y:S02]  /*32c0*/  IABS R8, R11 ;  /* 0x0000000b00087213 */ /* 0x000fe40000000000 */
[----:B------:R-:W3:Y:S01]  /*32d0*/  I2F.RP R0, R7 ;  /* 0x0000000700007306 */ /* 0x000ee20000209400 */
[----:B-----5:R-:W-:-:S07]  /*32e0*/  LOP3.LUT R12, R12, 0xaad26b49, RZ, 0x3c, !PT ;  /* 0xaad26b490c0c7812 */ /* 0x020fce00078e3cff */
[----:B---3--:R-:W3:Y:S02]  /*32f0*/  MUFU.RCP R0, R0 ;  /* 0x0000000000007308 */ /* 0x008ee40000001000 */
[----:B---3--:R-:W-:Y:S02]  /*3300*/  VIADD R4, R0, 0xffffffe ;  /* 0x0ffffffe00047836 */ /* 0x008fe40000000000 */
[----:B------:R-:W-:-:S04]  /*3310*/  IMAD.MOV R0, RZ, RZ, -R8 ;  /* 0x000000ffff007224 */ /* 0x000fc800078e0a08 */
[----:B------:R3:W1:Y:S01]  /*3320*/  F2I.FTZ.U32.TRUNC.NTZ R5, R4 ;  /* 0x0000000400057305 */ /* 0x000662000021f000 */
[----:B------:R-:W-:Y:S02]  /*3330*/  VIADD R8, R1, 0x30 ;  /* 0x0000003001087836 */ /* 0x000fe40000000000 */
[----:B---3--:R-:W-:Y:S02]  /*3340*/  IMAD.MOV.U32 R4, RZ, RZ, RZ ;  /* 0x000000ffff047224 */ /* 0x008fe400078e00ff */
[----:B-1----:R-:W-:-:S04]  /*3350*/  IMAD.MOV R6, RZ, RZ, -R5 ;  /* 0x000000ffff067224 */ /* 0x002fc800078e0a05 */
[----:B------:R-:W-:-:S04]  /*3360*/  IMAD R9, R6, R7, RZ ;  /* 0x0000000706097224 */ /* 0x000fc800078e02ff */
[----:B0-----:R-:W-:-:S04]  /*3370*/  IMAD.HI.U32 R2, R5, R9, R4 ;  /* 0x0000000905027227 */ /* 0x001fc800078e0004 */
[----:B------:R-:W-:Y:S02]  /*3380*/  IMAD.MOV.U32 R9, RZ, RZ, RZ ;  /* 0x000000ffff097224 */ /* 0x000fe400078e00ff */
[----:B------:R-:W-:Y:S01]  /*3390*/  IMAD.MOV.U32 R5, RZ, RZ, RZ ;  /* 0x000000ffff057224 */ /* 0x000fe200078e00ff */
[----:B--2---:R-:W-:-:S05]  /*33a0*/  IABS R3, R17 ;  /* 0x0000001100037213 */ /* 0x004fca0000000000 */
[----:B------:R-:W-:Y:S01]  /*33b0*/  IMAD.HI.U32 R4, R2, R3, RZ ;  /* 0x0000000302047227 */ /* 0x000fe200078e00ff */
[----:B------:R-:W-:-:S03]  /*33c0*/  LOP3.LUT R2, R13, 0xf7dcefdd, RZ, 0x3c, !PT ;  /* 0xf7dcefdd0d027812 */ /* 0x000fc600078e3cff */
[----:B------:R-:W-:Y:S02]  /*33d0*/  IMAD R0, R4, R0, R3 ;  /* 0x0000000004007224 */ /* 0x000fe400078e0203 */
[----:B------:R-:W-:Y:S02]  /*33e0*/  IMAD R14, R2, -0x658354e5, RZ ;  /* 0x9a7cab1b020e7824 */ /* 0x000fe400078e02ff */
[----:B------:R-:W-:Y:S01]  /*33f0*/  IMAD R3, R12, 0x4182bed5, RZ ;  /* 0x4182bed50c037824 */ /* 0x000fe200078e02ff */
[----:B------:R-:W-:Y:S01]  /*3400*/  ISETP.GT.U32.AND P1, PT, R7, R0, PT ;  /* 0x000000000700720c */ /* 0x000fe20003f24070 */
[C---:B------:R-:W-:Y:S02]  /*3410*/  VIADD R13, R14.reuse, 0x1f123bb5 ;  /* 0x1f123bb50e0d7836 */ /* 0x040fe40000000000 */
[C---:B------:R-:W-:Y:S01]  /*3420*/  VIADD R15, R3.reuse, 0x583f19 ;  /* 0x00583f19030f7836 */ /* 0x040fe20000000000 */
[C---:B------:R-:W-:Y:S02]  /*3430*/  IADD3 R2, PT, PT, R3.reuse, 0x64f0c9, R14 ;  /* 0x0064f0c903027810 */ /* 0x040fe40007ffe00e */
[C---:B------:R-:W-:Y:S01]  /*3440*/  LOP3.LUT R12, R3.reuse, 0x159a55e5, RZ, 0x3c, !PT ;  /* 0x159a55e5030c7812 */ /* 0x040fe200078e3cff */
[----:B------:R-:W-:Y:S01]  /*3450*/  VIADD R3, R3, 0x75bcd15 ;  /* 0x075bcd1503037836 */ /* 0x000fe20000000000 */
[----:B------:R-:W-:-:S03]  /*3460*/  LOP3.LUT R14, R14, 0x5491333, RZ, 0x3c, !PT ;  /* 0x054913330e0e7812 */ /* 0x000fc600078e3cff */
[----:B------:R0:W-:Y:S02]  /*3470*/  STL.64 [R1+0x38], R12 ;  /* 0x0000380c01007387 */ /* 0x0001e40000100a00 */
[----:B------:R-:W-:Y:S02]  /*3480*/  @!P1 IMAD.IADD R0, R0, 0x1, -R7 ;  /* 0x0000000100009824 */ /* 0x000fe400078e0a07 */
[----:B------:R-:W-:Y:S01]  /*3490*/  @!P1 VIADD R4, R4, 0x1 ;  /* 0x0000000104049836 */ /* 0x000fe20000000000 */
[----:B------:R-:W-:Y:S01]  /*34a0*/  ISETP.NE.AND P1, PT, R11, RZ, PT ;  /* 0x000000ff0b00720c */ /* 0x000fe20003f25270 */
[----:B------:R1:W-:Y:S01]  /*34b0*/  STL.64 [R1+0x40], R14 ;  /* 0x0000400e01007387 */ /* 0x0003e20000100a00 */
[----:B------:R-:W-:Y:S02]  /*34c0*/  ISETP.GE.U32.AND P0, PT, R0, R7, PT ;  /* 0x000000070000720c */ /* 0x000fe40003f06070 */
[----:B------:R-:W-:Y:S02]  /*34d0*/  CS2R R6, SRZ ;  /* 0x0000000000067805 */ /* 0x000fe4000001ff00 */
[----:B------:R-:W-:Y:S01]  /*34e0*/  LOP3.LUT R0, R17, R11, RZ, 0x3c, !PT ;  /* 0x0000000b11007212 */ /* 0x000fe200078e3cff */
[----:B------:R1:W-:Y:S03]  /*34f0*/  STL.64 [R1+0x30], R2 ;  /* 0x0000300201007387 */ /* 0x0003e60000100a00 */
[----:B------:R-:W-:Y:S01]  /*3500*/  ISETP.GE.AND P2, PT, R0, RZ, PT ;  /* 0x000000ff0000720c */ /* 0x000fe20003f46270 */
[----:B------:R-:W-:-:S04]  /*3510*/  IMAD.MOV.U32 R0, RZ, RZ, RZ ;  /* 0x000000ffff007224 */ /* 0x000fc800078e00ff */
[----:B------:R-:W-:-:S08]  /*3520*/  @P0 VIADD R4, R4, 0x1 ;  /* 0x0000000104040836 */ /* 0x000fd00000000000 */
[----:B------:R-:W-:Y:S01]  /*3530*/  @!P2 IMAD.MOV R4, RZ, RZ, -R4 ;  /* 0x000000ffff04a224 */ /* 0x000fe200078e0a04 */
[----:B------:R-:W-:-:S05]  /*3540*/  @!P1 LOP3.LUT R4, RZ, R11, RZ, 0x33, !PT ;  /* 0x0000000bff049212 */ /* 0x000fca00078e33ff */
[----:B------:R-:W-:Y:S02]  /*3550*/  VIADD R10, R4, 0x1 ;  /* 0x00000001040a7836 */ /* 0x000fe40000000000 */
[----:B------:R-:W-:Y:S02]  /*3560*/  IMAD.MOV.U32 R4, RZ, RZ, RZ ;  /* 0x000000ffff047224 */ /* 0x000fe400078e00ff */
[----:B01----:R-:W-:-:S07]  /*3570*/  IMAD.WIDE R12, R10, R16, RZ ;  /* 0x000000100a0c7225 */ /* 0x003fce00078e02ff */
.L_x_325:
[----:B------:R-:W-:-:S06]  /*3580*/  IMAD R3, R9, 0x4, R8 ;  /* 0x0000000409037824 */ /* 0x000fcc00078e0208 */
[----:B------:R-:W5:Y:S01]  /*3590*/  LDL R3, [R3+0x4] ;  /* 0x0000040003037983 */ /* 0x000f620000100800 */
[----:B------:R-:W-:Y:S01]  /*35a0*/  IMAD.SHL.U32 R10, R9, 0x20, RZ ;  /* 0x00000020090a7824 */ /* 0x000fe200078e00ff */
[----:B------:R-:W-:-:S06]  /*35b0*/  UMOV UR4, URZ ;  /* 0x000000ff00047c82 */ /* 0x000fcc0008000000 */
.L_x_324:
[----:B------:R-:W0:Y:S01]  /*35c0*/  LDC.64 R14, c[0x4][RZ] ;  /* 0x01000000ff0e7b82 */ /* 0x000e220000000a00 */
[----:B-----5:R-:W-:Y:S01]  /*35d0*/  SHF.R.U32.HI R21, RZ, UR4, R3 ;  /* 0x00000004ff157c19 */ /* 0x020fe20008011603 */
[----:B------:R-:W-:-:S03]  /*35e0*/  VIADD R18, R10, UR4 ;  /* 0x000000040a127c36 */ /* 0x000fc60008000000 */
[----:B------:R-:W-:-:S04]  /*35f0*/  LOP3.LUT R19, R21, 0x1, RZ, 0xc0, !PT ;  /* 0x0000000115137812 */ /* 0x000fc800078ec0ff */
[----:B------:R-:W-:Y:S01]  /*3600*/  ISETP.NE.U32.AND P0, PT, R19, 0x1, PT ;  /* 0x000000011300780c */ /* 0x000fe20003f05070 */
[----:B------:R-:W-:-:S03]  /*3610*/  IMAD R19, R18, 0x5, RZ ;  /* 0x0000000512137824 */ /* 0x000fc600078e02ff */
[----:B------:R-:W-:Y:S01]  /*3620*/  R2P PR, R21, 0x7e ;  /* 0x0000007e15007804 */ /* 0x000fe20000000000 */
[----:B0-----:R-:W-:-:S08]  /*3630*/  IMAD.WIDE.U32 R14, R19, 0x4, R14 ;  /* 0x00000004130e7825 */ /* 0x001fd000078e000e */
[----:B------:R-:W2:Y:S04]  /*3640*/  @!P0 LDG.E R19, desc[UR6][R14.64] ;  /* 0x000000060e138981 */ /* 0x000ea8000c1e1900 */
[----:B------:R-:W3:Y:S04]  /*3650*/  @P1 LDG.E R23, desc[UR6][R14.64+0x14] ;  /* 0x000014060e171981 */ /* 0x000ee8000c1e1900 */
[----:B------:R-:W4:Y:S04]  /*3660*/  @!P0 LDG.E R18, desc[UR6][R14.64+0x10] ;  /* 0x000010060e128981 */ /* 0x000f28000c1e1900 */
[----:B------:R-:W4:Y:S04]  /*3670*/  @P2 LDG.E R25, desc[UR6][R14.64+0x28] ;  /* 0x000028060e192981 */ /* 0x000f28000c1e1900 */
[----:B------:R-:W4:Y:S04]  /*3680*/  @P1 LDG.E R20, desc[UR6][R14.64+0x24] ;  /* 0x000024060e141981 */ /* 0x000f28000c1e1900 */
[----:B------:R-:W4:Y:S04]  /*3690*/  @P3 LDG.E R27, desc[UR6][R14.64+0x3c] ;  /* 0x00003c060e1b3981 */ /* 0x000f28000c1e1900 */
[----:B------:R-:W4:Y:S04]  /*36a0*/  @P2 LDG.E R22, desc[UR6][R14.64+0x38] ;  /* 0x000038060e162981 */ /* 0x000f28000c1e1900 */
[----:B------:R-:W4:Y:S04]  /*36b0*/  @P4 LDG.E R29, desc[UR6][R14.64+0x50] ;  /* 0x000050060e1d4981 */ /* 0x000f28000c1e1900 */
[----:B------:R-:W4:Y:S01]  /*36c0*/  @P5 LDG.E R24, desc[UR6][R14.64+0x64] ;  /* 0x000064060e185981 */ /* 0x000f22000c1e1900 */
[----:B--2---:R-:W-:-:S03]  /*36d0*/  @!P0 LOP3.LUT R0, R0, R19, RZ, 0x3c, !PT ;  /* 0x0000001300008212 */ /* 0x004fc600078e3cff */
[----:B------:R-:W2:Y:S01]  /*36e0*/  @!P0 LDG.E R19, desc[UR6][R14.64+0x4] ;  /* 0x000004060e138981 */ /* 0x000ea2000c1e1900 */
[----:B---3--:R-:W-:-:S03]  /*36f0*/  @P1 LOP3.LUT R0, R0, R23, RZ, 0x3c, !PT ;  /* 0x0000001700001212 */ /* 0x008fc600078e3cff */
[----:B------:R-:W3:Y:S01]  /*3700*/  @!P0 LDG.E R23, desc[UR6][R14.64+0xc] ;  /* 0x00000c060e178981 */ /* 0x000ee2000c1e1900 */
[----:B----4-:R-:W-:-:S03]  /*3710*/  @!P0 LOP3.LUT R7, R7, R18, RZ, 0x3c, !PT ;  /* 0x0000001207078212 */ /* 0x010fc600078e3cff */
[----:B------:R-:W4:Y:S01]  /*3720*/  @!P0 LDG.E R18, desc[UR6][R14.64+0x8] ;  /* 0x000008060e128981 */ /* 0x000f22000c1e1900 */
[----:B------:R-:W-:-:S03]  /*3730*/  @P2 LOP3.LUT R0, R0, R25, RZ, 0x3c, !PT ;  /* 0x0000001900002212 */ /* 0x000fc600078e3cff */
        /* <DEDUP_REMOVED lines=9> */
[----:B---3--:R-:W-:-:S03]  /*37d0*/  @!P0 LOP3.LUT R6, R6, R23, RZ, 0x3c, !PT ;  /* 0x0000001706068212 */ /* 0x008fc600078e3cff */
[----:B------:R-:W3:Y:S01]  /*37e0*/  @P2 LDG.E R23, desc[UR6][R14.64+0x34] ;  /* 0x000034060e172981 */ /* 0x000ee2000c1e1900 */
[----:B----4-:R-:W-:-:S03]  /*37f0*/  @!P0 LOP3.LUT R5, R5, R18, RZ, 0x3c, !PT ;  /* 0x0000001205058212 */ /* 0x010fc600078e3cff */
[----:B------:R-:W4:Y:S01]  /*3800*/  @P2 LDG.E R18, desc[UR6][R14.64+0x30] ;  /* 0x000030060e122981 */ /* 0x000f22000c1e1900 */
        /* <DEDUP_REMOVED lines=24> */
[----:B------:R-:W-:Y:S02]  /*3990*/  LOP3.LUT P0, RZ, R21, 0x80, RZ, 0xc0, !PT ;  /* 0x0000008015ff7812 */ /* 0x000fe4000780c0ff */
[----:B------:R-:W-:-:S04]  /*39a0*/  @P5 LOP3.LUT R0, R0, R24, RZ, 0x3c, !PT ;  /* 0x0000001800005212 */ /* 0x000fc800078e3cff */
[----:B------:R-:W-:-:S07]  /*39b0*/  @P6 LOP3.LUT R0, R0, R29, RZ, 0x3c, !PT ;  /* 0x0000001d00006212 */ /* 0x000fce00078e3cff */
        /* <DEDUP_REMOVED lines=16> */
[----:B------:R-:W-:Y:S02]  /*3ac0*/  @P0 LOP3.LUT R0, R0, R29, RZ, 0x3c, !PT ;  /* 0x0000001d00000212 */ /* 0x000fe400078e3cff */
[----:B--2---:R-:W-:Y:S02]  /*3ad0*/  @P6 LOP3.LUT R4, R4, R19, RZ, 0x3c, !PT ;  /* 0x0000001304046212 */ /* 0x004fe400078e3cff */
[----:B---3--:R-:W-:Y:S02]  /*3ae0*/  @P6 LOP3.LUT R6, R6, R23, RZ, 0x3c, !PT ;  /* 0x0000001706066212 */ /* 0x008fe400078e3cff */
[----:B----4-:R-:W-:Y:S02]  /*3af0*/  @P6 LOP3.LUT R5, R5, R18, RZ, 0x3c, !PT ;  /* 0x0000001205056212 */ /* 0x010fe400078e3cff */
[----:B------:R-:W-:Y:S02]  /*3b00*/  @P0 LOP3.LUT R4, R4, R25, RZ, 0x3c, !PT ;  /* 0x0000001904040212 */ /* 0x000fe400078e3cff */
[----:B------:R-:W-:-:S02]  /*3b10*/  @P6 LOP3.LUT R7, R7, R20, RZ, 0x3c, !PT ;  /* 0x0000001407076212 */ /* 0x000fc400078e3cff */
[----:B------:R-:W-:Y:S02]  /*3b20*/  @P0 LOP3.LUT R6, R6, R27, RZ, 0x3c, !PT ;  /* 0x0000001b06060212 */ /* 0x000fe400078e3cff */
[----:B------:R-:W-:Y:S02]  /*3b30*/  @P0 LOP3.LUT R7, R7, R24, RZ, 0x3c, !PT ;  /* 0x0000001807070212 */ /* 0x000fe400078e3cff */
[----:B------:R-:W-:Y:S02]  /*3b40*/  @P0 LOP3.LUT R5, R5, R22, RZ, 0x3c, !PT ;  /* 0x0000001605050212 */ /* 0x000fe400078e3cff */
        /* <DEDUP_REMOVED lines=15> */
[----:B----4-:R-:W-:-:S04]  /*3c40*/  @P2 LOP3.LUT R0, R0, R29, RZ, 0x3c, !PT ;  /* 0x0000001d00002212 */ /* 0x010fc800078e3cff */
[----:B------:R-:W-:Y:S02]  /*3c50*/  @P3 LOP3.LUT R0, R0, R18, RZ, 0x3c, !PT ;  /* 0x0000001200003212 */ /* 0x000fe400078e3cff */
[----:B------:R-:W4:Y:S01]  /*3c60*/  @P3 LDG.E R18, desc[UR6][R14.64+0xec] ;  /* 0x0000ec060e123981 */ /* 0x000f22000c1e1900 */
[----:B------:R-:W-:-:S03]  /*3c70*/  @P0 LOP3.LUT R7, R7, R26, RZ, 0x3c, !PT ;  /* 0x0000001a07070212 */ /* 0x000fc600078e3cff */
[----:B------:R-:W3:Y:S01]  /*3c80*/  @P5 LDG.E R26, desc[UR6][R14.64+0x114] ;  /* 0x000114060e1a5981 */ /* 0x000ee2000c1e1900 */
[----:B------:R-:W-:-:S03]  /*3c90*/  @P0 LOP3.LUT R4, R4, R23, RZ, 0x3c, !PT ;  /* 0x0000001704040212 */ /* 0x000fc600078e3cff */
[----:B------:R-:W3:Y:S01]  /*3ca0*/  @P1 LDG.E R23, desc[UR6][R14.64+0xb8] ;  /* 0x0000b8060e171981 */ /* 0x000ee2000c1e1900 */
[----:B------:R-:W-:-:S03]  /*3cb0*/  @P0 LOP3.LUT R5, R5, R24, RZ, 0x3c, !PT ;  /* 0x0000001805050212 */ /* 0x000fc600078e3cff */
[----:B------:R-:W3:Y:S01]  /*3cc0*/  @P4 LDG.E R24, desc[UR6][R14.64+0x100] ;  /* 0x000100060e184981 */ /* 0x000ee2000c1e1900 */
[----:B------:R-:W-:Y:S02]  /*3cd0*/  @P0 LOP3.LUT R6, R6, R25, RZ, 0x3c, !PT ;  /* 0x0000001906060212 */ /* 0x000fe400078e3cff */
[----:B------:R-:W-:Y:S01]  /*3ce0*/  LOP3.LUT P0, RZ, R21, 0x8000, RZ, 0xc0, !PT ;  /* 0x0000800015ff7812 */ /* 0x000fe2000780c0ff */
[----:B------:R-:W3:Y:S01]  /*3cf0*/  @P1 LDG.E R25, desc[UR6][R14.64+0xc0] ;  /* 0x0000c0060e191981 */ /* 0x000ee2000c1e1900 */
[----:B------:R-:W-:-:S03]  /*3d00*/  @P1 LOP3.LUT R7, R7, R22, RZ, 0x3c, !PT ;  /* 0x0000001607071212 */ /* 0x000fc600078e3cff */
[----:B------:R-:W3:Y:S04]  /*3d10*/  @P5 LDG.E R21, desc[UR6][R14.64+0x104] ;  /* 0x000104060e155981 */ /* 0x000ee8000c1e1900 */
[----:B------:R-:W3:Y:S01]  /*3d20*/  @P1 LDG.E R22, desc[UR6][R14.64+0xbc] ;  /* 0x0000bc060e161981 */ /* 0x000ee2000c1e1900 */
[----:B--2---:R-:W-:-:S03]  /*3d30*/  @P4 LOP3.LUT R0, R0, R19, RZ, 0x3c, !PT ;  /* 0x0000001300004212 */ /* 0x004fc600078e3cff */
[----:B------:R-:W2:Y:S04]  /*3d40*/  @P0 LDG.E R29, desc[UR6][R14.64+0x12c] ;  /* 0x00012c060e1d0981 */ /* 0x000ea8000c1e1900 */
[----:B------:R-:W2:Y:S01]  /*3d50*/  @P2 LDG.E R19, desc[UR6][R14.64+0xcc] ;  /* 0x0000cc060e132981 */ /* 0x000ea2000c1e1900 */
[----:B------:R-:W-:-:S03]  /*3d60*/  @P2 LOP3.LUT R7, R7, R20, RZ, 0x3c, !PT ;  /* 0x0000001407072212 */ /* 0x000fc600078e3cff */
[----:B------:R-:W2:Y:S01]  /*3d70*/  @P4 LDG.E R20, desc[UR6][R14.64+0xf8] ;  /* 0x0000f8060e144981 */ /* 0x000ea2000c1e1900 */
[----:B----4-:R-:W-:-:S03]  /*3d80*/  @P3 LOP3.LUT R7, R7, R18, RZ, 0x3c, !PT ;  /* 0x0000001207073212 */ /* 0x010fc600078e3cff */
[----:B------:R-:W4:Y:S01]  /*3d90*/  @P2 LDG.E R18, desc[UR6][R14.64+0xd0] ;  /* 0x0000d0060e122981 */ /* 0x000f22000c1e1900 */
[----:B---3--:R-:W-:-:S03]  /*3da0*/  @P1 LOP3.LUT R4, R4, R23, RZ, 0x3c, !PT ;  /* 0x0000001704041212 */ /* 0x008fc600078e3cff */
[----:B------:R-:W3:Y:S01]  /*3db0*/  @P3 LDG.E R23, desc[UR6][R14.64+0xe0] ;  /* 0x0000e0060e173981 */ /* 0x000ee2000c1e1900 */
[----:B------:R-:W-:-:S03]  /*3dc0*/  @P4 LOP3.LUT R7, R7, R24, RZ, 0x3c, !PT ;  /* 0x0000001807074212 */ /* 0x000fc600078e3cff */
        /* <DEDUP_REMOVED lines=9> */
[----:B--2---:R-:W-:-:S03]  /*3e60*/  @P2 LOP3.LUT R4, R4, R19, RZ, 0x3c, !PT ;  /* 0x0000001304042212 */ /* 0x004fc600078e3cff */
[----:B------:R-:W2:Y:S01]  /*3e70*/  @P4 LDG.E R19, desc[UR6][R14.64+0xfc] ;  /* 0x0000fc060e134981 */ /* 0x000ea2000c1e1900 */
[----:B----4-:R-:W-:-:S03]  /*3e80*/  @P2 LOP3.LUT R5, R5, R18, RZ, 0x3c, !PT ;  /* 0x0000001205052212 */ /* 0x010fc600078e3cff */
[----:B------:R-:W4:Y:S01]  /*3e90*/  @P5 LDG.E R18, desc[UR6][R14.64+0x10c] ;  /* 0x00010c060e125981 */ /* 0x000f22000c1e1900 */
[----:B------:R-:W-:Y:S02]  /*3ea0*/  @P5 LOP3.LUT R7, R7, R26, RZ, 0x3c, !PT ;  /* 0x0000001a07075212 */ /* 0x000fe400078e3cff */
[----:B---3--:R-:W-:Y:S02]  /*3eb0*/  @P3 LOP3.LUT R4, R4, R23, RZ, 0x3c, !PT ;  /* 0x0000001704043212 */ /* 0x008fe400078e3cff */
[----:B------:R-:W3:Y:S01]  /*3ec0*/  @P5 LDG.E R23, desc[UR6][R14.64+0x110] ;  /* 0x000110060e175981 */ /* 0x000ee2000c1e1900 */
[----:B------:R-:W-:Y:S02]  /*3ed0*/  @P0 LOP3.LUT R0, R0, R29, RZ, 0x3c, !PT ;  /* 0x0000001d00000212 */ /* 0x000fe400078e3cff */
[----:B------:R-:W-:Y:S01]  /*3ee0*/  @P6 LOP3.LUT R7, R7, R24, RZ, 0x3c, !PT ;  /* 0x0000001807076212 */ /* 0x000fe200078e3cff */
[----:B------:R-:W3:Y:S04]  /*3ef0*/  @P0 LDG.E R29, desc[UR6][R14.64+0x138] ;  /* 0x000138060e1d0981 */ /* 0x000ee8000c1e1900 */
[----:B------:R-:W3:Y:S01]  /*3f00*/  @P0 LDG.E R24, desc[UR6][R14.64+0x13c] ;  /* 0x00013c060e180981 */ /* 0x000ee2000c1e1900 */
[----:B------:R-:W-:-:S03]  /*3f10*/  @P2 LOP3.LUT R6, R6, R21, RZ, 0x3c, !PT ;  /* 0x0000001506062212 */ /* 0x000fc600078e3cff */
[----:B------:R-:W3:Y:S01]  /*3f20*/  @P5 LDG.E R21, desc[UR6][R14.64+0x108] ;  /* 0x000108060e155981 */ /* 0x000ee2000c1e1900 */
[----:B------:R-:W-:Y:S02]  /*3f30*/  @P3 LOP3.LUT R5, R5, R22, RZ, 0x3c, !PT ;  /* 0x0000001605053212 */ /* 0x000fe400078e3cff */
[----:B------:R-:W-:Y:S01]  /*3f40*/  @P3 LOP3.LUT R6, R6, R25, RZ, 0x3c, !PT ;  /* 0x0000001906063212 */ /* 0x000fe200078e3cff */
[----:B------:R-:W3:Y:S01]  /*3f50*/  @P0 LDG.E R22, desc[UR6][R14.64+0x134] ;  /* 0x000134060e160981 */ /* 0x000ee2000c1e1900 */
[----:B------:R-:W-:Y:S02]  /*3f60*/  @P4 LOP3.LUT R4, R4, R27, RZ, 0x3c, !PT ;  /* 0x0000001b04044212 */ /* 0x000fe400078e3cff */
[----:B------:R-:W-:Y:S01]  /*3f70*/  @P4 LOP3.LUT R5, R5, R20, RZ, 0x3c, !PT ;  /* 0x0000001405054212 */ /* 0x000fe200078e3cff */
[----:B------:R-:W3:Y:S04]  /*3f80*/  @P6 LDG.E R25, desc[UR6][R14.64+0x11c] ;  /* 0x00011c060e196981 */ /* 0x000ee8000c1e1900 */
[----:B------:R-:W3:Y:S04]  /*3f90*/  @P6 LDG.E R20, desc[UR6][R14.64+0x120] ;  /* 0x000120060e146981 */ /* 0x000ee8000c1e1900 */
[----:B------:R-:W3:Y:S01]  /*3fa0*/  @P6 LDG.E R27, desc[UR6][R14.64+0x124] ;  /* 0x000124060e1b6981 */ /* 0x000ee2000c1e1900 */
[----:B--2---:R-:W-:-:S03]  /*3fb0*/  @P4 LOP3.LUT R6, R6, R19, RZ, 0x3c, !PT ;  /* 0x0000001306064212 */ /* 0x004fc600078e3cff */
[----:B------:R-:W2:Y:S01]  /*3fc0*/  @P0 LDG.E R19, desc[UR6][R14.64+0x130] ;  /* 0x000130060e130981 */ /* 0x000ea2000c1e1900 */
[----:B------:R-:W-:-:S04]  /*3fd0*/  UIADD3 UR4, UPT, UPT, UR4, 0x10, URZ ;  /* 0x0000001004047890 */ /* 0x000fc8000fffe0ff */
[----:B------:R-:W-:Y:S01]  /*3fe0*/  UISETP.NE.AND UP0, UPT, UR4, 0x20, UPT ;  /* 0x000000200400788c */ /* 0x000fe2000bf05270 */
[----:B----4-:R-:W-:Y:S02]  /*3ff0*/  @P5 LOP3.LUT R5, R5, R18, RZ, 0x3c, !PT ;  /* 0x0000001205055212 */ /* 0x010fe400078e3cff */
[----:B---3--:R-:W-:Y:S02]  /*4000*/  @P5 LOP3.LUT R6, R6, R23, RZ, 0x3c, !PT ;  /* 0x0000001706065212 */ /* 0x008fe400078e3cff */
[----:B------:R-:W-:Y:S02]  /*4010*/  @P5 LOP3.LUT R4, R4, R21, RZ, 0x3c, !PT ;  /* 0x0000001504045212 */ /* 0x000fe400078e3cff */
[----:B------:R-:W-:Y:S02]  /*4020*/  @P0 LOP3.LUT R7, R7, R24, RZ, 0x3c, !PT ;  /* 0x0000001807070212 */ /* 0x000fe400078e3cff */
[----:B------:R-:W-:Y:S02]  /*4030*/  @P6 LOP3.LUT R4, R4, R25, RZ, 0x3c, !PT ;  /* 0x0000001904046212 */ /* 0x000fe400078e3cff */
[----:B------:R-:W-:-:S02]  /*4040*/  @P6 LOP3.LUT R5, R5, R20, RZ, 0x3c, !PT ;  /* 0x0000001405056212 */ /* 0x000fc400078e3cff */
[----:B------:R-:W-:Y:S02]  /*4050*/  @P6 LOP3.LUT R6, R6, R27, RZ, 0x3c, !PT ;  /* 0x0000001b06066212 */ /* 0x000fe400078e3cff */
[----:B------:R-:W-:Y:S02]  /*4060*/  @P0 LOP3.LUT R5, R5, R22, RZ, 0x3c, !PT ;  /* 0x0000001605050212 */ /* 0x000fe400078e3cff */
[----:B------:R-:W-:Y:S02]  /*4070*/  @P0 LOP3.LUT R6, R6, R29, RZ, 0x3c, !PT ;  /* 0x0000001d06060212 */ /* 0x000fe400078e3cff */
[----:B--2---:R-:W-:Y:S01]  /*4080*/  @P0 LOP3.LUT R4, R4, R19, RZ, 0x3c, !PT ;  /* 0x0000001304040212 */ /* 0x004fe200078e3cff */
[----:B------:R-:W-:Y:S06]  /*4090*/  BRA.U UP0, `(.L_x_324) ;  /* 0xfffffff500487547 */ /* 0x000fec000b83ffff */
[----:B------:R-:W-:-:S05]  /*40a0*/  VIADD R9, R9, 0x1 ;  /* 0x0000000109097836 */ /* 0x000fca0000000000 */
[----:B------:R-:W-:-:S13]  /*40b0*/  ISETP.NE.AND P0, PT, R9, 0x5, PT ;  /* 0x000000050900780c */ /* 0x000fda0003f05270 */
[----:B------:R-:W-:Y:S05]  /*40c0*/  @P0 BRA `(.L_x_325) ;  /* 0xfffffff4002c0947 */ /* 0x000fea000383ffff */
[----:B------:R0:W-:Y:S01]  /*40d0*/  STL [R1+0x34], R0 ;  /* 0x0000340001007387 */ /* 0x0001e20000100800 */
[----:B------:R-:W-:Y:S01]  /*40e0*/  ISETP.NE.U32.AND P0, PT, R12, RZ, PT ;  /* 0x000000ff0c00720c */ /* 0x000fe20003f05070 */
[----:B------:R-:W-:Y:S02]  /*40f0*/  BSSY.RECONVERGENT B0, `(.L_x_326) ;  /* 0x0000259000007945 */ /* 0x000fe40003800200 */
[----:B------:R0:W-:Y:S01]  /*4100*/  STL.64 [R1+0x38], R4 ;  /* 0x0000380401007387 */ /* 0x0001e20000100a00 */
[----:B------:R-:W-:-:S03]  /*4110*/  ISETP.NE.AND.EX P0, PT, R13, RZ, PT, P0 ;  /* 0x000000ff0d00720c */ /* 0x000fc60003f05300 */
[----:B------:R0:W-:Y:S10]  /*4120*/  STL.64 [R1+0x40], R6 ;  /* 0x0000400601007387 */ /* 0x0001f40000100a00 */
[----:B------:R-:W-:Y:S05]  /*4130*/  @!P0 BRA `(.L_x_327) ;  /* 0x0000002400508947 */ /* 0x000fea0003800000 */
[----:B------:R-:W-:Y:S02]  /*4140*/  IMAD.MOV.U32 R9, RZ, RZ, RZ ;  /* 0x000000ffff097224 */ /* 0x000fe400078e00ff */
[----:B------:R-:W-:Y:S02]  /*4150*/  IMAD.MOV.U32 R10, RZ, RZ, R12 ;  /* 0x000000ffff0a7224 */ /* 0x000fe400078e000c */
[----:B------:R-:W-:-:S07]  /*4160*/  IMAD.MOV.U32 R3, RZ, RZ, R13 ;  /* 0x000000ffff037224 */ /* 0x000fce00078e000d */
.L_x_336:
[----:B------:R-:W-:Y:S01]  /*4170*/  LOP3.LUT R23, R10, 0x3, RZ, 0xc0, !PT ;  /* 0x000000030a177812 */ /* 0x000fe200078ec0ff */
[----:B------:R-:W-:Y:S03]  /*4180*/  BSSY.RECONVERGENT B1, `(.L_x_328) ;  /* 0x0000249000017945 */ /* 0x000fe60003800200 */
[----:B------:R-:W-:-:S04]  /*4190*/  ISETP.NE.U32.AND P0, PT, R23, RZ, PT ;  /* 0x000000ff1700720c */ /* 0x000fc80003f05070 */
[----:B------:R-:W-:-:S13]  /*41a0*/  ISETP.NE.AND.EX P0, PT, RZ, RZ, PT, P0 ;  /* 0x000000ffff00720c */ /* 0x000fda0003f05300 */
[----:B-123--:R-:W-:Y:S05]  /*41b0*/  @!P0 BRA `(.L_x_329) ;  /* 0x0000002400148947 */ /* 0x00efea0003800000 */
[----:B------:R-:W1:Y:S01]  /*41c0*/  LDC.64 R14, c[0x4][0x8] ;  /* 0x01000200ff0e7b82 */ /* 0x000e620000000a00 */
[----:B------:R-:W-:Y:S01]  /*41d0*/  UMOV UR4, URZ ;  /* 0x000000ff00047c82 */ /* 0x000fe20008000000 */
[----:B------:R-:W-:Y:S01]  /*41e0*/  UMOV UR5, URZ ;  /* 0x000000ff00057c82 */ /* 0x000fe20008000000 */
[----:B0-----:R-:W-:Y:S02]  /*41f0*/  IMAD.MOV.U32 R0, RZ, RZ, RZ ;  /* 0x000000ffff007224 */ /* 0x001fe400078e00ff */
[----:B------:R-:W-:Y:S02]  /*4200*/  IMAD.MOV.U32 R21, RZ, RZ, RZ ;  /* 0x000000ffff157224 */ /* 0x000fe400078e00ff */
[----:B------:R-:W-:Y:S02]  /*4210*/  IMAD.U32 R7, RZ, RZ, UR4 ;  /* 0x00000004ff077e24 */ /* 0x000fe4000f8e00ff */
[----:B------:R-:W-:Y:S02]  /*4220*/  IMAD.U32 R6, RZ, RZ, UR5 ;  /* 0x00000005ff067e24 */ /* 0x000fe4000f8e00ff */
[----:B------:R-:W-:-:S02]  /*4230*/  IMAD.U32 R5, RZ, RZ, UR4 ;  /* 0x00000004ff057e24 */ /* 0x000fc4000f8e00ff */
[----:B------:R-:W-:Y:S02]  /*4240*/  IMAD.U32 R4, RZ, RZ, UR5 ;  /* 0x00000005ff047e24 */ /* 0x000fe4000f8e00ff */
[----:B-1----:R-:W-:-:S07]  /*4250*/  IMAD.WIDE.U32 R14, R9, 0xc80, R14 ;  /* 0x00000c80090e7825 */ /* 0x002fce00078e000e */
.L_x_331:
[----:B------:R-:W-:-:S06]  /*4260*/  IMAD R20, R21, 0x4, R8 ;  /* 0x0000000415147824 */ /* 0x000fcc00078e0208 */
[----:B------:R-:W5:Y:S01]  /*4270*/  LDL R20, [R20+0x4] ;  /* 0x0000040014147983 */ /* 0x000f620000100800 */
[----:B------:R-:W-:Y:S01]  /*4280*/  IMAD.SHL.U32 R22, R21, 0x20, RZ ;  /* 0x0000002015167824 */ /* 0x000fe200078e00ff */
[----:B------:R-:W-:-:S06]  /*4290*/  UMOV UR4, URZ ;  /* 0x000000ff00047c82 */ /* 0x000fcc0008000000 */
.L_x_330:
        /* <DEDUP_REMOVED lines=20> */
[----:B------:R-:W-:-:S03]  /*43e0*/  @P1 LOP3.LUT R7, R7, R28, RZ, 0x3c, !PT ;  /* 0x0000001c07071212 */ /* 0x000fc600078e3cff */
[----:B------:R-:W2:Y:S01]  /*43f0*/  @P5 LDG.E R28, desc[UR6][R18.64+0x74] ;  /* 0x00007406121c5981 */ /* 0x000ea2000c1e1900 */
[----:B---3--:R-:W-:-:S03]  /*4400*/  @P2 LOP3.LUT R7, R7, R25, RZ, 0x3c, !PT ;  /* 0x0000001907072212 */ /* 0x008fc600078e3cff */
[----:B------:R-:W3:Y:S01]  /*4410*/  @P1 LDG.E R25, desc[UR6][R18.64+0x14] ;  /* 0x0000140612191981 */ /* 0x000ee2000c1e1900 */
[----:B----4-:R-:W-:-:S03]  /*4420*/  @P3 LOP3.LUT R7, R7, R27, RZ, 0x3c, !PT ;  /* 0x0000001b07073212 */ /* 0x010fc600078e3cff */
[----:B------:R-:W4:Y:S01]  /*4430*/  @P6 LDG.E R27, desc[UR6][R18.64+0x88] ;  /* 0x00008806121b6981 */ /* 0x000f22000c1e1900 */
[----:B--2---:R-:W-:-:S03]  /*4440*/  @P4 LOP3.LUT R7, R7, R24, RZ, 0x3c, !PT ;  /* 0x0000001807074212 */ /* 0x004fc600078e3cff */
[----:B------:R-:W2:Y:S01]  /*4450*/  @P1 LDG.E R24, desc[UR6][R18.64+0x1c] ;  /* 0x00001c0612181981 */ /* 0x000ea2000c1e1900 */
[----:B------:R-:W-:Y:S02]  /*4460*/  @P5 LOP3.LUT R7, R7, R28, RZ, 0x3c, !PT ;  /* 0x0000001c07075212 */ /* 0x000fe400078e3cff */
[----:B---3--:R-:W-:Y:S02]  /*4470*/  @P1 LOP3.LUT R0, R0, R25, RZ, 0x3c, !PT ;  /* 0x0000001900001212 */ /* 0x008fe400078e3cff */
[----:B------:R-:W3:Y:S01]  /*4480*/  @P1 LDG.E R25, desc[UR6][R18.64+0x18] ;  /* 0x0000180612191981 */ /* 0x000ee2000c1e1900 */
[----:B----4-:R-:W-:-:S03]  /*4490*/  @P6 LOP3.LUT R7, R7, R27, RZ, 0x3c, !PT ;  /* 0x0000001b07076212 */ /* 0x010fc600078e3cff */
[----:B------:R-:W4:Y:S01]  /*44a0*/  @P1 LDG.E R27, desc[UR6][R18.64+0x20] ;  /* 0x00002006121b1981 */ /* 0x000f22000c1e1900 */
[----:B------:R-:W-:-:S03]  /*44b0*/  @!P0 LOP3.LUT R6, R6, R29, RZ, 0x3c, !PT ;  /* 0x0000001d06068212 */ /* 0x000fc600078e3cff */
        /* <DEDUP_REMOVED lines=40> */
[----:B------:R-:W-:-:S11]  /*4740*/  @P6 LOP3.LUT R0, R0, R29, RZ, 0x3c, !PT ;  /* 0x0000001d00006212 */ /* 0x000fd600078e3cff */
        /* <DEDUP_REMOVED lines=26> */
[----:B------:R-:W3:Y:S01]  /*48f0*/  @P0 LDG.E R27, desc[UR6][R18.64+0xa4] ;  /* 0x0000a406121b0981 */ /* 0x000ee2000c1e1900 */
[----:B--2---:R-:W-:-:S03]  /*4900*/  @P4 LOP3.LUT R7, R7, R24, RZ, 0x3c, !PT ;  /* 0x0000001807074212 */ /* 0x004fc600078e3cff */
[----:B------:R-:W2:Y:S01]  /*4910*/  @P0 LDG.E R24, desc[UR6][R18.64+0xa8] ;  /* 0x0000a80612180981 */ /* 0x000ea2000c1e1900 */
[----:B----4-:R-:W-:-:S03]  /*4920*/  @P0 LOP3.LUT R0, R0, R25, RZ, 0x3c, !PT ;  /* 0x0000001900000212 */ /* 0x010fc600078e3cff */
[----:B------:R-:W4:Y:S01]  /*4930*/  @P0 LDG.E R25, desc[UR6][R18.64+0xac] ;  /* 0x0000ac0612190981 */ /* 0x000f22000c1e1900 */
[----:B---3--:R-:W-:-:S03]  /*4940*/  @P0 LOP3.LUT R4, R4, R27, RZ, 0x3c, !PT ;  /* 0x0000001b04040212 */ /* 0x008fc600078e3cff */
        /* <DEDUP_REMOVED lines=45> */
[----:B------:R-:W-:Y:S02]  /*4c20*/  LOP3.LUT P0, RZ, R26, 0x8000, RZ, 0xc0, !PT ;  /* 0x000080001aff7812 */ /* 0x000fe4000780c0ff */
[----:B------:R-:W-:Y:S02]  /*4c30*/  @P5 LOP3.LUT R7, R7, R28, RZ, 0x3c, !PT ;  /* 0x0000001c07075212 */ /* 0x000fe400078e3cff */
[----:B------:R-:W3:Y:S01]  /*4c40*/  @P6 LDG.E R28, desc[UR6][R18.64+0x128] ;  /* 0x00012806121c6981 */ /* 0x000ee2000c1e1900 */
[----:B------:R-:W-:-:S08]  /*4c50*/  @P6 LOP3.LUT R0, R0, R29, RZ, 0x3c, !PT ;  /* 0x0000001d00006212 */ /* 0x000fd000078e3cff */
[----:B------:R-:W3:Y:S04]  /*4c60*/  @P0 LDG.E R29, desc[UR6][R18.64+0x12c] ;  /* 0x00012c06121d0981 */ /* 0x000ee8000c1e1900 */
[----:B------:R-:W3:Y:S01]  /*4c70*/  @P0 LDG.E R26, desc[UR6][R18.64+0x13c] ;  /* 0x00013c06121a0981 */ /* 0x000ee2000c1e1900 */
[----:B--2---:R-:W-:-:S03]  /*4c80*/  @P6 LOP3.LUT R5, R5, R24, RZ, 0x3c, !PT ;  /* 0x0000001805056212 */ /* 0x004fc600078e3cff */
[----:B------:R-:W2:Y:S01]  /*4c90*/  @P0 LDG.E R24, desc[UR6][R18.64+0x134] ;  /* 0x0001340612180981 */ /* 0x000ea2000c1e1900 */
[----:B----4-:R-:W-:-:S03]  /*4ca0*/  @P6 LOP3.LUT R4, R4, R25, RZ, 0x3c, !PT ;  /* 0x0000001904046212 */ /* 0x010fc600078e3cff */
[----:B------:R-:W4:Y:S01]  /*4cb0*/  @P0 LDG.E R25, desc[UR6][R18.64+0x130] ;  /* 0x0001300612190981 */ /* 0x000f22000c1e1900 */
[----:B---3--:R-:W-:-:S03]  /*4cc0*/  @P6 LOP3.LUT R6, R6, R27, RZ, 0x3c, !PT ;  /* 0x0000001b06066212 */ /* 0x008fc600078e3cff */
[----:B------:R-:W3:Y:S01]  /*4cd0*/  @P0 LDG.E R27, desc[UR6][R18.64+0x138] ;  /* 0x00013806121b0981 */ /* 0x000ee2000c1e1900 */
[----:B------:R-:W-:-:S04]  /*4ce0*/  UIADD3 UR4, UPT, UPT, UR4, 0x10, URZ ;  /* 0x0000001004047890 */ /* 0x000fc8000fffe0ff */
[----:B------:R-:W-:Y:S01]  /*4cf0*/  UISETP.NE.AND UP0, UPT, UR4, 0x20, UPT ;  /* 0x000000200400788c */ /* 0x000fe2000bf05270 */
[----:B------:R-:W-:Y:S02]  /*4d00*/  @P6 LOP3.LUT R7, R7, R28, RZ, 0x3c, !PT ;  /* 0x0000001c07076212 */ /* 0x000fe400078e3cff */
[----:B------:R-:W-:Y:S02]  /*4d10*/  @P0 LOP3.LUT R0, R0, R29, RZ, 0x3c, !PT ;  /* 0x0000001d00000212 */ /* 0x000fe400078e3cff */
[----:B------:R-:W-:Y:S02]  /*4d20*/  @P0 LOP3.LUT R7, R7, R26, RZ, 0x3c, !PT ;  /* 0x0000001a07070212 */ /* 0x000fe400078e3cff */
[----:B--2---:R-:W-:Y:S02]  /*4d30*/  @P0 LOP3.LUT R5, R5, R24, RZ, 0x3c, !PT ;  /* 0x0000001805050212 */ /* 0x004fe400078e3cff */
[----:B----4-:R-:W-:Y:S02]  /*4d40*/  @P0 LOP3.LUT R4, R4, R25, RZ, 0x3c, !PT ;  /* 0x0000001904040212 */ /* 0x010fe400078e3cff */
[----:B---3--:R-:W-:Y:S01]  /*4d50*/  @P0 LOP3.LUT R6, R6, R27, RZ, 0x3c, !PT ;  /* 0x0000001b06060212 */ /* 0x008fe200078e3cff */
        /* <DEDUP_REMOVED lines=12> */
[----:B-1----:R-:W-:Y:S02]  /*4e20*/  IMAD.MOV.U32 R0, RZ, RZ, RZ ;  /* 0x000000ffff007224 */ /* 0x002fe400078e00ff */
[----:B------:R-:W-:Y:S02]  /*4e30*/  IMAD.MOV.U32 R21, RZ, RZ, RZ ;  /* 0x000000ffff157224 */ /* 0x000fe400078e00ff */
[----:B------:R-:W-:Y:S02]  /*4e40*/  IMAD.U32 R7, RZ, RZ, UR4 ;  /* 0x00000004ff077e24 */ /* 0x000fe4000f8e00ff */
[----:B------:R-:W-:Y:S02]  /*4e50*/  IMAD.U32 R6, RZ, RZ, UR5 ;  /* 0x00000005ff067e24 */ /* 0x000fe4000f8e00ff */
[----:B------:R-:W-:-:S02]  /*4e60*/  IMAD.U32 R5, RZ, RZ, UR4 ;  /* 0x00000004ff057e24 */ /* 0x000fc4000f8e00ff */
[----:B------:R-:W-:-:S07]  /*4e70*/  IMAD.U32 R4, RZ, RZ, UR5 ;  /* 0x00000005ff047e24 */ /* 0x000fce000f8e00ff */
.L_x_333:
[----:B------:R-:W-:-:S06]  /*4e80*/  IMAD R20, R21, 0x4, R8 ;  /* 0x0000000415147824 */ /* 0x000fcc00078e0208 */
[----:B------:R-:W5:Y:S01]  /*4e90*/  LDL R20, [R20+0x4] ;  /* 0x0000040014147983 */ /* 0x000f620000100800 */
[----:B------:R-:W-:Y:S01]  /*4ea0*/  IMAD.SHL.U32 R22, R21, 0x20, RZ ;  /* 0x0000002015167824 */ /* 0x000fe200078e00ff */
[----:B------:R-:W-:-:S06]  /*4eb0*/  UMOV UR4, URZ ;  /* 0x000000ff00047c82 */ /* 0x000fcc0008000000 */
.L_x_332:
        /* <DEDUP_REMOVED lines=184> */
[----:B--2---:R-:W-:Y:S02]  /*5a40*/  IMAD.MOV.U32 R0, RZ, RZ, RZ ;  /* 0x000000ffff007224 */ /* 0x004fe400078e00ff */
[----:B------:R-:W-:Y:S02]  /*5a50*/  IMAD.MOV.U32 R21, RZ, RZ, RZ ;  /* 0x000000ffff157224 */ /* 0x000fe400078e00ff */
[----:B------:R-:W-:Y:S02]  /*5a60*/  IMAD.U32 R7, RZ, RZ, UR4 ;  /* 0x00000004ff077e24 */ /* 0x000fe4000f8e00ff */
[----:B------:R-:W-:Y:S02]  /*5a70*/  IMAD.U32 R6, RZ, RZ, UR5 ;  /* 0x00000005ff067e24 */ /* 0x000fe4000f8e00ff */
[----:B------:R-:W-:-:S02]  /*5a80*/  IMAD.U32 R5, RZ, RZ, UR4 ;  /* 0x00000004ff057e24 */ /* 0x000fc4000f8e00ff */
[----:B------:R-:W-:-:S07]  /*5a90*/  IMAD.U32 R4, RZ, RZ, UR5 ;  /* 0x00000005ff047e24 */ /* 0x000fce000f8e00ff */
.L_x_335:
[----:B------:R-:W-:-:S06]  /*5aa0*/  IMAD R20, R21, 0x4, R8 ;  /* 0x0000000415147824 */ /* 0x000fcc00078e0208 */
[----:B------:R-:W5:Y:S01]  /*5ab0*/  LDL R20, [R20+0x4] ;  /* 0x0000040014147983 */ /* 0x000f620000100800 */
[----:B------:R-:W-:Y:S01]  /*5ac0*/  IMAD.SHL.U32 R22, R21, 0x20, RZ ;  /* 0x0000002015167824 */ /* 0x000fe200078e00ff */
[----:B------:R-:W-:-:S06]  /*5ad0*/  UMOV UR4, URZ ;  /* 0x000000ff00047c82 */ /* 0x000fcc0008000000 */
.L_x_334:
        /* <DEDUP_REMOVED lines=8> */
[----:B------:R-:W3:Y:S04]  /*5b60*/  @!P0 LDG.E R23, desc[UR6][R18.64] ;  /* 0x0000000612178981 */ /* 0x000ee8000c1e1900 */
[----:B------:R-:W4:Y:S04]  /*5b70*/  @P1 LDG.E R26, desc[UR6][R18.64+0x24] ;  /* 0x00002406121a1981 */ /* 0x000f28000c1e1900 */
[----:B------:R-:W4:Y:S04]  /*5b80*/  @P2 LDG.E R28, desc[UR6][R18.64+0x38] ;  /* 0x00003806121c2981 */ /* 0x000f28000c1e1900 */
[----:B------:R-:W4:Y:S04]  /*5b90*/  @P1 LDG.E R27, desc[UR6][R18.64+0x14] ;  /* 0x00001406121b1981 */ /* 0x000f28000c1e1900 */
[----:B------:R-:W4:Y:S01]  /*5ba0*/  @P2 LDG.E R29, desc[UR6][R18.64+0x28] ;  /* 0x00002806121d2981 */ /* 0x000f22000c1e1900 */
[----:B--2---:R-:W-:-:S03]  /*5bb0*/  @!P0 LOP3.LUT R7, R7, R24, RZ, 0x3c, !PT ;  /* 0x0000001807078212 */ /* 0x004fc600078e3cff */
[----:B------:R-:W2:Y:S01]  /*5bc0*/  @!P0 LDG.E R24, desc[UR6][R18.64+0x8] ;  /* 0x0000080612188981 */ /* 0x000ea2000c1e1900 */
[----:B---3--:R-:W-:-:S03]  /*5bd0*/  @!P0 LOP3.LUT R0, R0, R23, RZ, 0x3c, !PT ;  /* 0x0000001700008212 */ /* 0x008fc600078e3cff */
[----:B------:R-:W3:Y:S01]  /*5be0*/  @!P0 LDG.E R23, desc[UR6][R18.64+0x4] ;  /* 0x0000040612178981 */ /* 0x000ee2000c1e1900 */
[----:B----4-:R-:W-:-:S03]  /*5bf0*/  @P1 LOP3.LUT R7, R7, R26, RZ, 0x3c, !PT ;  /* 0x0000001a07071212 */ /* 0x010fc600078e3cff */
[----:B------:R-:W4:Y:S01]  /*5c00*/  @P3 LDG.E R26, desc[UR6][R18.64+0x4c] ;  /* 0x00004c06121a3981 */ /* 0x000f22000c1e1900 */
[----:B------:R-:W-:-:S03]  /*5c10*/  @P2 LOP3.LUT R7, R7, R28, RZ, 0x3c, !PT ;  /* 0x0000001c07072212 */ /* 0x000fc600078e3cff */
[----:B------:R-:W4:Y:S01]  /*5c20*/  @P4 LDG.E R28, desc[UR6][R18.64+0x60] ;  /* 0x00006006121c4981 */ /* 0x000f22000c1e1900 */
[----:B--2---:R-:W-:-:S03]  /*5c30*/  @!P0 LOP3.LUT R5, R5, R24, RZ, 0x3c, !PT ;  /* 0x0000001805058212 */ /* 0x004fc600078e3cff */
[----:B------:R-:W2:Y:S01]  /*5c40*/  @P5 LDG.E R24, desc[UR6][R18.64+0x74] ;  /* 0x0000740612185981 */ /* 0x000ea2000c1e1900 */
[----:B---3--:R-:W-:-:S03]  /*5c50*/  @!P0 LOP3.LUT R4, R4, R23, RZ, 0x3c, !PT ;  /* 0x0000001704048212 */ /* 0x008fc600078e3cff */
[----:B------:R-:W3:Y:S01]  /*5c60*/  @!P0 LDG.E R23, desc[UR6][R18.64+0xc] ;  /* 0x00000c0612178981 */ /* 0x000ee2000c1e1900 */
[----:B----4-:R-:W-:Y:S02]  /*5c70*/  @P3 LOP3.LUT R7, R7, R26, RZ, 0x3c, !PT ;  /* 0x0000001a07073212 */ /* 0x010fe400078e3cff */
[----:B------:R-:W-:Y:S01]  /*5c80*/  @P1 LOP3.LUT R0, R0, R27, RZ, 0x3c, !PT ;  /* 0x0000001b00001212 */ /* 0x000fe200078e3cff */
[----:B------:R-:W4:Y:S01]  /*5c90*/  @P6 LDG.E R26, desc[UR6][R18.64+0x88] ;  /* 0x00008806121a6981 */ /* 0x000f22000c1e1900 */
[----:B------:R-:W-:-:S03]  /*5ca0*/  @P4 LOP3.LUT R7, R7, R28, RZ, 0x3c, !PT ;  /* 0x0000001c07074212 */ /* 0x000fc600078e3cff */
[----:B------:R-:W4:Y:S01]  /*5cb0*/  @P1 LDG.E R27, desc[UR6][R18.64+0x20] ;  /* 0x00002006121b1981 */ /* 0x000f22000c1e1900 */
[----:B--2---:R-:W-:-:S03]  /*5cc0*/  @P5 LOP3.LUT R7, R7, R24, RZ, 0x3c, !PT ;  /* 0x0000001807075212 */ /* 0x004fc600078e3cff */
[----:B------:R-:W2:Y:S01]  /*5cd0*/  @P1 LDG.E R24, desc[UR6][R18.64+0x1c] ;  /* 0x00001c0612181981 */ /* 0x000ea2000c1e1900 */
[----:B---3--:R-:W-:-:S03]  /*5ce0*/  @!P0 LOP3.LUT R6, R6, R23, RZ, 0x3c, !PT ;  /* 0x0000001706068212 */ /* 0x008fc600078e3cff */
[----:B------:R-:W3:Y:S01]  /*5cf0*/  @P1 LDG.E R23, desc[UR6][R18.64+0x18] ;  /* 0x0000180612171981 */ /* 0x000ee2000c1e1900 */
[----:B----4-:R-:W-:-:S03]  /*5d00*/  @P1 LOP3.LUT R6, R6, R27, RZ, 0x3c, !PT ;  /* 0x0000001b06061212 */ /* 0x010fc600078e3cff */
[----:B------:R-:W4:Y:S01]  /*5d10*/  @P2 LDG.E R27, desc[UR6][R18.64+0x34] ;  /* 0x00003406121b2981 */ /* 0x000f22000c1e1900 */
[----:B--2---:R-:W-:-:S03]  /*5d20*/  @P1 LOP3.LUT R5, R5, R24, RZ, 0x3c, !PT ;  /* 0x0000001805051212 */ /* 0x004fc600078e3cff */
[----:B------:R-:W2:Y:S01]  /*5d30*/  @P2 LDG.E R24, desc[UR6][R18.64+0x30] ;  /* 0x0000300612182981 */ /* 0x000ea2000c1e1900 */
[----:B---3--:R-:W-:-:S03]  /*5d40*/  @P1 LOP3.LUT R4, R4, R23, RZ, 0x3c, !PT ;  /* 0x0000001704041212 */ /* 0x008fc600078e3cff */
[----:B------:R-:W3:Y:S01]  /*5d50*/  @P2 LDG.E R23, desc[UR6][R18.64+0x2c] ;  /* 0x00002c0612172981 */ /* 0x000ee2000c1e1900 */
[----:B------:R-:W-:-:S03]  /*5d60*/  @P2 LOP3.LUT R0, R0, R29, RZ, 0x3c, !PT ;  /* 0x0000001d00002212 */ /* 0x000fc600078e3cff */
        /* <DEDUP_REMOVED lines=31> */
[----:B------:R-:W-:Y:S02]  /*5f60*/  LOP3.LUT P0, RZ, R25, 0x80, RZ, 0xc0, !PT ;  /* 0x0000008019ff7812 */ /* 0x000fe4000780c0ff */
[----:B------:R-:W-:Y:S02]  /*5f70*/  @P6 LOP3.LUT R7, R7, R26, RZ, 0x3c, !PT ;  /* 0x0000001a07076212 */ /* 0x000fe400078e3cff */
[----:B------:R-:W-:Y:S02]  /*5f80*/  @P6 LOP3.LUT R0, R0, R29, RZ, 0x3c, !PT ;  /* 0x0000001d00006212 */ /* 0x000fe400078e3cff */
[----:B----4-:R-:W-:-:S07]  /*5f90*/  @P6 LOP3.LUT R6, R6, R27, RZ, 0x3c, !PT ;  /* 0x0000001b06066212 */ /* 0x010fce00078e3cff */
[----:B------:R-:W4:Y:S04]  /*5fa0*/  @P0 LDG.E R29, desc[UR6][R18.64+0x8c] ;  /* 0x00008c06121d0981 */ /* 0x000f28000c1e1900 */
[----:B------:R-:W4:Y:S04]  /*5fb0*/  @P0 LDG.E R27, desc[UR6][R18.64+0x98] ;  /* 0x00009806121b0981 */ /* 0x000f28000c1e1900 */
[----:B------:R-:W4:Y:S01]  /*5fc0*/  @P0 LDG.E R26, desc[UR6][R18.64+0x9c] ;  /* 0x00009c06121a0981 */ /* 0x000f22000c1e1900 */
[----:B--2---:R-:W-:-:S03]  /*5fd0*/  @P6 LOP3.LUT R5, R5, R24, RZ, 0x3c, !PT ;  /* 0x0000001805056212 */ /* 0x004fc600078e3cff */
[----:B------:R-:W2:Y:S01]  /*5fe0*/  @P0 LDG.E R24, desc[UR6][R18.64+0x94] ;  /* 0x0000940612180981 */ /* 0x000ea2000c1e1900 */
[----:B---3--:R-:W-:-:S03]  /*5ff0*/  @P6 LOP3.LUT R4, R4, R23, RZ, 0x3c, !PT ;  /* 0x0000001704046212 */ /* 0x008fc600078e3cff */
[----:B------:R-:W3:Y:S01]  /*6000*/  @P0 LDG.E R23, desc[UR6][R18.64+0x90] ;  /* 0x0000900612170981 */ /* 0x000ee2000c1e1900 */
[----:B----4-:R-:W-:Y:S02]  /*6010*/  @P0 LOP3.LUT R0, R0, R29, RZ, 0x3c, !PT ;  /* 0x0000001d00000212 */ /* 0x010fe400078e3cff */
[----:B------:R-:W-:Y:S02]  /*6020*/  @P0 LOP3.LUT R6, R6, R27, RZ, 0x3c, !PT ;  /* 0x0000001b06060212 */ /* 0x000fe400078e3cff */
[----:B------:R-:W-:Y:S02]  /*6030*/  @P0 LOP3.LUT R7, R7, R26, RZ, 0x3c, !PT ;  /* 0x0000001a07070212 */ /* 0x000fe400078e3cff */
[----:B--2---:R-:W-:Y:S02]  /*6040*/  @P0 LOP3.LUT R5, R5, R24, RZ, 0x3c, !PT ;  /* 0x0000001805050212 */ /* 0x004fe400078e3cff */
[----:B---3--:R-:W-:Y:S02]  /*6050*/  @P0 LOP3.LUT R4, R4, R23, RZ, 0x3c, !PT ;  /* 0x0000001704040212 */ /* 0x008fe400078e3cff */
        /* <DEDUP_REMOVED lines=12> */
[----:B------:R-:W4:Y:S01]  /*6120*/  @P0 LDG.E R23, desc[UR6][R18.64+0xac] ;  /* 0x0000ac0612170981 */ /* 0x000f22000c1e1900 */
[----:B--2---:R-:W-:-:S03]  /*6130*/  @P3 LOP3.LUT R7, R7, R24, RZ, 0x3c, !PT ;  /* 0x0000001807073212 */ /* 0x004fc600078e3cff */
[----:B------:R-:W2:Y:S01]  /*6140*/  @P0 LDG.E R24, desc[UR6][R18.64+0xa8] ;  /* 0x0000a80612180981 */ /* 0x000ea2000c1e1900 */
[----:B------:R-:W-:-:S03]  /*6150*/  @P0 LOP3.LUT R4, R4, R27, RZ, 0x3c, !PT ;  /* 0x0000001b04040212 */ /* 0x000fc600078e3cff */
[----:B------:R-:W3:Y:S01]  /*6160*/  @P1 LDG.E R27, desc[UR6][R18.64+0xb4] ;  /* 0x0000b406121b1981 */ /* 0x000ee2000c1e1900 */
[----:B----4-:R-:W-:-:S03]  /*6170*/  @P0 LOP3.LUT R6, R6, R23, RZ, 0x3c, !PT ;  /* 0x0000001706060212 */ /* 0x010fc600078e3cff */
[----:B------:R-:W4:Y:S01]  /*6180*/  @P1 LDG.E R23, desc[UR6][R18.64+0xb8] ;  /* 0x0000b80612171981 */ /* 0x000f22000c1e1900 */
[----:B--2---:R-:W-:Y:S02]  /*6190*/  @P0 LOP3.LUT R5, R5, R24, RZ, 0x3c, !PT ;  /* 0x0000001805050212 */ /* 0x004fe400078e3cff */
[----:B------:R-:W-:Y:S01]  /*61a0*/  LOP3.LUT P0, RZ, R25, 0x8000, RZ, 0xc0, !PT ;  /* 0x0000800019ff7812 */ /* 0x000fe2000780c0ff */
[----:B------:R-:W2:Y:S04]  /*61b0*/  @P1 LDG.E R24, desc[UR6][R18.64+0xbc] ;  /* 0x0000bc0612181981 */ /* 0x000ea8000c1e1900 */
[----:B------:R-:W2:Y:S01]  /*61c0*/  @P2 LDG.E R25, desc[UR6][R18.64+0xc8] ;  /* 0x0000c80612192981 */ /* 0x000ea2000c1e1900 */
[----:B---3--:R-:W-:-:S03]  /*61d0*/  @P1 LOP3.LUT R0, R0, R27, RZ, 0x3c, !PT ;  /* 0x0000001b00001212 */ /* 0x008fc600078e3cff */
[----:B------:R-:W3:Y:S01]  /*61e0*/  @P3 LDG.E R27, desc[UR6][R18.64+0xdc] ;  /* 0x0000dc06121b3981 */ /* 0x000ee2000c1e1900 */
[----:B----4-:R-:W-:-:S03]  /*61f0*/  @P1 LOP3.LUT R4, R4, R23, RZ, 0x3c, !PT ;  /* 0x0000001704041212 */ /* 0x010fc600078e3cff */
[----:B------:R-:W4:Y:S01]  /*6200*/  @P1 LDG.E R23, desc[UR6][R18.64+0xc0] ;  /* 0x0000c00612171981 */ /* 0x000f22000c1e1900 */
[----:B--2---:R-:W-:-:S03]  /*6210*/  @P1 LOP3.LUT R5, R5, R24, RZ, 0x3c, !PT ;  /* 0x0000001805051212 */ /* 0x004fc600078e3cff */
        /* <DEDUP_REMOVED lines=19> */
[----:B------:R-:W-:Y:S02]  /*6350*/  @P4 LOP3.LUT R7, R7, R26, RZ, 0x3c, !PT ;  /* 0x0000001a07074212 */ /* 0x000fe400078e3cff */
[----:B---3--:R-:W-:Y:S01]  /*6360*/  @P5 LOP3.LUT R0, R0, R27, RZ, 0x3c, !PT ;  /* 0x0000001b00005212 */ /* 0x008fe200078e3cff */
[----:B------:R-:W3:Y:S01]  /*6370*/  @P5 LDG.E R26, desc[UR6][R18.64+0x114] ;  /* 0x00011406121a5981 */ /* 0x000ee2000c1e1900 */
[----:B----4-:R-:W-:-:S03]  /*6380*/  @P3 LOP3.LUT R6, R6, R23, RZ, 0x3c, !PT ;  /* 0x0000001706063212 */ /* 0x010fc600078e3cff */
[----:B------:R-:W4:Y:S04]  /*6390*/  @P4 LDG.E R23, desc[UR6][R18.64+0xfc] ;  /* 0x0000fc0612174981 */ /* 0x000f28000c1e1900 */
        /* <DEDUP_REMOVED lines=23> */
[----:B------:R-:W-:-:S03]  /*6510*/  @P6 LOP3.LUT R4, R4, R25, RZ, 0x3c, !PT ;  /* 0x0000001904046212 */ /* 0x000fc600078e3cff */
[----:B------:R-:W2:Y:S01]  /*6520*/  @P0 LDG.E R25, desc[UR6][R18.64+0x130] ;  /* 0x0001300612190981 */ /* 0x000ea2000c1e1900 */
[----:B------:R-:W-:-:S04]  /*6530*/  UIADD3 UR4, UPT, UPT, UR4, 0x10, URZ ;  /* 0x0000001004047890 */ /* 0x000fc8000fffe0ff */
[----:B------:R-:W-:Y:S01]  /*6540*/  UISETP.NE.AND UP0, UPT, UR4, 0x20, UPT ;  /* 0x000000200400788c */ /* 0x000fe2000bf05270 */
[----:B----4-:R-:W-:Y:S02]  /*6550*/  @P6 LOP3.LUT R6, R6, R23, RZ, 0x3c, !PT ;  /* 0x0000001706066212 */ /* 0x010fe400078e3cff */
[----:B---3--:R-:W-:Y:S02]  /*6560*/  @P0 LOP3.LUT R7, R7, R26, RZ, 0x3c, !PT ;  /* 0x0000001a07070212 */ /* 0x008fe400078e3cff */
[----:B------:R-:W-:Y:S02]  /*6570*/  @P0 LOP3.LUT R6, R6, R27, RZ, 0x3c, !PT ;  /* 0x0000001b06060212 */ /* 0x000fe400078e3cff */
[----:B--2---:R-:W-:Y:S02]  /*6580*/  @P0 LOP3.LUT R5, R5, R24, RZ, 0x3c, !PT ;  /* 0x0000001805050212 */ /* 0x004fe400078e3cff */
        /* <DEDUP_REMOVED lines=8> */
.L_x_329:
[----:B------:R-:W-:Y:S05]  /*6610*/  BSYNC.RECONVERGENT B1 ;  /* 0x0000000000017941 */ /* 0x000fea0003800200 */
.L_x_328:
[C---:B------:R-:W-:Y:S01]  /*6620*/  ISETP.GT.U32.AND P0, PT, R10.reuse, 0x3, PT ;  /* 0x000000030a00780c */ /* 0x040fe20003f04070 */
[----:B------:R-:W-:Y:S01]  /*6630*/  VIADD R9, R9, 0x1 ;  /* 0x0000000109097836 */ /* 0x000fe20000000000 */
[--C-:B------:R-:W-:Y:S02]  /*6640*/  SHF.R.U64 R10, R10, 0x2, R3.reuse ;  /* 0x000000020a0a7819 */ /* 0x100fe40000001203 */
[----:B------:R-:W-:Y:S02]  /*6650*/  ISETP.GT.U32.AND.EX P0, PT, R3, RZ, PT, P0 ;  /* 0x000000ff0300720c */ /* 0x000fe40003f04100 */
[----:B------:R-:W-:-:S11]  /*6660*/  SHF.R.U32.HI R3, RZ, 0x2, R3 ;  /* 0x00000002ff037819 */ /* 0x000fd60000011603 */
[----:B------:R-:W-:Y:S05]  /*6670*/  @P0 BRA `(.L_x_336) ;  /* 0xffffffd800bc0947 */ /* 0x000fea000383ffff */
.L_x_327:
[----:B------:R-:W-:Y:S05]  /*6680*/  BSYNC.RECONVERGENT B0 ;  /* 0x0000000000007941 */ /* 0x000fea0003800200 */
.L_x_326:
[----:B------:R-:W-:-:S13]  /*6690*/  ISETP.GE.AND P0, PT, R16, R17, PT ;  /* 0x000000111000720c */ /* 0x000fda0003f06270 */
[----:B------:R-:W-:Y:S05]  /*66a0*/  @P0 EXIT ;  /* 0x000000000000094d */ /* 0x000fea0003800000 */
[----:B------:R-:W-:Y:S01]  /*66b0*/  FFMA R3, RZ, 1.4426950216293334961, RZ ;  /* 0x3fb8aa3bff037823 */ /* 0x000fe200000000ff */
[----:B------:R-:W-:Y:S02]  /*66c0*/  IMAD.MOV.U32 R9, RZ, RZ, 0x2f74898d ;  /* 0x2f74898dff097424 */ /* 0x000fe400078e00ff */
[----:B------:R-:W-:Y:S02]  /*66d0*/  IMAD.MOV.U32 R8, RZ, RZ, 0x3fb8aa3b ;  /* 0x3fb8aa3bff087424 */ /* 0x000fe400078e00ff */
[----:B------:R-:W-:Y:S01]  /*66e0*/  FADD R3, RZ, R3 ;  /* 0x00000003ff037221 */ /* 0x000fe20000000000 */
[----:B------:R-:W-:Y:S02]  /*66f0*/  IMAD.MOV.U32 R17, RZ, RZ, 0x3db7672a ;  /* 0x3db7672aff117424 */ /* 0x000fe400078e00ff */
[----:B------:R-:W-:Y:S01]  /*6700*/  FFMA R8, R8, R9, 4.0178807125812454615e-07 ;  /* 0x34d7b55508087423 */ /* 0x000fe20000000009 */
[----:B------:R-:W-:Y:S01]  /*6710*/  FFMA R3, RZ, RZ, R3 ;  /* 0x000000ffff037223 */ /* 0x000fe20000000003 */
[----:B------:R-:W-:-:S02]  /*6720*/  IMAD.MOV.U32 R19, RZ, RZ, 0x391fcb8e ;  /* 0x391fcb8eff137424 */ /* 0x000fc400078e00ff */
[----:B------:R-:W-:Y:S01]  /*6730*/  FFMA R8, R17, 1.9251366722983220825e-08, R8 ;  /* 0x32a55e3411087823 */ /* 0x000fe20000000008 */
[----:B------:R-:W-:Y:S01]  /*6740*/  FFMA R13, RZ, RZ, R3 ;  /* 0x000000ffff0d7223 */ /* 0x000fe20000000003 */
[----:B------:R-:W-:Y:S02]  /*6750*/  IMAD R12, R12, 0x587c5, R2 ;  /* 0x000587c50c0c7824 */ /* 0x000fe400078e0202 */
[----:B------:R-:W-:Y:S01]  /*6760*/  FFMA R8, R9, 0.0028959452174603939056, R8 ;  /* 0x3b3dc9e609087823 */ /* 0x000fe20000000008 */
[----:B------:R-:W-:-:S03]  /*6770*/  FADD R15, R13, 1 ;  /* 0x3f8000000d0f7421 */ /* 0x000fc60000000000 */
[----:B------:R-:W-:Y:S01]  /*6780*/  FFMA R17, R17, 0.0009653150336816906929, R8 ;  /* 0x3a7d0d3211117823 */ /* 0x000fe20000000008 */
[C---:B------:R-:W-:Y:S01]  /*6790*/  FMUL R10, R15.reuse, -3.3530001640319824219 ;  /* 0xc056978e0f0a7820 */ /* 0x040fe20000400000 */
[----:B------:R-:W-:Y:S02]  /*67a0*/  FADD R14, R15, -1 ;  /* 0xbf8000000f0e7421 */ /* 0x000fe40000000000 */
[----:B------:R-:W-:Y:S01]  /*67b0*/  FADD R18, R17, 8.1291961669921875 ;  /* 0x4102113011127421 */ /* 0x000fe20000000000 */
[----:B------:R-:W4:Y:S01]  /*67c0*/  FRND R9, R10 ;  /* 0x0000000a00097307 */ /* 0x000f220000201000 */
[----:B------:R-:W-:Y:S01]  /*67d0*/  FADD R14, R13, -R14 ;  /* 0x8000000e0d0e7221 */ /* 0x000fe20000000000 */
[----:B------:R-:W-:Y:S01]  /*67e0*/  FFMA R15, R15, -3.3530001640319824219, -R10 ;  /* 0xc056978e0f0f7823 */ /* 0x000fe2000000080a */
[C---:B------:R-:W-:Y:S01]  /*67f0*/  FMUL R3, R18.reuse, -3.3530001640319824219 ;  /* 0xc056978e12037820 */ /* 0x040fe20000400000 */
[----:B------:R-:W-:Y:S01]  /*6800*/  FADD R20, R18, -8.1291961669921875 ;  /* 0xc102113012147421 */ /* 0x000fe20000000000 */
[----:B------:R-:W-:Y:S01]  /*6810*/  FSETP.GEU.AND P2, PT, R10, RZ, PT ;  /* 0x000000ff0a00720b */ /* 0x000fe20003f4e000 */
[----:B------:R-:W-:-:S02]  /*6820*/  FFMA R14, R14, -3.3530001640319824219, R15 ;  /* 0xc056978e0e0e7823 */ /* 0x000fc4000000000f */
[----:B------:R-:W5:Y:S01]  /*6830*/  FRND R8, R3 ;  /* 0x0000000300087307 */ /* 0x000f620000201000 */
[----:B------:R-:W-:Y:S01]  /*6840*/  FADD R20, R17, -R20 ;  /* 0x8000001411147221 */ /* 0x000fe20000000000 */
[----:B------:R-:W-:Y:S01]  /*6850*/  FFMA R17, R18, -3.3530001640319824219, -R3 ;  /* 0xc056978e12117823 */ /* 0x000fe20000000803 */
[----:B------:R-:W-:-:S03]  /*6860*/  FSETP.GEU.AND P3, PT, R3, RZ, PT ;  /* 0x000000ff0300720b */ /* 0x000fc60003f6e000 */
[----:B------:R-:W-:Y:S01]  /*6870*/  FFMA R17, R20, -3.3530001640319824219, R17 ;  /* 0xc056978e14117823 */ /* 0x000fe20000000011 */
[----:B----4-:R-:W-:Y:S01]  /*6880*/  FADD R13, R10, -R9 ;  /* 0x800000090a0d7221 */ /* 0x010fe20000000000 */
[----:B------:R-:W-:-:S03]  /*6890*/  FSETP.GT.AND P0, PT, R9, RZ, PT ;  /* 0x000000ff0900720b */ /* 0x000fc60003f04000 */
[----:B------:R-:W-:Y:S01]  /*68a0*/  FADD R14, R14, R13 ;  /* 0x0000000d0e0e7221 */ /* 0x000fe20000000000 */
[----:B-----5:R-:W-:-:S03]  /*68b0*/  FADD R18, R3, -R8 ;  /* 0x8000000803127221 */ /* 0x020fc60000000000 */
[----:B------:R-:W-:Y:S01]  /*68c0*/  FFMA R15, R14, R19, 0.0013391353422775864601 ;  /* 0x3aaf85ed0e0f7423 */ /* 0x000fe20000000013 */
[----:B------:R-:W-:Y:S01]  /*68d0*/  FSETP.GT.AND P1, PT, R8, RZ, PT ;  /* 0x000000ff0800720b */ /* 0x000fe20003f24000 */
[----:B------:R-:W-:Y:S02]  /*68e0*/  FADD R13, R17, R18 ;  /* 0x00000012110d7221 */ /* 0x000fe40000000000 */
[C---:B------:R-:W-:Y:S01]  /*68f0*/  FFMA R15, R14.reuse, R15, 0.0096188392490148544312 ;  /* 0x3c1d98560e0f7423 */ /* 0x040fe2000000000f */
[----:B------:R4:W5:Y:S01]  /*6900*/  F2I.NTZ R17, R10 ;  /* 0x0000000a00117305 */ /* 0x0009620000203100 */
[----:B------:R-:W-:Y:S01]  /*6910*/  SEL R8, RZ, 0x83000000, P0 ;  /* 0x83000000ff087807 */ /* 0x000fe20000000000 */
[C---:B------:R-:W-:Y:S01]  /*6920*/  FFMA R18, R13.reuse, R19, 0.0013391353422775864601 ;  /* 0x3aaf85ed0d127423 */ /* 0x040fe20000000013 */
[C---:B------:R-:W-:Y:S01]  /*6930*/  FFMA R15, R14.reuse, R15, 0.055503588169813156128 ;  /* 0x3d6357bb0e0f7423 */ /* 0x040fe2000000000f */
[----:B------:R-:W-:Y:S02]  /*6940*/  SEL R20, RZ, 0x83000000, P1 ;  /* 0x83000000ff147807 */ /* 0x000fe40000800000 */
[C---:B------:R-:W-:Y:S01]  /*6950*/  FFMA R18, R13.reuse, R18, 0.0096188392490148544312 ;  /* 0x3c1d98560d127423 */ /* 0x040fe20000000012 */
[----:B------:R-:W-:Y:S01]  /*6960*/  FFMA R19, R14, R15, 0.24022644758224487305 ;  /* 0x3e75fdec0e137423 */ /* 0x000fe2000000000f */
[----:B------:R-:W-:Y:S01]  /*6970*/  FSETP.GT.AND P0, PT, |R10|, 152, PT ;  /* 0x431800000a00780b */ /* 0x000fe20003f04200 */
[----:B------:R-:W0:Y:S01]  /*6980*/  F2I.NTZ R15, R3 ;  /* 0x00000003000f7305 */ /* 0x000e220000203100 */
[----:B------:R-:W-:Y:S01]  /*6990*/  FFMA R18, R13, R18, 0.055503588169813156128 ;  /* 0x3d6357bb0d127423 */ /* 0x000fe20000000012 */
[----:B------:R-:W-:Y:S01]  /*69a0*/  FFMA R19, R14, R19, 0.69314718246459960938 ;  /* 0x3f3172180e137423 */ /* 0x000fe20000000013 */
[----:B------:R-:W-:Y:S01]  /*69b0*/  FSETP.GT.AND P1, PT, |R3|, 152, PT ;  /* 0x431800000300780b */ /* 0x000fe20003f24200 */
[----:B----4-:R-:W-:-:S02]  /*69c0*/  IMAD.MOV.U32 R10, RZ, RZ, R0 ;  /* 0x000000ffff0a7224 */ /* 0x010fc400078e0000 */
[----:B------:R-:W-:Y:S01]  /*69d0*/  FFMA R18, R13, R18, 0.24022644758224487305 ;  /* 0x3e75fdec0d127423 */ /* 0x000fe20000000012 */
[----:B------:R-:W-:Y:S01]  /*69e0*/  FFMA R19, R14, R19, 1 ;  /* 0x3f8000000e137423 */ /* 0x000fe20000000013 */
[----:B-----5:R-:W-:Y:S02]  /*69f0*/  IMAD R17, R17, 0x800000, -R8 ;  /* 0x0080000011117824 */ /* 0x020fe400078e0a08 */
[----:B------:R-:W-:Y:S02]  /*6a00*/  VIADD R14, R8, 0x7f000000 ;  /* 0x7f000000080e7836 */ /* 0x000fe40000000000 */
[----:B------:R-:W-:Y:S01]  /*6a10*/  FFMA R18, R13, R18, 0.69314718246459960938 ;  /* 0x3f3172180d127423 */ /* 0x000fe20000000012 */
[----:B------:R-:W4:Y:S01]  /*6a20*/  LDC.64 R8, c[0x0][0x388] ;  /* 0x0000e200ff087b82 */ /* 0x000f220000000a00 */
[----:B0123--:R-:W-:Y:S02]  /*6a30*/  IMAD.MOV.U32 R0, RZ, RZ, R12 ;  /* 0x000000ffff007224 */ /* 0x00ffe400078e000c */
[----:B------:R-:W-:Y:S01]  /*6a40*/  FMUL R14, R19, R14 ;  /* 0x0000000e130e7220 */ /* 0x000fe20000400000 */
[----:B------:R-:W-:Y:S01]  /*6a50*/  FFMA R18, R13, R18, 1 ;  /* 0x3f8000000d127423 */ /* 0x000fe20000000012 */
[----:B------:R-:W-:-:S02]  /*6a60*/  VIADD R13, R20, 0x7f000000 ;  /* 0x7f000000140d7836 */ /* 0x000fc40000000000 */
[----:B------:R-:W-:Y:S02]  /*6a70*/  IMAD R20, R15, 0x800000, -R20 ;  /* 0x008000000f147824 */ /* 0x000fe400078e0a14 */
[----:B------:R-:W-:Y:S01]  /*6a80*/  FMUL R2, R14, R17 ;  /* 0x000000110e027220 */ /* 0x000fe20000400000 */
[----:B------:R-:W-:Y:S01]  /*6a90*/  FMUL R13, R18, R13 ;  /* 0x0000000d120d7220 */ /* 0x000fe20000400000 */
[----:B------:R-:W-:-:S03]  /*6aa0*/  @P0 FSEL R2, RZ, +INF , !P2 ;  /* 0x7f800000ff020808 */ /* 0x000fc60005000000 */
[----:B------:R-:W-:Y:S01]  /*6ab0*/  FMUL R13, R13, R20 ;  /* 0x000000140d0d7220 */ /* 0x000fe20000400000 */
[----:B------:R-:W-:-:S05]  /*6ac0*/  @P1 FSEL R13, RZ, +INF , !P3 ;  /* 0x7f800000ff0d1808 */ /* 0x000fca0005800000 */
[----:B------:R-:W-:-:S07]  /*6ad0*/  FADD R3, -R2, R13 ;  /* 0x0000000d02037221 */ /* 0x000fce0000000100 */
.L_x_339:
[----:B------:R-:W-:Y:S01]  /*6ae0*/  SHF.R.U32.HI R13, RZ, 0x2, R10 ;  /* 0x00000002ff0d7819 */ /* 0x000fe2000001160a */
[----:B------:R-:W-:Y:S01]  /*6af0*/  VIADD R0, R0, 0x587c5 ;  /* 0x000587c500007836 */ /* 0x000fe20000000000 */
[----:B------:R-:W-:Y:S01]  /*6b00*/  BSSY.RECONVERGENT B0, `(.L_x_337) ;  /* 0x0000058000007945 */ /* 0x000fe20003800200 */
[----:B------:R-:W-:Y:S01]  /*6b10*/  IMAD.MOV.U32 R15, RZ, RZ, 0x2f800000 ;  /* 0x2f800000ff0f7424 */ /* 0x000fe200078e00ff */
[----:B------:R-:W-:Y:S01]  /*6b20*/  LOP3.LUT R13, R13, R10, RZ, 0x3c, !PT ;  /* 0x0000000a0d0d7212 */ /* 0x000fe200078e3cff */
[----:B------:R-:W-:Y:S02]  /*6b30*/  IMAD.SHL.U32 R10, R7, 0x10, RZ ;  /* 0x00000010070a7824 */ /* 0x000fe400078e00ff */
[----:B------:R-:W-:Y:S02]  /*6b40*/  IMAD.MOV.U32 R14, RZ, RZ, 0x3f800000 ;  /* 0x3f800000ff0e7424 */ /* 0x000fe400078e00ff */
[----:B------:R-:W-:-:S05]  /*6b50*/  IMAD.SHL.U32 R12, R13, 0x2, RZ ;  /* 0x000000020d0c7824 */ /* 0x000fca00078e00ff */
[----:B------:R-:W-:-:S04]  /*6b60*/  LOP3.LUT R10, R13, R12, R10, 0x96, !PT ;  /* 0x0000000c0d0a7212 */ /* 0x000fc800078e960a */
[----:B------:R-:W-:-:S05]  /*6b70*/  LOP3.LUT R13, R10, R7, RZ, 0x3c, !PT ;  /* 0x000000070a0d7212 */ /* 0x000fca00078e3cff */
[----:B------:R-:W-:-:S05]  /*6b80*/  IMAD.IADD R10, R13, 0x1, R0 ;  /* 0x000000010d0a7824 */ /* 0x000fca00078e0200 */
[----:B------:R-:W-:-:S05]  /*6b90*/  I2FP.F32.U32 R10, R10 ;  /* 0x0000000a000a7245 */ /* 0x000fca0000201000 */
[----:B------:R-:W-:-:S04]  /*6ba0*/  FFMA R10, R10, R15, 1.1641532182693481445e-10 ;  /* 0x2f0000000a0a7423 */ /* 0x000fc8000000000f */
[----:B------:R-:W-:Y:S01]  /*6bb0*/  FFMA R12, R3, R10, R2 ;  /* 0x0000000a030c7223 */ /* 0x000fe20000000002 */
        /* <DEDUP_REMOVED lines=8> */
[----:B------:R-:W-:Y:S01]  /*6c40*/  @P0 FADD R14, R12, -0.29824036359786987305 ;  /* 0xbe98b2f60c0e0421 */ /* 0x000fe20000000000 */
        /* <DEDUP_REMOVED lines=42> */
[----:B------:R-:W-:Y:S01]  /*6ef0*/  FMUL R13, R18, -0.29824036359786987305 ;  /* 0xbe98b2f6120d7820 */ /* 0x000fe20000400000 */
[----:B------:R-:W-:-:S03]  /*6f00*/  FADD R14, -R14, R18 ;  /* 0x000000120e0e7221 */ /* 0x000fc60000000100 */
[----:B------:R-:W0:Y:S01]  /*6f10*/  FRND R20, R13 ;  /* 0x0000000d00147307 */ /* 0x000e220000201000 */
[----:B------:R-:W-:Y:S01]  /*6f20*/  FADD R15, R15, -R14 ;  /* 0x8000000e0f0f7221 */ /* 0x000fe20000000000 */
[----:B------:R-:W-:Y:S01]  /*6f30*/  FFMA R18, R18, -0.29824036359786987305, -R13 ;  /* 0xbe98b2f612127823 */ /* 0x000fe2000000080d */
[----:B------:R-:W-:-:S03]  /*6f40*/  FSETP.GT.AND P1, PT, |R13|, 152, PT ;  /* 0x431800000d00780b */ /* 0x000fc60003f24200 */
[----:B------:R-:W-:Y:S02]  /*6f50*/  FFMA R15, R15, -0.29824036359786987305, R18 ;  /* 0xbe98b2f60f0f7823 */ /* 0x000fe40000000012 */
        /* <DEDUP_REMOVED lines=18> */
.L_x_338:
[----:B------:R-:W-:Y:S05]  /*7080*/  BSYNC.RECONVERGENT B0 ;  /* 0x0000000000007941 */ /* 0x000fea0003800200 */
.L_x_337:
[----:B----4-:R-:W2:Y:S01]  /*7090*/  LDG.E.64 R12, desc[UR6][R8.64+0x8] ;  /* 0x00000806080c7981 */ /* 0x010ea2000c1e1b00 */
[----:B------:R-:W0:Y:S02]  /*70a0*/  F2I.FLOOR.NTZ R14, R14 ;  /* 0x0000000e000e7305 */ /* 0x000e240000207100 */
[----:B0-----:R-:W-:Y:S01]  /*70b0*/  VIMNMX R15, PT, PT, R14, 0x2, !PT ;  /* 0x000000020e0f7848 */ /* 0x001fe20007fe0100 */
[----:B--2---:R-:W-:-:S05]  /*70c0*/  IMAD.WIDE R12, R16, 0x4, R12 ;  /* 0x00000004100c7825 */ /* 0x004fca00078e020c */
[----:B------:R0:W-:Y:S04]  /*70d0*/  STG.E desc[UR6][R12.64], R15 ;  /* 0x0000000f0c007986 */ /* 0x0001e8000c101906 */
[----:B------:R-:W2:Y:S01]  /*70e0*/  LDG.E R17, desc[UR6][R8.64+0x4] ;  /* 0x0000040608117981 */ /* 0x000ea2000c1e1900 */
[----:B------:R-:W-:-:S05]  /*70f0*/  IMAD.IADD R16, R11, 0x1, R16 ;  /* 0x000000010b107824 */ /* 0x000fca00078e0210 */
[----:B--2---:R-:W-:-:S13]  /*7100*/  ISETP.GE.AND P0, PT, R16, R17, PT ;  /* 0x000000111000720c */ /* 0x004fda0003f06270 */
[----:B0-----:R-:W-:Y:S05]  /*7110*/  @!P0 BRA `(.L_x_339) ;  /* 0xfffffff800708947 */ /* 0x001fea000383ffff */
[----:B------:R-:W-:Y:S05]  /*7120*/  EXIT ;  /* 0x000000000000794d */ /* 0x000fea0003800000 */
.L_x_340:
        /* <DEDUP_REMOVED lines=13> */
.L_x_353:


//--------------------- .nv.global.init           --------------------------
	.section	.nv.global.init,"aw",@progbits
	.align	4
.nv.global.init:
	.type		mrg32k3aM1SubSeq,@object
	.size		mrg32k3aM1SubSeq,(mrg32k3aM2SubSeq - mrg32k3aM1SubSeq)
mrg32k3aM1SubSeq:
        /*0000*/ 	.byte	0x0b, 0xcc, 0xee, 0x04, 0x73, 0x29, 0x8b, 0x6f, 0xf6, 0x53, 0x03, 0xf6, 0x23, 0xf6, 0xea, 0xda
        /* <DEDUP_REMOVED lines=125> */
	.type		mrg32k3aM2SubSeq,@object
	.size		mrg32k3aM2SubSeq,(mrg32k3aM1 - mrg32k3aM2SubSeq)
mrg32k3aM2SubSeq:
        /* <DEDUP_REMOVED lines=126> */
	.type		mrg32k3aM1,@object
	.size		mrg32k3aM1,(mrg32k3aM1Seq - mrg32k3aM1)
mrg32k3aM1:
        /* <DEDUP_REMOVED lines=144> */
	.type		mrg32k3aM1Seq,@object
	.size		mrg32k3aM1Seq,(mrg32k3aM2 - mrg32k3aM1Seq)
mrg32k3aM1Seq:
        /* <DEDUP_REMOVED lines=144> */
	.type		mrg32k3aM2,@object
	.size		mrg32k3aM2,(mrg32k3aM2Seq - mrg32k3aM2)
mrg32k3aM2:
        /* <DEDUP_REMOVED lines=144> */
	.type		mrg32k3aM2Seq,@object
	.size		mrg32k3aM2Seq,(precalc_xorwow_matrix - mrg32k3aM2Seq)
mrg32k3aM2Seq:
        /* <DEDUP_REMOVED lines=144> */
	.type		precalc_xorwow_matrix,@object
	.size		precalc_xorwow_matrix,(precalc_xorwow_offset_matrix - precalc_xorwow_matrix)
precalc_xorwow_matrix:
        /* <DEDUP_REMOVED lines=6400> */
	.type		precalc_xorwow_offset_matrix,@object
	.size		precalc_xorwow_offset_matrix,($str$9 - precalc_xorwow_offset_matrix)
precalc_xorwow_offset_matrix:
        /* <DEDUP_REMOVED lines=6400> */
	.type		$str$9,@object
	.size		$str$9,($str$8 - $str$9)
$str$9:
        /*353c0*/ 	.byte	0x0a, 0x00
	.type		$str$8,@object
	.size		$str$8,($str$1 - $str$8)
$str$8:
        /*353c2*/ 	.byte	0x25, 0x64, 0x20, 0x00
	.type		$str$1,@object
	.size		$str$1,($str$7 - $str$1)
$str$1:
        /*353c6*/ 	.byte	0x56, 0x65, 0x72, 0x74, 0x69, 0x63, 0x65, 0x73, 0x20, 0x73, 0x6f, 0x72, 0x74, 0x65, 0x64, 0x20
        /*353d6*/ 	.byte	0x62, 0x79, 0x20, 0x64, 0x65, 0x67, 0x72, 0x65, 0x65, 0x0a, 0x00
	.type		$str$7,@object
	.size		$str$7,($str$4 - $str$7)
$str$7:
        /*353e1*/ 	.byte	0x46, 0x69, 0x6e, 0x61, 0x6c, 0x20, 0x70, 0x61, 0x72, 0x74, 0x69, 0x74, 0x69, 0x6f, 0x6e, 0x20
        /*353f1*/ 	.byte	0x64, 0x69, 0x73, 0x74, 0x72, 0x69, 0x62, 0x75, 0x74, 0x69, 0x6f, 0x6e, 0x3a, 0x0a, 0x00
	.type		$str$4,@object
	.size		$str$4,($str$2 - $str$4)
$str$4:
        /*35400*/ 	.byte	0x49, 0x74, 0x65, 0x72, 0x61, 0x74, 0x69, 0x76, 0x65, 0x20, 0x62, 0x69, 0x70, 0x61, 0x72, 0x74
        /*35410*/ 	.byte	0x69, 0x74, 0x69, 0x6f, 0x6e, 0x69, 0x6e, 0x67, 0x20, 0x63, 0x6f, 0x6d, 0x70, 0x6c, 0x65, 0x74
        /*35420*/ 	.byte	0x65, 0x0a, 0x00
	.type		$str$2,@object
	.size		$str$2,($str$5 - $str$2)
$str$2:
        /*35423*/ 	.byte	0x4c, 0x65, 0x76, 0x65, 0x6c, 0x20, 0x25, 0x64, 0x3a, 0x20, 0x50, 0x72, 0x6f, 0x63, 0x65, 0x73
        /*35433*/ 	.byte	0x73, 0x69, 0x6e, 0x67, 0x20, 0x25, 0x64, 0x20, 0x70, 0x61, 0x72, 0x74, 0x69, 0x74, 0x69, 0x6f
        /*35443*/ 	.byte	0x6e, 0x73, 0x0a, 0x00
	.type		$str$5,@object
	.size		$str$5,($str$6 - $str$5)
$str$5:
        /*35447*/ 	.byte	0x41, 0x6c, 0x6c, 0x20, 0x76, 0x65, 0x72, 0x74, 0x69, 0x63, 0x65, 0x73, 0x20, 0x61, 0x72, 0x65
        /*35457*/ 	.byte	0x20, 0x69, 0x6e, 0x20, 0x76, 0x61, 0x6c, 0x69, 0x64, 0x20, 0x6c, 0x65, 0x61, 0x66, 0x20, 0x70
        /*35467*/ 	.byte	0x61, 0x72, 0x74, 0x69, 0x74, 0x69, 0x6f, 0x6e, 0x73, 0x2e, 0x0a, 0x00
	.type		$str$6,@object
	.size		$str$6,($str$3 - $str$6)
$str$6:
        /*35473*/ 	.byte	0x46, 0x6f, 0x75, 0x6e, 0x64, 0x20, 0x25, 0x64, 0x20, 0x76, 0x65, 0x72, 0x74, 0x69, 0x63, 0x65
        /*35483*/ 	.byte	0x73, 0x20, 0x6e, 0x6f, 0x74, 0x20, 0x69, 0x6e, 0x20, 0x76, 0x61, 0x6c, 0x69, 0x64, 0x20, 0x6c
        /*35493*/ 	.byte	0x65, 0x61, 0x66, 0x20, 0x70, 0x61, 0x72, 0x74, 0x69, 0x74, 0x69, 0x6f, 0x6e, 0x73, 0x2e, 0x0a
        /*354a3*/ 	.byte	0x00
	.type		$str$3,@object
	.size		$str$3,($str - $str$3)
$str$3:
        /*354a4*/ 	.byte	0x53, 0x70, 0x6c, 0x69, 0x74, 0x20, 0x70, 0x61, 0x72, 0x74, 0x69, 0x74, 0x69, 0x6f, 0x6e, 0x20
        /*354b4*/ 	.byte	0x25, 0x64, 0x3a, 0x20, 0x6c, 0x65, 0x66, 0x74, 0x3d, 0x25, 0x64, 0x20, 0x76, 0x65, 0x72, 0x74
        /*354c4*/ 	.byte	0x69, 0x63, 0x65, 0x73, 0x2c, 0x20, 0x72, 0x69, 0x67, 0x68, 0x74, 0x3d, 0x25, 0x64, 0x20, 0x76
        /*354d4*/ 	.byte	0x65, 0x72, 0x74, 0x69, 0x63, 0x65, 0x73, 0x0a, 0x00
	.type		$str,@object
	.size		$str,(.L_9 - $str)
$str:
        /*354dd*/ 	.byte	0x49, 0x6e, 0x69, 0x74, 0x69, 0x61, 0x6c, 0x69, 0x7a, 0x69, 0x6e, 0x67, 0x3a, 0x20, 0x6e, 0x6f
        /*354ed*/ 	.byte	0x64, 0x65, 0x73, 0x3d, 0x25, 0x64, 0x2c, 0x20, 0x65, 0x64, 0x67, 0x65, 0x73, 0x3d, 0x25, 0x64
        /*354fd*/ 	.byte	0x2c, 0x20, 0x70, 0x61, 0x72, 0x74, 0x69, 0x74, 0x69, 0x6f, 0x6e, 0x73, 0x3d, 0x25, 0x64, 0x2c
        /*3550d*/ 	.byte	0x20, 0x64, 0x65, 0x70, 0x74, 0x68, 0x3d, 0x25, 0x64, 0x0a, 0x00
.L_9:


//--------------------- .nv.shared.reserved.0     --------------------------
	.section	.nv.shared.reserved.0,"aw",@nobits
	.weak		__nv_reservedSMEM_offset_0_alias
	.size		__nv_reservedSMEM_offset_0_alias, 0, 64
	.other		__nv_reservedSMEM_offset_0_alias,@"STO_CUDA_RESERVED_SHARED STV_DEFAULT"
__nv_reservedSMEM_offset_0_alias:
	.zero		0
	.zero		64


//--------------------- .nv.shared.verify_partitioning_full_kernel --------------------------
	.section	.nv.shared.verify_partitioning_full_kernel,"aw",@nobits
	.sectionflags	@""
	.align	4
.nv.shared.verify_partitioning_full_kernel:
	.zero		1280


//--------------------- .nv.constant0.setup_hypergraph_kernel --------------------------
	.section	.nv.constant0.setup_hypergraph_kernel,"a",@progbits
	.sectionflags	@""
	.align	4
.nv.constant0.setup_hypergraph_kernel:
	.zero		944


//--------------------- .nv.constant0.solve_greedy_bipartition --------------------------
	.section	.nv.constant0.solve_greedy_bipartition,"a",@progbits
	.sectionflags	@""
	.align	4
.nv.constant0.solve_greedy_bipartition:
	.zero		1016


//--------------------- .nv.constant0.verify_partitioning_full_kernel --------------------------
	.section	.nv.constant0.verify_partitioning_full_kernel,"a",@progbits
	.sectionflags	@""
	.align	4
.nv.constant0.verify_partitioning_full_kernel:
	.zero		940


//--------------------- .nv.constant0.check_connectivity_limit_kernel --------------------------
	.section	.nv.constant0.check_connectivity_limit_kernel,"a",@progbits
	.sectionflags	@""
	.align	4
.nv.constant0.check_connectivity_limit_kernel:
	.zero		924


//--------------------- .nv.constant0.calculate_connectivity_kernel --------------------------
	.section	.nv.constant0.calculate_connectivity_kernel,"a",@progbits
	.sectionflags	@""
	.align	4
.nv.constant0.calculate_connectivity_kernel:
	.zero		928


//--------------------- .nv.constant0.check_partition_balance_kernel --------------------------
	.section	.nv.constant0.check_partition_balance_kernel,"a",@progbits
	.sectionflags	@""
	.align	4
.nv.constant0.check_partition_balance_kernel:
	.zero		928


//--------------------- .nv.constant0.count_nodes_per_partition_kernel --------------------------
	.section	.nv.constant0.count_nodes_per_partition_kernel,"a",@progbits
	.sectionflags	@""
	.align	4
.nv.constant0.count_nodes_per_partition_kernel:
	.zero		936


//--------------------- .nv.constant0.verify_partitioning_kernel --------------------------
	.section	.nv.constant0.verify_partitioning_kernel,"a",@progbits
	.sectionflags	@""
	.align	4
.nv.constant0.verify_partitioning_kernel:
	.zero		928


//--------------------- .nv.constant0.generate_edges_kernel --------------------------
	.section	.nv.constant0.generate_edges_kernel,"a",@progbits
	.sectionflags	@""
	.align	4
.nv.constant0.generate_edges_kernel:
	.zero		912


//--------------------- .nv.constant0.initialize_edge_offsets_kernel --------------------------
	.section	.nv.constant0.initialize_edge_offsets_kernel,"a",@progbits
	.sectionflags	@""
	.align	4
.nv.constant0.initialize_edge_offsets_kernel:
	.zero		904


//--------------------- .nv.constant0.initialize_instance_kernel --------------------------
	.section	.nv.constant0.initialize_instance_kernel,"a",@progbits
	.sectionflags	@""
	.align	4
.nv.constant0.initialize_instance_kernel:
	.zero		912


//--------------------- SYMBOLS --------------------------

	.type		.nv.reservedSmem.offset0,@object
	.size		.nv.reservedSmem.offset0,0x4
	.type		.nv.reservedSmem.cap,@object
	.size		.nv.reservedSmem.cap,0x4
	.type		vprintf,@function
